def matmul_kernel(
    a_ptr,
    b_ptr,
    c_ptr,
    M,
    N,
    K,
    stride_am,
    stride_ak,
    stride_bk,
    stride_bn,
    stride_cm,
    stride_cn,
    BLOCK_M: tl.constexpr,
    BLOCK_N: tl.constexpr,
    BLOCK_K: tl.constexpr,
    GROUP_M: tl.constexpr,
):
    pid = tl.program_id(axis=0)
    num_pid_m = tl.cdiv(M, BLOCK_M)
    num_pid_n = tl.cdiv(N, BLOCK_N)
    num_pid_in_group = GROUP_M * num_pid_n
    group_id = pid // num_pid_in_group
    first_pid_m = group_id * GROUP_M
    group_size_m = min(num_pid_m - first_pid_m, GROUP_M)
    pid_m = first_pid_m + ((pid % num_pid_in_group) % group_size_m)
    pid_n = (pid % num_pid_in_group) // group_size_m

    offs_am = (pid_m * BLOCK_M + tl.arange(0, BLOCK_M)) % M
    offs_bn = (pid_n * BLOCK_N + tl.arange(0, BLOCK_N)) % N
    offs_k = tl.arange(0, BLOCK_K)
    a_ptrs = a_ptr + offs_am[:, None] * stride_am + offs_k[None, :] * stride_ak
    b_ptrs = b_ptr + offs_k[:, None] * stride_bk + offs_bn[None, :] * stride_bn

    acc = tl.zeros((BLOCK_M, BLOCK_N), dtype=tl.float32)
    for kk in range(0, tl.cdiv(K, BLOCK_K)):
        a = tl.load(a_ptrs, mask=offs_k[None, :] < K - kk * BLOCK_K, other=0.0)
        b = tl.load(b_ptrs, mask=offs_k[:, None] < K - kk * BLOCK_K, other=0.0)
        acc = tl.dot(a, b, acc)
        a_ptrs += BLOCK_K * stride_ak
        b_ptrs += BLOCK_K * stride_bk

    c = acc.to(c_ptr.dtype.element_ty)
    offs_cm = pid_m * BLOCK_M + tl.arange(0, BLOCK_M)
    offs_cn = pid_n * BLOCK_N + tl.arange(0, BLOCK_N)
    c_ptrs = c_ptr + offs_cm[:, None] * stride_cm + offs_cn[None, :] * stride_cn
    mask = (offs_cm[:, None] < M) & (offs_cn[None, :] < N)
    tl.store(c_ptrs, c, mask=mask)

# config = {"BLOCK_K": 64, "BLOCK_M": 128, "BLOCK_N": 64, "GROUP_M": 8, "arch": "sm_100", "dtype": "fp16", "num_ctas": 1, "num_stages": 3, "num_warps": 1}
# arch = sm_100


// ===== COMPILED SASS (sm_100a) =====

	.target	sm_100a

	.elftype	@"ET_EXEC"


//--------------------- .note.nv.tkinfo           --------------------------
	.section	.note.nv.tkinfo,"",@"SHT_NOTE"
	.sectionflags	@"SHF_NOTE_NV_TKINFO"
	.tkinfo
        /*0018*/ 	.word	0x00000081
        /*0030*/ 	.string	""
        /*0030*/ 	.string	"ptxas-blackwell"
        /*0030*/ 	.string	"Cuda compilation tools, release 12.9, V12.9.86"
        /*0030*/ 	.string	"Build cuda_12.9.r12.9/compiler.36037853_0"
        /*0030*/ 	.string	"-v  -suppress-debug-info  -lineinfo  -arch sm_100a "



//--------------------- .note.nv.cuver            --------------------------
	.section	.note.nv.cuver,"",@"SHT_NOTE"
	.sectionflags	@"SHF_NOTE_NV_CUVER"
        /*0018*/ 	.short	0x0001
        /*001a*/ 	.short	0x0064
        /*001c*/ 	.short	0x0001
        /*001e*/ 	.short	0x0000
        /*0020*/ 	.short	0x0001
        /*0022*/ 	.short	0x0000


//--------------------- .nv.info                  --------------------------
	.section	.nv.info,"",@"SHT_CUDA_INFO"
	.align	4


	//----- nvinfo : EIATTR_REGCOUNT
	.align		4
        /*0000*/ 	.byte	0x04, 0x2f
        /*0002*/ 	.short	(.L_1 - .L_0)
	.align		4
.L_0:
        /*0004*/ 	.word	index@(matmul_kernel)
        /*0008*/ 	.word	0x00000040


	//----- nvinfo : EIATTR_FRAME_SIZE
	.align		4
.L_1:
        /*000c*/ 	.byte	0x04, 0x11
        /*000e*/ 	.short	(.L_3 - .L_2)
	.align		4
.L_2:
        /*0010*/ 	.word	index@(matmul_kernel)
        /*0014*/ 	.word	0x000020a0


	//----- nvinfo : EIATTR_MIN_STACK_SIZE
	.align		4
.L_3:
        /*0018*/ 	.byte	0x04, 0x12
        /*001a*/ 	.short	(.L_5 - .L_4)
	.align		4
.L_4:
        /*001c*/ 	.word	index@(matmul_kernel)
        /*0020*/ 	.word	0x000020a0
.L_5:


//--------------------- .nv.info.matmul_kernel    --------------------------
	.section	.nv.info.matmul_kernel,"",@"SHT_CUDA_INFO"
	.sectionflags	@""
	.align	4


	//----- nvinfo : EIATTR_CUDA_API_VERSION
	.align		4
        /*0000*/ 	.byte	0x04, 0x37
        /*0002*/ 	.short	(.L_7 - .L_6)
.L_6:
        /*0004*/ 	.word	0x00000081


	//----- nvinfo : EIATTR_KPARAM_INFO
	.align		4
.L_7:
        /*0008*/ 	.byte	0x04, 0x17
        /*000a*/ 	.short	(.L_9 - .L_8)
.L_8:
        /*000c*/ 	.word	0x00000000
        /*0010*/ 	.short	0x000d
        /*0012*/ 	.short	0x0048
        /*0014*/ 	.byte	0x00, 0xf4, 0x21, 0x00


	//----- nvinfo : EIATTR_KPARAM_INFO
	.align		4
.L_9:
        /*0018*/ 	.byte	0x04, 0x17
        /*001a*/ 	.short	(.L_11 - .L_10)
.L_10:
        /*001c*/ 	.word	0x00000000
        /*0020*/ 	.short	0x000c
        /*0022*/ 	.short	0x0040
        /*0024*/ 	.byte	0x00, 0xf4, 0x21, 0x00


	//----- nvinfo : EIATTR_KPARAM_INFO
	.align		4
.L_11:
        /*0028*/ 	.byte	0x04, 0x17
        /*002a*/ 	.short	(.L_13 - .L_12)
.L_12:
        /*002c*/ 	.word	0x00000000
        /*0030*/ 	.short	0x000b
        /*0032*/ 	.short	0x0038
        /*0034*/ 	.byte	0x00, 0xf0, 0x11, 0x00


	//----- nvinfo : EIATTR_KPARAM_INFO
	.align		4
.L_13:
        /*0038*/ 	.byte	0x04, 0x17
        /*003a*/ 	.short	(.L_15 - .L_14)
.L_14:
        /*003c*/ 	.word	0x00000000
        /*0040*/ 	.short	0x000a
        /*0042*/ 	.short	0x0034
        /*0044*/ 	.byte	0x00, 0xf0, 0x11, 0x00


	//----- nvinfo : EIATTR_KPARAM_INFO
	.align		4
.L_15:
        /*0048*/ 	.byte	0x04, 0x17
        /*004a*/ 	.short	(.L_17 - .L_16)
.L_16:
        /*004c*/ 	.word	0x00000000
        /*0050*/ 	.short	0x0009
        /*0052*/ 	.short	0x0030
        /*0054*/ 	.byte	0x00, 0xf0, 0x11, 0x00


	//----- nvinfo : EIATTR_KPARAM_INFO
	.align		4
.L_17:
        /*0058*/ 	.byte	0x04, 0x17
        /*005a*/ 	.short	(.L_19 - .L_18)
.L_18:
        /*005c*/ 	.word	0x00000000
        /*0060*/ 	.short	0x0008
        /*0062*/ 	.short	0x002c
        /*0064*/ 	.byte	0x00, 0xf0, 0x11, 0x00


	//----- nvinfo : EIATTR_KPARAM_INFO
	.align		4
.L_19:
        /*0068*/ 	.byte	0x04, 0x17
        /*006a*/ 	.short	(.L_21 - .L_20)
.L_20:
        /*006c*/ 	.word	0x00000000
        /*0070*/ 	.short	0x0007
        /*0072*/ 	.short	0x0028
        /*0074*/ 	.byte	0x00, 0xf0, 0x11, 0x00


	//----- nvinfo : EIATTR_KPARAM_INFO
	.align		4
.L_21:
        /*0078*/ 	.byte	0x04, 0x17
        /*007a*/ 	.short	(.L_23 - .L_22)
.L_22:
        /*007c*/ 	.word	0x00000000
        /*0080*/ 	.short	0x0006
        /*0082*/ 	.short	0x0024
        /*0084*/ 	.byte	0x00, 0xf0, 0x11, 0x00


	//----- nvinfo : EIATTR_KPARAM_INFO
	.align		4
.L_23:
        /*0088*/ 	.byte	0x04, 0x17
        /*008a*/ 	.short	(.L_25 - .L_24)
.L_24:
        /*008c*/ 	.word	0x00000000
        /*0090*/ 	.short	0x0005
        /*0092*/ 	.short	0x0020
        /*0094*/ 	.byte	0x00, 0xf0, 0x11, 0x00


	//----- nvinfo : EIATTR_KPARAM_INFO
	.align		4
.L_25:
        /*0098*/ 	.byte	0x04, 0x17
        /*009a*/ 	.short	(.L_27 - .L_26)
.L_26:
        /*009c*/ 	.word	0x00000000
        /*00a0*/ 	.short	0x0004
        /*00a2*/ 	.short	0x001c
        /*00a4*/ 	.byte	0x00, 0xf0, 0x11, 0x00


	//----- nvinfo : EIATTR_KPARAM_INFO
	.align		4
.L_27:
        /*00a8*/ 	.byte	0x04, 0x17
        /*00aa*/ 	.short	(.L_29 - .L_28)
.L_28:
        /*00ac*/ 	.word	0x00000000
        /*00b0*/ 	.short	0x0003
        /*00b2*/ 	.short	0x0018
        /*00b4*/ 	.byte	0x00, 0xf0, 0x11, 0x00


	//----- nvinfo : EIATTR_KPARAM_INFO
	.align		4
.L_29:
        /*00b8*/ 	.byte	0x04, 0x17
        /*00ba*/ 	.short	(.L_31 - .L_30)
.L_30:
        /*00bc*/ 	.word	0x00000000
        /*00c0*/ 	.short	0x0002
        /*00c2*/ 	.short	0x0010
        /*00c4*/ 	.byte	0x00, 0xf4, 0x21, 0x00


	//----- nvinfo : EIATTR_KPARAM_INFO
	.align		4
.L_31:
        /*00c8*/ 	.byte	0x04, 0x17
        /*00ca*/ 	.short	(.L_33 - .L_32)
.L_32:
        /*00cc*/ 	.word	0x00000000
        /*00d0*/ 	.short	0x0001
        /*00d2*/ 	.short	0x0008
        /*00d4*/ 	.byte	0x00, 0xf4, 0x21, 0x00


	//----- nvinfo : EIATTR_KPARAM_INFO
	.align		4
.L_33:
        /*00d8*/ 	.byte	0x04, 0x17
        /*00da*/ 	.short	(.L_35 - .L_34)
.L_34:
        /*00dc*/ 	.word	0x00000000
        /*00e0*/ 	.short	0x0000
        /*00e2*/ 	.short	0x0000
        /*00e4*/ 	.byte	0x00, 0xf4, 0x21, 0x00


	//----- nvinfo : EIATTR_SPARSE_MMA_MASK
	.align		4
.L_35:
        /*00e8*/ 	.byte	0x03, 0x50
        /*00ea*/ 	.short	0x0000


	//----- nvinfo : EIATTR_MAXREG_COUNT
	.align		4
        /*00ec*/ 	.byte	0x03, 0x1b
        /*00ee*/ 	.short	0x00ff


	//----- nvinfo : EIATTR_NUM_BARRIERS
	.align		4
        /*00f0*/ 	.byte	0x02, 0x4c
        /*00f2*/ 	.byte	0x01
	.zero		1


	//----- nvinfo : EIATTR_ANNOTATIONS
	.align		4
        /*00f4*/ 	.byte	0x04, 0x55
        /*00f6*/ 	.short	(.L_37 - .L_36)


	//   ....[0]....
.L_36:
        /*00f8*/ 	.word	0x00000001
        /*00fc*/ 	.byte	0xa0, 0x01, 0x00, 0x00, 0x01, 0x00, 0x00, 0x00, 0xf0, 0x01, 0x00, 0x00, 0x01, 0x00, 0x00, 0x00
        /* <DEDUP_REMOVED lines=3817> */
        /*ef9c*/ 	.byte	0x40, 0x97, 0x03, 0x00, 0x01, 0x00, 0x00, 0x00, 0x50, 0x97, 0x03, 0x00


	//----- nvinfo : EIATTR_COOP_GROUP_MASK_REGIDS
	.align		4
.L_37:
        /*efa8*/ 	.byte	0x04, 0x29
        /*efaa*/ 	.short	(.L_39 - .L_38)


	//   ....[0]....
.L_38:
        /*efac*/ 	.word	0xffffffff


	//   ....[1]....
        /*efb0*/ 	.word	0xffffffff


	//   ....[2]....
        /*efb4*/ 	.word	0xffffffff


	//   ....[3]....
        /*efb8*/ 	.word	0xffffffff


	//   ....[4]....
        /*efbc*/ 	.word	0xffffffff


	//   ....[5]....
        /*efc0*/ 	.word	0xffffffff


	//   ....[6]....
        /*efc4*/ 	.word	0xffffffff


	//   ....[7]....
        /*efc8*/ 	.word	0xffffffff


	//   ....[8]....
        /*efcc*/ 	.word	0xffffffff


	//   ....[9]....
        /*efd0*/ 	.word	0xffffffff


	//   ....[10]....
        /*efd4*/ 	.word	0xffffffff


	//   ....[11]....
        /*efd8*/ 	.word	0xffffffff


	//   ....[12]....
        /*efdc*/ 	.word	0xffffffff


	//   ....[13]....
        /*efe0*/ 	.word	0xffffffff


	//   ....[14]....
        /*efe4*/ 	.word	0xffffffff


	//   ....[15]....
        /*efe8*/ 	.word	0xffffffff


	//   ....[16]....
        /*efec*/ 	.word	0xffffffff


	//   ....[17]....
        /*eff0*/ 	.word	0xffffffff


	//   ....[18]....
        /*eff4*/ 	.word	0xffffffff


	//   ....[19]....
        /*eff8*/ 	.word	0xffffffff


	//   ....[20]....
        /*effc*/ 	.word	0xffffffff


	//   ....[21]....
        /*f000*/ 	.word	0xffffffff


	//   ....[22]....
        /*f004*/ 	.word	0xffffffff


	//   ....[23]....
        /*f008*/ 	.word	0xffffffff


	//   ....[24]....
        /*f00c*/ 	.word	0xffffffff


	//   ....[25]....
        /*f010*/ 	.word	0xffffffff


	//   ....[26]....
        /*f014*/ 	.word	0xffffffff


	//   ....[27]....
        /*f018*/ 	.word	0xffffffff


	//   ....[28]....
        /*f01c*/ 	.word	0xffffffff


	//   ....[29]....
        /*f020*/ 	.word	0xffffffff


	//   ....[30]....
        /*f024*/ 	.word	0xffffffff


	//   ....[31]....
        /*f028*/ 	.word	0xffffffff


	//   ....[32]....
        /*f02c*/ 	.word	0xffffffff


	//   ....[33]....
        /*f030*/ 	.word	0xffffffff


	//   ....[34]....
        /*f034*/ 	.word	0xffffffff


	//   ....[35]....
        /*f038*/ 	.word	0xffffffff


	//   ....[36]....
        /*f03c*/ 	.word	0xffffffff


	//   ....[37]....
        /*f040*/ 	.word	0xffffffff


	//   ....[38]....
        /*f044*/ 	.word	0xffffffff


	//   ....[39]....
        /*f048*/ 	.word	0xffffffff


	//   ....[40]....
        /*f04c*/ 	.word	0xffffffff


	//   ....[41]....
        /*f050*/ 	.word	0xffffffff


	//   ....[42]....
        /*f054*/ 	.word	0xffffffff


	//   ....[43]....
        /*f058*/ 	.word	0xffffffff


	//   ....[44]....
        /*f05c*/ 	.word	0xffffffff


	//   ....[45]....
        /*f060*/ 	.word	0xffffffff


	//   ....[46]....
        /*f064*/ 	.word	0xffffffff


	//   ....[47]....
        /*f068*/ 	.word	0xffffffff


	//   ....[48]....
        /*f06c*/ 	.word	0xffffffff


	//   ....[49]....
        /*f070*/ 	.word	0xffffffff


	//   ....[50]....
        /*f074*/ 	.word	0xffffffff


	//   ....[51]....
        /*f078*/ 	.word	0xffffffff


	//   ....[52]....
        /*f07c*/ 	.word	0xffffffff


	//   ....[53]....
        /*f080*/ 	.word	0xffffffff


	//   ....[54]....
        /*f084*/ 	.word	0xffffffff


	//   ....[55]....
        /*f088*/ 	.word	0xffffffff


	//   ....[56]....
        /*f08c*/ 	.word	0xffffffff


	//   ....[57]....
        /*f090*/ 	.word	0xffffffff


	//   ....[58]....
        /*f094*/ 	.word	0xffffffff


	//   ....[59]....
        /*f098*/ 	.word	0xffffffff


	//   ....[60]....
        /*f09c*/ 	.word	0xffffffff


	//   ....[61]....
        /*f0a0*/ 	.word	0xffffffff


	//   ....[62]....
        /*f0a4*/ 	.word	0xffffffff


	//----- nvinfo : EIATTR_COOP_GROUP_INSTR_OFFSETS
	.align		4
.L_39:
        /*f0a8*/ 	.byte	0x04, 0x28
        /*f0aa*/ 	.short	(.L_41 - .L_40)


	//   ....[0]....
.L_40:
        /*f0ac*/ 	.word	0x00032f00


	//   ....[1]....
        /*f0b0*/ 	.word	0x00032f20


	//   ....[2]....
        /*f0b4*/ 	.word	0x00032f40


	//   ....[3]....
        /*f0b8*/ 	.word	0x00032f60


	//   ....[4]....
        /*f0bc*/ 	.word	0x00032f80


	//   ....[5]....
        /*f0c0*/ 	.word	0x00032fa0


	//   ....[6]....
        /*f0c4*/ 	.word	0x00032fc0


	//   ....[7]....
        /*f0c8*/ 	.word	0x00032fe0


	//   ....[8]....
        /*f0cc*/ 	.word	0x00033000


	//   ....[9]....
        /*f0d0*/ 	.word	0x00033020


	//   ....[10]....
        /*f0d4*/ 	.word	0x00033040


	//   ....[11]....
        /*f0d8*/ 	.word	0x00033070


	//   ....[12]....
        /*f0dc*/ 	.word	0x000331a0


	//   ....[13]....
        /*f0e0*/ 	.word	0x000331d0


	//   ....[14]....
        /*f0e4*/ 	.word	0x000331f0


	//   ....[15]....
        /*f0e8*/ 	.word	0x00033240


	//   ....[16]....
        /*f0ec*/ 	.word	0x000333d0


	//   ....[17]....
        /*f0f0*/ 	.word	0x000333f0


	//   ....[18]....
        /*f0f4*/ 	.word	0x00033410


	//   ....[19]....
        /*f0f8*/ 	.word	0x00033430


	//   ....[20]....
        /*f0fc*/ 	.word	0x00033450


	//   ....[21]....
        /*f100*/ 	.word	0x00033470


	//   ....[22]....
        /*f104*/ 	.word	0x000334f0


	//   ....[23]....
        /*f108*/ 	.word	0x00033510


	//   ....[24]....
        /*f10c*/ 	.word	0x00033570


	//   ....[25]....
        /*f110*/ 	.word	0x000335d0


	//   ....[26]....
        /*f114*/ 	.word	0x000335f0


	//   ....[27]....
        /*f118*/ 	.word	0x00033630


	//   ....[28]....
        /*f11c*/ 	.word	0x00033670


	//   ....[29]....
        /*f120*/ 	.word	0x00033690


	//   ....[30]....
        /*f124*/ 	.word	0x000336d0


	//   ....[31]....
        /*f128*/ 	.word	0x000336f0


	//   ....[32]....
        /*f12c*/ 	.word	0x00033730


	//   ....[33]....
        /*f130*/ 	.word	0x00033750


	//   ....[34]....
        /*f134*/ 	.word	0x00033770


	//   ....[35]....
        /*f138*/ 	.word	0x000337b0


	//   ....[36]....
        /*f13c*/ 	.word	0x000337d0


	//   ....[37]....
        /*f140*/ 	.word	0x00033810


	//   ....[38]....
        /*f144*/ 	.word	0x00033830


	//   ....[39]....
        /*f148*/ 	.word	0x00033870


	//   ....[40]....
        /*f14c*/ 	.word	0x00033890


	//   ....[41]....
        /*f150*/ 	.word	0x000338d0


	//   ....[42]....
        /*f154*/ 	.word	0x00033a10


	//   ....[43]....
        /*f158*/ 	.word	0x00033a30


	//   ....[44]....
        /*f15c*/ 	.word	0x00033a50


	//   ....[45]....
        /*f160*/ 	.word	0x00033a70


	//   ....[46]....
        /*f164*/ 	.word	0x00033a90


	//   ....[47]....
        /*f168*/ 	.word	0x00033ab0


	//   ....[48]....
        /*f16c*/ 	.word	0x00033b30


	//   ....[49]....
        /*f170*/ 	.word	0x00033b50


	//   ....[50]....
        /*f174*/ 	.word	0x00033bb0


	//   ....[51]....
        /*f178*/ 	.word	0x00033bd0


	//   ....[52]....
        /*f17c*/ 	.word	0x00033c30


	//   ....[53]....
        /*f180*/ 	.word	0x00033c50


	//   ....[54]....
        /*f184*/ 	.word	0x00033cb0


	//   ....[55]....
        /*f188*/ 	.word	0x00033cd0


	//   ....[56]....
        /*f18c*/ 	.word	0x00033d30


	//   ....[57]....
        /*f190*/ 	.word	0x00033d50


	//   ....[58]....
        /*f194*/ 	.word	0x00033d80


	//   ....[59]....
        /*f198*/ 	.word	0x00033da0


	//   ....[60]....
        /*f19c*/ 	.word	0x00033dd0


	//   ....[61]....
        /*f1a0*/ 	.word	0x00033df0


	//   ....[62]....
        /*f1a4*/ 	.word	0x00033ed0


	//----- nvinfo : EIATTR_VRC_CTA_INIT_COUNT
	.align		4
.L_41:
        /*f1a8*/ 	.byte	0x02, 0x4a
	.zero		1
	.zero		1


	//----- nvinfo : EIATTR_EXIT_INSTR_OFFSETS
	.align		4
        /*f1ac*/ 	.byte	0x04, 0x1c
        /*f1ae*/ 	.short	(.L_43 - .L_42)


	//   ....[0]....
.L_42:
        /*f1b0*/ 	.word	0x00039870


	//   ....[1]....
        /*f1b4*/ 	.word	0x000398a0


	//----- nvinfo : EIATTR_REQNTID
	.align		4
.L_43:
        /*f1b8*/ 	.byte	0x04, 0x10
        /*f1ba*/ 	.short	(.L_45 - .L_44)
.L_44:
        /*f1bc*/ 	.word	0x00000020
        /*f1c0*/ 	.word	0x00000001
        /*f1c4*/ 	.word	0x00000001


	//----- nvinfo : EIATTR_CBANK_PARAM_SIZE
	.align		4
.L_45:
        /*f1c8*/ 	.byte	0x03, 0x19
        /*f1ca*/ 	.short	0x0050


	//----- nvinfo : EIATTR_PARAM_CBANK
	.align		4
        /*f1cc*/ 	.byte	0x04, 0x0a
        /*f1ce*/ 	.short	(.L_47 - .L_46)
	.align		4
.L_46:
        /*f1d0*/ 	.word	index@(.nv.constant0.matmul_kernel)
        /*f1d4*/ 	.short	0x0380
        /*f1d6*/ 	.short	0x0050


	//----- nvinfo : EIATTR_SW_WAR
	.align		4
.L_47:
        /*f1d8*/ 	.byte	0x04, 0x36
        /*f1da*/ 	.short	(.L_49 - .L_48)
.L_48:
        /*f1dc*/ 	.word	0x00000008
.L_49:


//--------------------- .nv.compat                --------------------------
	.section	.nv.compat,"",@"SHT_CUDA_COMPAT_INFO"
	.align	4
        /*0000*/ 	.byte	0x02, 0x02, 0x01, 0x00, 0x02, 0x05, 0x05, 0x00, 0x02, 0x03, 0x00, 0x00, 0x02, 0x06, 0x01, 0x00


//--------------------- .nv.callgraph             --------------------------
	.section	.nv.callgraph,"",@"SHT_CUDA_CALLGRAPH"
	.align	4
	.sectionentsize	8
	.align		4
        /*0000*/ 	.word	0x00000000
	.align		4
        /*0004*/ 	.word	0xffffffff
	.align		4
        /*0008*/ 	.word	0x00000000
	.align		4
        /*000c*/ 	.word	0xfffffffe
	.align		4
        /*0010*/ 	.word	0x00000000
	.align		4
        /*0014*/ 	.word	0xfffffffd
	.align		4
        /*0018*/ 	.word	0x00000000
	.align		4
        /*001c*/ 	.word	0xfffffffc


//--------------------- .text.matmul_kernel       --------------------------
	.section	.text.matmul_kernel,"ax",@progbits
	.align	128
        .global         matmul_kernel
        .type           matmul_kernel,@function
        .size           matmul_kernel,(.L_x_3 - matmul_kernel)
        .other          matmul_kernel,@"STO_CUDA_ENTRY STV_DEFAULT"
matmul_kernel:
.text.matmul_kernel:
[----:B------:R-:W0:Y:S08]  /*0000*/  LDC R1, c[0x0][0x37c] ;  /* 0x0000df00ff017b82 */ /* 0x000e300000000800 */
[----:B------:R-:W1:Y:S01]  /*0010*/  LDC.64 R2, c[0x0][0x398] ;  /* 0x0000e600ff027b82 */ /* 0x000e620000000a00 */
[----:B------:R-:W2:Y:S01]  /*0020*/  S2R R7, SR_CTAID.X ;  /* 0x0000000000077919 */ /* 0x000ea20000002500 */
[----:B0-----:R-:W-:Y:S01]  /*0030*/  VIADD R1, R1, 0xffffdf60 ;  /* 0xffffdf6001017836 */ /* 0x001fe20000000000 */
[----:B------:R-:W0:Y:S01]  /*0040*/  LDCU UR4, c[0x0][0x3a0] ;  /* 0x00007400ff0477ac */ /* 0x000e220008000800 */
[----:B------:R-:W-:Y:S01]  /*0050*/  CS2R R14, SRZ ;  /* 0x00000000000e7805 */ /* 0x000fe2000001ff00 */
[----:B------:R-:W3:Y:S01]  /*0060*/  S2R R61, SR_TID.X ;  /* 0x00000000003d7919 */ /* 0x000ee20000002100 */
[----:B------:R-:W-:-:S02]  /*0070*/  CS2R R16, SRZ ;  /* 0x0000000000107805 */ /* 0x000fc4000001ff00 */
[----:B------:R-:W-:Y:S01]  /*0080*/  CS2R R18, SRZ ;  /* 0x0000000000127805 */ /* 0x000fe2000001ff00 */
[----:B------:R-:W4:Y:S01]  /*0090*/  S2UR UR6, SR_CgaCtaId ;  /* 0x00000000000679c3 */ /* 0x000f220000008800 */
[----:B------:R-:W-:Y:S02]  /*00a0*/  CS2R R20, SRZ ;  /* 0x0000000000147805 */ /* 0x000fe4000001ff00 */
[----:B------:R-:W-:Y:S02]  /*00b0*/  CS2R R22, SRZ ;  /* 0x0000000000167805 */ /* 0x000fe4000001ff00 */
[----:B------:R-:W-:Y:S02]  /*00c0*/  CS2R R24, SRZ ;  /* 0x0000000000187805 */ /* 0x000fe4000001ff00 */
[----:B------:R-:W-:Y:S02]  /*00d0*/  CS2R R26, SRZ ;  /* 0x00000000001a7805 */ /* 0x000fe4000001ff00 */
[----:B------:R-:W-:-:S02]  /*00e0*/  CS2R R28, SRZ ;  /* 0x00000000001c7805 */ /* 0x000fc4000001ff00 */
[----:B------:R-:W-:Y:S02]  /*00f0*/  CS2R R30, SRZ ;  /* 0x00000000001e7805 */ /* 0x000fe4000001ff00 */
[----:B------:R-:W-:Y:S02]  /*0100*/  CS2R R32, SRZ ;  /* 0x0000000000207805 */ /* 0x000fe4000001ff00 */
[----:B------:R-:W-:Y:S02]  /*0110*/  CS2R R34, SRZ ;  /* 0x0000000000227805 */ /* 0x000fe4000001ff00 */
[----:B------:R-:W-:Y:S02]  /*0120*/  CS2R R36, SRZ ;  /* 0x0000000000247805 */ /* 0x000fe4000001ff00 */
[----:B------:R-:W-:Y:S02]  /*0130*/  CS2R R38, SRZ ;  /* 0x0000000000267805 */ /* 0x000fe4000001ff00 */
[----:B------:R-:W-:-:S02]  /*0140*/  CS2R R40, SRZ ;  /* 0x0000000000287805 */ /* 0x000fc4000001ff00 */
[----:B------:R-:W-:Y:S01]  /*0150*/  CS2R R42, SRZ ;  /* 0x00000000002a7805 */ /* 0x000fe2000001ff00 */
[----:B0-----:R-:W-:Y:S01]  /*0160*/  UIADD3 UR4, UPT, UPT, UR4, 0x3f, URZ ;  /* 0x0000003f04047890 */ /* 0x001fe2000fffe0ff */
[----:B------:R-:W-:Y:S02]  /*0170*/  CS2R R44, SRZ ;  /* 0x00000000002c7805 */ /* 0x000fe4000001ff00 */
[----:B------:R-:W-:Y:S01]  /*0180*/  CS2R R46, SRZ ;  /* 0x00000000002e7805 */ /* 0x000fe2000001ff00 */
[----:B-1----:R-:W-:Y:S01]  /*0190*/  VIADD R0, R3, 0x3f ;  /* 0x0000003f03007836 */ /* 0x002fe20000000000 */
[----:B------:R-:W-:Y:S01]  /*01a0*/  STL [R1+0x1368], R3 ;  /* 0x0013680301007387 */ /* 0x000fe20000100800 */
[----:B------:R-:W-:Y:S01]  /*01b0*/  UISETP.GE.AND UP0, UPT, UR4, 0x40, UPT ;  /* 0x000000400400788c */ /* 0x000fe2000bf06270 */
[----:B------:R-:W-:Y:S02]  /*01c0*/  CS2R R48, SRZ ;  /* 0x0000000000307805 */ /* 0x000fe4000001ff00 */
[----:B------:R-:W-:-:S02]  /*01d0*/  CS2R R50, SRZ ;  /* 0x0000000000327805 */ /* 0x000fc4000001ff00 */
[----:B------:R-:W-:Y:S01]  /*01e0*/  SHF.R.S32.HI R5, RZ, 0x1f, R0 ;  /* 0x0000001fff057819 */ /* 0x000fe20000011400 */
[----:B------:R3:W-:Y:S01]  /*01f0*/  STL [R1+0x136c], R2 ;  /* 0x00136c0201007387 */ /* 0x0007e20000100800 */
[----:B------:R-:W-:Y:S02]  /*0200*/  CS2R R52, SRZ ;  /* 0x0000000000347805 */ /* 0x000fe4000001ff00 */
[----:B------:R-:W-:Y:S02]  /*0210*/  CS2R R54, SRZ ;  /* 0x0000000000367805 */ /* 0x000fe4000001ff00 */
[----:B------:R-:W-:Y:S01]  /*0220*/  LEA.HI R5, R5, R0, RZ, 0x6 ;  /* 0x0000000005057211 */ /* 0x000fe200078f30ff */
[----:B------:R-:W-:Y:S01]  /*0230*/  STL [R1+0x40], RZ ;  /* 0x000040ff01007387 */ /* 0x000fe20000100800 */
[----:B--2---:R-:W-:Y:S02]  /*0240*/  IABS R10, R7 ;  /* 0x00000007000a7213 */ /* 0x004fe40000000000 */
[----:B------:R-:W-:-:S02]  /*0250*/  CS2R R56, SRZ ;  /* 0x0000000000387805 */ /* 0x000fc4000001ff00 */
[----:B------:R-:W-:Y:S01]  /*0260*/  SHF.R.S32.HI R5, RZ, 0x6, R5 ;  /* 0x00000006ff057819 */ /* 0x000fe20000011405 */
[----:B------:R-:W-:Y:S01]  /*0270*/  STL [R1+0x44], RZ ;  /* 0x000044ff01007387 */ /* 0x000fe20000100800 */
[----:B------:R-:W-:Y:S01]  /*0280*/  CS2R R58, SRZ ;  /* 0x00000000003a7805 */ /* 0x000fe2000001ff00 */
[----:B------:R-:W-:Y:S01]  /*0290*/  UMOV UR5, 0x400 ;  /* 0x0000040000057882 */ /* 0x000fe20000000000 */
[----:B------:R-:W0:Y:S01]  /*02a0*/  LDCU.64 UR38, c[0x0][0x358] ;  /* 0x00006b00ff2677ac */ /* 0x000e220008000a00 */
[----:B------:R-:W-:Y:S01]  /*02b0*/  IMAD.SHL.U32 R6, R5, 0x8, RZ ;  /* 0x0000000805067824 */ /* 0x000fe200078e00ff */
[----:B------:R-:W-:Y:S01]  /*02c0*/  STL [R1+0x48], RZ ;  /* 0x000048ff01007387 */ /* 0x000fe20000100800 */
[----:B----4-:R-:W-:-:S03]  /*02d0*/  ULEA UR5, UR6, UR5, 0x18 ;  /* 0x0000000506057291 */ /* 0x010fc6000f8ec0ff */
[-C--:B------:R-:W-:Y:S01]  /*02e0*/  IABS R9, R6.reuse ;  /* 0x0000000600097213 */ /* 0x080fe20000000000 */
[----:B------:R-:W-:Y:S01]  /*02f0*/  STL [R1+0x4c], RZ ;  /* 0x00004cff01007387 */ /* 0x000fe20000100800 */
[----:B------:R-:W-:Y:S02]  /*0300*/  IABS R12, R6 ;  /* 0x00000006000c7213 */ /* 0x000fe40000000000 */
[----:B------:R-:W1:Y:S01]  /*0310*/  I2F.RP R0, R9 ;  /* 0x0000000900007306 */ /* 0x000e620000209400 */
[----:B------:R-:W-:Y:S04]  /*0320*/  STL [R1+0x30], RZ ;  /* 0x000030ff01007387 */ /* 0x000fe80000100800 */
[----:B------:R-:W-:Y:S04]  /*0330*/  STL [R1+0x34], RZ ;  /* 0x000034ff01007387 */ /* 0x000fe80000100800 */
[----:B------:R-:W-:Y:S04]  /*0340*/  STL [R1+0x38], RZ ;  /* 0x000038ff01007387 */ /* 0x000fe80000100800 */
[----:B------:R-:W-:Y:S01]  /*0350*/  STL [R1+0x3c], RZ ;  /* 0x00003cff01007387 */ /* 0x000fe20000100800 */
[----:B-1----:R-:W1:Y:S03]  /*0360*/  MUFU.RCP R0, R0 ;  /* 0x0000000000007308 */ /* 0x002e660000001000 */
[----:B------:R-:W-:Y:S04]  /*0370*/  STL [R1+0x20], RZ ;  /* 0x000020ff01007387 */ /* 0x000fe80000100800 */
[----:B------:R-:W-:Y:S04]  /*0380*/  STL [R1+0x24], RZ ;  /* 0x000024ff01007387 */ /* 0x000fe80000100800 */
[----:B------:R-:W-:Y:S04]  /*0390*/  STL [R1+0x28], RZ ;  /* 0x000028ff01007387 */ /* 0x000fe80000100800 */
[----:B------:R-:W-:Y:S01]  /*03a0*/  STL [R1+0x2c], RZ ;  /* 0x00002cff01007387 */ /* 0x000fe20000100800 */
[----:B-1----:R-:W-:-:S03]  /*03b0*/  VIADD R4, R0, 0xffffffe ;  /* 0x0ffffffe00047836 */ /* 0x002fc60000000000 */
[----:B------:R-:W-:Y:S01]  /*03c0*/  STL [R1+0x10], RZ ;  /* 0x000010ff01007387 */ /* 0x000fe20000100800 */
[----:B------:R-:W-:Y:S01]  /*03d0*/  IMAD.MOV R0, RZ, RZ, -R12 ;  /* 0x000000ffff007224 */ /* 0x000fe200078e0a0c */
[----:B------:R1:W2:Y:S02]  /*03e0*/  F2I.FTZ.U32.TRUNC.NTZ R5, R4 ;  /* 0x0000000400057305 */ /* 0x0002a4000021f000 */
[----:B------:R-:W-:Y:S04]  /*03f0*/  STL [R1+0x14], RZ ;  /* 0x000014ff01007387 */ /* 0x000fe80000100800 */
[----:B------:R-:W-:Y:S01]  /*0400*/  STL [R1+0x18], RZ ;  /* 0x000018ff01007387 */ /* 0x000fe20000100800 */
[----:B-1----:R-:W-:-:S03]  /*0410*/  IMAD.MOV.U32 R4, RZ, RZ, RZ ;  /* 0x000000ffff047224 */ /* 0x002fc600078e00ff */
[----:B------:R-:W-:Y:S04]  /*0420*/  STL [R1+0x1c], RZ ;  /* 0x00001cff01007387 */ /* 0x000fe80000100800 */
[----:B------:R-:W-:Y:S01]  /*0430*/  STL [R1], RZ ;  /* 0x000000ff01007387 */ /* 0x000fe20000100800 */
[----:B--2---:R-:W-:-:S03]  /*0440*/  IMAD.MOV R8, RZ, RZ, -R5 ;  /* 0x000000ffff087224 */ /* 0x004fc600078e0a05 */
[----:B------:R-:W-:Y:S01]  /*0450*/  STL [R1+0x4], RZ ;  /* 0x000004ff01007387 */ /* 0x000fe20000100800 */
[----:B------:R-:W-:Y:S02]  /*0460*/  IMAD R11, R8, R9, RZ ;  /* 0x00000009080b7224 */ /* 0x000fe400078e02ff */
[----:B------:R-:W-:Y:S01]  /*0470*/  IMAD.MOV.U32 R8, RZ, RZ, R10 ;  /* 0x000000ffff087224 */ /* 0x000fe200078e000a */
[----:B------:R-:W-:Y:S01]  /*0480*/  STL [R1+0x8], RZ ;  /* 0x000008ff01007387 */ /* 0x000fe20000100800 */
[----:B------:R-:W-:-:S03]  /*0490*/  IMAD.HI.U32 R5, R5, R11, R4 ;  /* 0x0000000b05057227 */ /* 0x000fc600078e0004 */
[----:B------:R-:W-:Y:S03]  /*04a0*/  STL [R1+0xc], RZ ;  /* 0x00000cff01007387 */ /* 0x000fe60000100800 */
[----:B------:R-:W-:Y:S01]  /*04b0*/  IMAD.HI.U32 R5, R5, R8, RZ ;  /* 0x0000000805057227 */ /* 0x000fe200078e00ff */
[----:B------:R-:W-:Y:S03]  /*04c0*/  STL [R1+0x90], RZ ;  /* 0x000090ff01007387 */ /* 0x000fe60000100800 */
[----:B------:R-:W-:Y:S01]  /*04d0*/  IMAD R0, R5, R0, R8 ;  /* 0x0000000005007224 */ /* 0x000fe200078e0208 */
[----:B------:R-:W-:Y:S04]  /*04e0*/  STL [R1+0x94], RZ ;  /* 0x000094ff01007387 */ /* 0x000fe80000100800 */
[----:B------:R-:W-:Y:S01]  /*04f0*/  ISETP.GT.U32.AND P1, PT, R9, R0, PT ;  /* 0x000000000900720c */ /* 0x000fe20003f24070 */
[----:B------:R-:W-:Y:S04]  /*0500*/  STL [R1+0x98], RZ ;  /* 0x000098ff01007387 */ /* 0x000fe80000100800 */
[----:B------:R-:W-:Y:S04]  /*0510*/  STL [R1+0x9c], RZ ;  /* 0x00009cff01007387 */ /* 0x000fe80000100800 */
[----:B------:R-:W-:Y:S04]  /*0520*/  STL [R1+0x80], RZ ;  /* 0x000080ff01007387 */ /* 0x000fe80000100800 */
[----:B------:R-:W-:Y:S01]  /*0530*/  @!P1 IMAD.IADD R0, R0, 0x1, -R9 ;  /* 0x0000000100009824 */ /* 0x000fe200078e0a09 */
[----:B------:R-:W-:Y:S01]  /*0540*/  STL [R1+0x84], RZ ;  /* 0x000084ff01007387 */ /* 0x000fe20000100800 */
[----:B------:R-:W-:Y:S01]  /*0550*/  @!P1 VIADD R5, R5, 0x1 ;  /* 0x0000000105059836 */ /* 0x000fe20000000000 */
[----:B------:R-:W-:-:S02]  /*0560*/  ISETP.NE.AND P1, PT, R6, RZ, PT ;  /* 0x000000ff0600720c */ /* 0x000fc40003f25270 */
[----:B------:R-:W-:Y:S01]  /*0570*/  ISETP.GE.U32.AND P0, PT, R0, R9, PT ;  /* 0x000000090000720c */ /* 0x000fe20003f06070 */
[----:B------:R-:W-:Y:S01]  /*0580*/  STL [R1+0x88], RZ ;  /* 0x000088ff01007387 */ /* 0x000fe20000100800 */
[----:B------:R-:W-:-:S03]  /*0590*/  LOP3.LUT R0, R7, R6, RZ, 0x3c, !PT ;  /* 0x0000000607007212 */ /* 0x000fc600078e3cff */
[----:B------:R-:W-:Y:S01]  /*05a0*/  STL [R1+0x8c], RZ ;  /* 0x00008cff01007387 */ /* 0x000fe20000100800 */
[----:B------:R-:W-:Y:S01]  /*05b0*/  ISETP.GE.AND P2, PT, R0, RZ, PT ;  /* 0x000000ff0000720c */ /* 0x000fe20003f46270 */
[----:B------:R-:W-:Y:S01]  /*05c0*/  VIADD R0, R2, 0x7f ;  /* 0x0000007f02007836 */ /* 0x000fe20000000000 */
[----:B---3--:R-:W-:Y:S01]  /*05d0*/  LOP3.LUT R2, R61, 0x1f, RZ, 0xc0, !PT ;  /* 0x0000001f3d027812 */ /* 0x008fe200078ec0ff */
[----:B------:R-:W-:Y:S04]  /*05e0*/  STL [R1+0x70], RZ ;  /* 0x000070ff01007387 */ /* 0x000fe80000100800 */
[----:B------:R-:W-:Y:S01]  /*05f0*/  @P0 VIADD R5, R5, 0x1 ;  /* 0x0000000105050836 */ /* 0x000fe20000000000 */
[----:B------:R-:W-:Y:S03]  /*0600*/  STL [R1+0x74], RZ ;  /* 0x000074ff01007387 */ /* 0x000fe60000100800 */
[----:B------:R-:W-:Y:S01]  /*0610*/  IMAD.MOV.U32 R4, RZ, RZ, R5 ;  /* 0x000000ffff047224 */ /* 0x000fe200078e0005 */
[----:B------:R-:W-:Y:S01]  /*0620*/  SHF.R.S32.HI R5, RZ, 0x1f, R0 ;  /* 0x0000001fff057819 */ /* 0x000fe20000011400 */
[----:B------:R-:W-:Y:S02]  /*0630*/  STL [R1+0x78], RZ ;  /* 0x000078ff01007387 */ /* 0x000fe40000100800 */
[----:B------:R-:W-:Y:S01]  /*0640*/  @!P2 IMAD.MOV R4, RZ, RZ, -R4 ;  /* 0x000000ffff04a224 */ /* 0x000fe200078e0a04 */
[----:B------:R-:W-:Y:S01]  /*0650*/  @!P1 LOP3.LUT R4, RZ, R6, RZ, 0x33, !PT ;  /* 0x00000006ff049212 */ /* 0x000fe200078e33ff */
[----:B------:R-:W-:Y:S01]  /*0660*/  STL [R1+0x7c], RZ ;  /* 0x00007cff01007387 */ /* 0x000fe20000100800 */
[----:B------:R-:W-:-:S03]  /*0670*/  LEA.HI R5, R5, R0, RZ, 0x7 ;  /* 0x0000000005057211 */ /* 0x000fc600078f38ff */
[----:B------:R-:W-:Y:S01]  /*0680*/  IMAD.SHL.U32 R8, R4, 0x8, RZ ;  /* 0x0000000804087824 */ /* 0x000fe200078e00ff */
[----:B------:R-:W-:Y:S01]  /*0690*/  STL [R1+0x60], RZ ;  /* 0x000060ff01007387 */ /* 0x000fe20000100800 */
[----:B------:R-:W-:-:S03]  /*06a0*/  IMAD.MOV R4, RZ, RZ, -R4 ;  /* 0x000000ffff047224 */ /* 0x000fc600078e0a04 */
[----:B------:R-:W-:Y:S01]  /*06b0*/  LEA.HI.SX32 R5, R5, -R8, 0x19 ;  /* 0x8000000805057211 */ /* 0x000fe200078fcaff */
[----:B------:R-:W-:Y:S01]  /*06c0*/  IMAD R6, R6, R4, R7 ;  /* 0x0000000406067224 */ /* 0x000fe200078e0207 */
[----:B------:R-:W-:Y:S02]  /*06d0*/  STL [R1+0x64], RZ ;  /* 0x000064ff01007387 */ /* 0x000fe40000100800 */
[----:B------:R-:W-:Y:S02]  /*06e0*/  VIMNMX R13, PT, PT, R5, 0x8, PT ;  /* 0x00000008050d7848 */ /* 0x000fe40003fe0100 */
[----:B------:R-:W-:Y:S01]  /*06f0*/  IABS R11, R6 ;  /* 0x00000006000b7213 */ /* 0x000fe20000000000 */
[----:B------:R-:W-:Y:S01]  /*0700*/  STL [R1+0x68], RZ ;  /* 0x000068ff01007387 */ /* 0x000fe20000100800 */
[----:B------:R-:W-:-:S03]  /*0710*/  IABS R9, R13 ;  /* 0x0000000d00097213 */ /* 0x000fc60000000000 */
[----:B------:R-:W-:Y:S01]  /*0720*/  STL [R1+0x6c], RZ ;  /* 0x00006cff01007387 */ /* 0x000fe20000100800 */
[----:B------:R-:W1:Y:S03]  /*0730*/  I2F.RP R0, R9 ;  /* 0x0000000900007306 */ /* 0x000e660000209400 */
        /* <DEDUP_REMOVED lines=9> */
[----:B------:R-:W-:Y:S04]  /*07d0*/  STL [R1+0xbc], RZ ;  /* 0x0000bcff01007387 */ /* 0x000fe80000100800 */
[----:B------:R-:W-:Y:S01]  /*07e0*/  STL [R1+0xc0], RZ ;  /* 0x0000c0ff01007387 */ /* 0x000fe20000100800 */
[----:B------:R-:W1:Y:S03]  /*07f0*/  F2I.FTZ.U32.TRUNC.NTZ R5, R5 ;  /* 0x0000000500057305 */ /* 0x000e66000021f000 */
[----:B------:R-:W-:Y:S04]  /*0800*/  STL [R1+0xc4], RZ ;  /* 0x0000c4ff01007387 */ /* 0x000fe80000100800 */
[----:B------:R-:W-:Y:S04]  /*0810*/  STL [R1+0xc8], RZ ;  /* 0x0000c8ff01007387 */ /* 0x000fe80000100800 */
[----:B------:R-:W-:Y:S01]  /*0820*/  STL [R1+0xcc], RZ ;  /* 0x0000ccff01007387 */ /* 0x000fe20000100800 */
[----:B-1----:R-:W-:-:S03]  /*0830*/  IMAD.MOV R10, RZ, RZ, -R5 ;  /* 0x000000ffff0a7224 */ /* 0x002fc600078e0a05 */
[----:B------:R-:W-:Y:S01]  /*0840*/  STL [R1+0xd0], RZ ;  /* 0x0000d0ff01007387 */ /* 0x000fe20000100800 */
[----:B------:R-:W-:Y:S01]  /*0850*/  IMAD.MOV.U32 R4, RZ, RZ, R10 ;  /* 0x000000ffff047224 */ /* 0x000fe200078e000a */
[----:B------:R-:W-:Y:S02]  /*0860*/  IABS R10, R13 ;  /* 0x0000000d000a7213 */ /* 0x000fe40000000000 */
[----:B------:R-:W-:Y:S01]  /*0870*/  STL [R1+0xd4], RZ ;  /* 0x0000d4ff01007387 */ /* 0x000fe20000100800 */
[----:B------:R-:W-:Y:S02]  /*0880*/  IMAD R7, R4, R9, RZ ;  /* 0x0000000904077224 */ /* 0x000fe400078e02ff */
[----:B------:R-:W-:Y:S01]  /*0890*/  IMAD.MOV.U32 R4, RZ, RZ, RZ ;  /* 0x000000ffff047224 */ /* 0x000fe200078e00ff */
[----:B------:R-:W-:Y:S03]  /*08a0*/  STL [R1+0xd8], RZ ;  /* 0x0000d8ff01007387 */ /* 0x000fe60000100800 */
[----:B------:R-:W-:Y:S01]  /*08b0*/  IMAD.HI.U32 R4, R5, R7, R4 ;  /* 0x0000000705047227 */ /* 0x000fe200078e0004 */
[----:B------:R-:W-:Y:S03]  /*08c0*/  STL [R1+0xdc], RZ ;  /* 0x0000dcff01007387 */ /* 0x000fe60000100800 */
[----:B------:R-:W-:Y:S01]  /*08d0*/  IMAD.MOV R5, RZ, RZ, -R10 ;  /* 0x000000ffff057224 */ /* 0x000fe200078e0a0a */
[----:B------:R-:W-:Y:S01]  /*08e0*/  STL [R1+0xe0], RZ ;  /* 0x0000e0ff01007387 */ /* 0x000fe20000100800 */
[----:B------:R-:W-:-:S03]  /*08f0*/  IMAD.HI.U32 R0, R4, R11, RZ ;  /* 0x0000000b04007227 */ /* 0x000fc600078e00ff */
[----:B------:R-:W-:Y:S01]  /*0900*/  STL [R1+0xe4], RZ ;  /* 0x0000e4ff01007387 */ /* 0x000fe20000100800 */
[----:B------:R-:W-:Y:S01]  /*0910*/  IMAD R4, R0, R5, R11 ;  /* 0x0000000500047224 */ /* 0x000fe200078e020b */
[----:B------:R-:W-:Y:S02]  /*0920*/  CS2R R10, SRZ ;  /* 0x00000000000a7805 */ /* 0x000fe4000001ff00 */
[----:B------:R-:W-:Y:S02]  /*0930*/  STL [R1+0xe8], RZ ;  /* 0x0000e8ff01007387 */ /* 0x000fe40000100800 */
[----:B------:R-:W-:Y:S02]  /*0940*/  ISETP.GT.U32.AND P1, PT, R9, R4, PT ;  /* 0x000000040900720c */ /* 0x000fe40003f24070 */
[----:B------:R-:W-:Y:S04]  /*0950*/  STL [R1+0xec], RZ ;  /* 0x0000ecff01007387 */ /* 0x000fe80000100800 */
[----:B------:R-:W-:Y:S04]  /*0960*/  STL [R1+0xf0], RZ ;  /* 0x0000f0ff01007387 */ /* 0x000fe80000100800 */
[----:B------:R-:W-:Y:S03]  /*0970*/  STL [R1+0xf4], RZ ;  /* 0x0000f4ff01007387 */ /* 0x000fe60000100800 */
        /* <DEDUP_REMOVED lines=8> */
[----:B------:R-:W-:Y:S02]  /*0a00*/  ISETP.GE.AND P2, PT, R4, RZ, PT ;  /* 0x000000ff0400720c */ /* 0x000fe40003f46270 */
[----:B------:R-:W-:Y:S01]  /*0a10*/  CS2R R4, SRZ ;  /* 0x0000000000047805 */ /* 0x000fe2000001ff00 */
[----:B------:R-:W-:Y:S04]  /*0a20*/  STL [R1+0x104], RZ ;  /* 0x000104ff01007387 */ /* 0x000fe80000100800 */
[----:B------:R-:W-:Y:S01]  /*0a30*/  @P0 VIADD R0, R0, 0x1 ;  /* 0x0000000100000836 */ /* 0x000fe20000000000 */
[----:B------:R-:W-:Y:S04]  /*0a40*/  STL [R1+0x108], RZ ;  /* 0x000108ff01007387 */ /* 0x000fe80000100800 */
[----:B------:R-:W-:Y:S01]  /*0a50*/  STL [R1+0x10c], RZ ;  /* 0x00010cff01007387 */ /* 0x000fe20000100800 */
[----:B------:R-:W-:Y:S01]  /*0a60*/  @!P2 IMAD.MOV R0, RZ, RZ, -R0 ;  /* 0x000000ffff00a224 */ /* 0x000fe200078e0a00 */
[----:B------:R-:W-:-:S02]  /*0a70*/  @!P1 LOP3.LUT R0, RZ, R13, RZ, 0x33, !PT ;  /* 0x0000000dff009212 */ /* 0x000fc400078e33ff */
[----:B------:R-:W-:Y:S03]  /*0a80*/  STL [R1+0x150], RZ ;  /* 0x000150ff01007387 */ /* 0x000fe60000100800 */
[----:B------:R-:W-:Y:S01]  /*0a90*/  IMAD.SHL.U32 R3, R0, 0x40, RZ ;  /* 0x0000004000037824 */ /* 0x000fe200078e00ff */
[----:B------:R-:W-:Y:S01]  /*0aa0*/  STL [R1+0x154], RZ ;  /* 0x000154ff01007387 */ /* 0x000fe20000100800 */
[----:B------:R-:W-:Y:S02]  /*0ab0*/  IMAD.MOV R60, RZ, RZ, -R0 ;  /* 0x000000ffff3c7224 */ /* 0x000fe400078e0a00 */
[----:B------:R-:W-:Y:S01]  /*0ac0*/  VIADD R0, R3, 0x1 ;  /* 0x0000000103007836 */ /* 0x000fe20000000000 */
[----:B------:R-:W-:Y:S01]  /*0ad0*/  STL [R1+0x158], RZ ;  /* 0x000158ff01007387 */ /* 0x000fe20000100800 */
[----:B------:R-:W-:Y:S01]  /*0ae0*/  IMAD R60, R13, R60, R6 ;  /* 0x0000003c0d3c7224 */ /* 0x000fe200078e0206 */
[----:B------:R-:W-:-:S02]  /*0af0*/  CS2R R6, SRZ ;  /* 0x0000000000067805 */ /* 0x000fc4000001ff00 */
[----:B------:R-:W-:Y:S01]  /*0b00*/  CS2R R12, SRZ ;  /* 0x00000000000c7805 */ /* 0x000fe2000001ff00 */
[----:B------:R-:W-:Y:S01]  /*0b10*/  STL [R1+0x15c], RZ ;  /* 0x00015cff01007387 */ /* 0x000fe20000100800 */
[----:B------:R-:W-:Y:S01]  /*0b20*/  IMAD.IADD R60, R8, 0x1, R60 ;  /* 0x00000001083c7824 */ /* 0x000fe200078e023c */
[----:B------:R-:W-:Y:S02]  /*0b30*/  CS2R R8, SRZ ;  /* 0x0000000000087805 */ /* 0x000fe4000001ff00 */
[----:B------:R-:W-:Y:S04]  /*0b40*/  STL [R1+0x160], RZ ;  /* 0x000160ff01007387 */ /* 0x000fe80000100800 */
[----:B------:R-:W-:Y:S04]  /*0b50*/  STL [R1+0x164], RZ ;  /* 0x000164ff01007387 */ /* 0x000fe80000100800 */
[----:B------:R-:W-:Y:S04]  /*0b60*/  STL [R1+0x168], RZ ;  /* 0x000168ff01007387 */ /* 0x000fe80000100800 */
[----:B------:R-:W-:Y:S04]  /*0b70*/  STL [R1+0x16c], RZ ;  /* 0x00016cff01007387 */ /* 0x000fe80000100800 */
[----:B------:R-:W-:Y:S04]  /*0b80*/  STL [R1+0x710], R3 ;  /* 0x0007100301007387 */ /* 0x000fe80000100800 */
[----:B------:R1:W-:Y:S02]  /*0b90*/  STL [R1+0x210], R0 ;  /* 0x0002100001007387 */ /* 0x0003e40000100800 */
[----:B-1----:R-:W-:-:S05]  /*0ba0*/  VIADD R0, R3, 0x2 ;  /* 0x0000000203007836 */ /* 0x002fca0000000000 */
        /* <DEDUP_REMOVED lines=113> */
[----:B-1----:R-:W-:Y:S02]  /*12c0*/  IMAD.SHL.U32 R0, R60, 0x80, RZ ;  /* 0x000000803c007824 */ /* 0x002fe400078e00ff */
[----:B------:R-:W-:-:S04]  /*12d0*/  IMAD.MOV.U32 R60, RZ, RZ, R3 ;  /* 0x000000ffff3c7224 */ /* 0x000fc800078e0003 */
[----:B------:R-:W-:-:S05]  /*12e0*/  VIADD R3, R60, 0x3b ;  /* 0x0000003b3c037836 */ /* 0x000fca0000000000 */
[----:B------:R1:W-:Y:S02]  /*12f0*/  STL [R1+0xa8], R3 ;  /* 0x0000a80301007387 */ /* 0x0003e40000100800 */
[----:B-1----:R-:W-:-:S05]  /*1300*/  VIADD R3, R60, 0x3c ;  /* 0x0000003c3c037836 */ /* 0x002fca0000000000 */
[----:B------:R1:W-:Y:S02]  /*1310*/  STL [R1+0xa4], R3 ;  /* 0x0000a40301007387 */ /* 0x0003e40000100800 */
[----:B-1----:R-:W-:-:S05]  /*1320*/  VIADD R3, R60, 0x3d ;  /* 0x0000003d3c037836 */ /* 0x002fca0000000000 */
[----:B------:R1:W-:Y:S02]  /*1330*/  STL [R1+0xa0], R3 ;  /* 0x0000a00301007387 */ /* 0x0003e40000100800 */
[----:B-1----:R-:W-:Y:S01]  /*1340*/  LOP3.LUT R3, R0, 0x1f, R61, 0xf8, !PT ;  /* 0x0000001f00037812 */ /* 0x002fe200078ef83d */
[----:B------:R-:W-:Y:S01]  /*1350*/  VIADD R61, R60, 0x3e ;  /* 0x0000003e3c3d7836 */ /* 0x000fe20000000000 */
[----:B------:R-:W-:Y:S01]  /*1360*/  LOP3.LUT R0, R0, 0x20, R2, 0xfe, !PT ;  /* 0x0000002000007812 */ /* 0x000fe200078efe02 */
[----:B------:R-:W-:Y:S01]  /*1370*/  VIADD R60, R60, 0x3f ;  /* 0x0000003f3c3c7836 */ /* 0x000fe20000000000 */
[----:B------:R1:W5:Y:S04]  /*1380*/  LDL.LU R2, [R1+0x136c] ;  /* 0x00136c0001027983 */ /* 0x0003680000300800 */
[----:B------:R-:W-:Y:S04]  /*1390*/  STL [R1+0x768], R3 ;  /* 0x0007680301007387 */ /* 0x000fe80000100800 */
[----:B------:R2:W-:Y:S02]  /*13a0*/  STL [R1+0x76c], R0 ;  /* 0x00076c0001007387 */ /* 0x0005e40000100800 */
[----:B--2---:R-:W-:-:S05]  /*13b0*/  LOP3.LUT R0, R3, 0x40, RZ, 0xfc, !PT ;  /* 0x0000004003007812 */ /* 0x004fca00078efcff */
[----:B------:R2:W-:Y:S02]  /*13c0*/  STL [R1+0xd34], R0 ;  /* 0x000d340001007387 */ /* 0x0005e40000100800 */
[----:B--2---:R-:W-:Y:S02]  /*13d0*/  LOP3.LUT R0, R3, 0x60, RZ, 0xfc, !PT ;  /* 0x0000006003007812 */ /* 0x004fe400078efcff */
[----:B------:R1:W5:Y:S04]  /*13e0*/  LDL.LU R3, [R1+0x1368] ;  /* 0x0013680001037983 */ /* 0x0003680000300800 */
[----:B------:R1:W-:Y:S01]  /*13f0*/  STL [R1+0xc54], R0 ;  /* 0x000c540001007387 */ /* 0x0003e20000100800 */
[----:B0-----:R-:W-:Y:S05]  /*1400*/  BRA.U !UP0, `(.L_x_0) ;  /* 0x0000031508187547 */ /* 0x001fea000b800000 */
[----:B------:R-:W2:Y:S01]  /*1410*/  LDL.LU R40, [R1+0x110] ;  /* 0x0001100001287983 */ /* 0x000ea20000300800 */
[----:B-----5:R-:W-:Y:S01]  /*1420*/  IABS R8, R2 ;  /* 0x0000000200087213 */ /* 0x020fe20000000000 */
[----:B------:R-:W-:Y:S01]  /*1430*/  IMAD.MOV.U32 R35, RZ, RZ, R0 ;  /* 0x000000ffff237224 */ /* 0x000fe200078e0000 */
[----:B------:R-:W-:Y:S01]  /*1440*/  IABS R58, R3 ;  /* 0x00000003003a7213 */ /* 0x000fe20000000000 */
[----:B------:R-:W3:Y:S01]  /*1450*/  LDL.LU R39, [R1+0xac] ;  /* 0x0000ac0001277983 */ /* 0x000ee20000300800 */
[----:B------:R-:W-:Y:S01]  /*1460*/  IMAD.MOV.U32 R4, RZ, RZ, RZ ;  /* 0x000000ffff047224 */ /* 0x000fe200078e00ff */
[----:B------:R-:W-:Y:S01]  /*1470*/  ISETP.GE.AND P3, PT, R60, RZ, PT ;  /* 0x000000ff3c00720c */ /* 0x000fe20003f66270 */
[----:B------:R-:W0:Y:S01]  /*1480*/  LDCU.128 UR8, c[0x0][0x380] ;  /* 0x00007000ff0877ac */ /* 0x000e220008000c00 */
[----:B------:R-:W4:Y:S01]  /*1490*/  LDL.LU R38, [R1+0xa8] ;  /* 0x0000a80001267983 */ /* 0x000f220000300800 */
[----:B------:R-:W1:Y:S03]  /*14a0*/  LDCU UR6, c[0x0][0x3a4] ;  /* 0x00007480ff0677ac */ /* 0x000e660008000800 */
[----:B------:R-:W2:Y:S01]  /*14b0*/  LDL.LU R37, [R1+0xa4] ;  /* 0x0000a40001257983 */ /* 0x000ea20000300800 */
[----:B------:R-:W0:Y:S03]  /*14c0*/  LDCU UR7, c[0x0][0x3b0] ;  /* 0x00007600ff0777ac */ /* 0x000e260008000800 */
[----:B------:R-:W2:Y:S04]  /*14d0*/  LDL.LU R36, [R1+0xa0] ;  /* 0x0000a00001247983 */ /* 0x000ea80000300800 */
[----:B------:R-:W2:Y:S04]  /*14e0*/  LDL.LU R48, [R1+0x134] ;  /* 0x0001340001307983 */ /* 0x000ea80000300800 */
[----:B------:R-:W2:Y:S04]  /*14f0*/  LDL.LU R49, [R1+0x138] ;  /* 0x0001380001317983 */ /* 0x000ea80000300800 */
[----:B------:R-:W2:Y:S04]  /*1500*/  LDL.LU R41, [R1+0x118] ;  /* 0x0001180001297983 */ /* 0x000ea80000300800 */
[----:B------:R-:W2:Y:S04]  /*1510*/  LDL.LU R42, [R1+0x11c] ;  /* 0x00011c00012a7983 */ /* 0x000ea80000300800 */
[----:B------:R-:W2:Y:S04]  /*1520*/  LDL.LU R47, [R1+0x130] ;  /* 0x00013000012f7983 */ /* 0x000ea80000300800 */
[----:B------:R-:W2:Y:S04]  /*1530*/  LDL.LU R46, [R1+0x12c] ;  /* 0x00012c00012e7983 */ /* 0x000ea80000300800 */
[----:B------:R-:W2:Y:S04]  /*1540*/  LDL.LU R45, [R1+0x128] ;  /* 0x00012800012d7983 */ /* 0x000ea80000300800 */
[----:B------:R-:W2:Y:S04]  /*1550*/  LDL R32, [R1+0x768] ;  /* 0x0007680001207983 */ /* 0x000ea80000100800 */
[----:B------:R-:W3:Y:S04]  /*1560*/  LDL.LU R43, [R1+0x120] ;  /* 0x00012000012b7983 */ /* 0x000ee80000300800 */
[----:B------:R-:W3:Y:S04]  /*1570*/  LDL.LU R55, [R1+0x148] ;  /* 0x0001480001377983 */ /* 0x000ee80000300800 */
[----:B------:R-:W3:Y:S04]  /*1580*/  LDL R33, [R1+0x76c] ;  /* 0x00076c0001217983 */ /* 0x000ee80000100800 */
[----:B------:R-:W4:Y:S04]  /*1590*/  LDL R34, [R1+0xd34] ;  /* 0x000d340001227983 */ /* 0x000f280000100800 */
[----:B------:R-:W4:Y:S04]  /*15a0*/  LDL.LU R56, [R1+0x178] ;  /* 0x0001780001387983 */ /* 0x000f280000300800 */
[----:B------:R-:W4:Y:S04]  /*15b0*/  LDL.LU R57, [R1+0x174] ;  /* 0x0001740001397983 */ /* 0x000f280000300800 */
[----:B------:R-:W4:Y:S04]  /*15c0*/  LDL.LU R54, [R1+0x170] ;  /* 0x0001700001367983 */ /* 0x000f280000300800 */
[----:B------:R-:W4:Y:S04]  /*15d0*/  LDL.LU R44, [R1+0x124] ;  /* 0x00012400012c7983 */ /* 0x000f280000300800 */
[----:B------:R-:W4:Y:S04]  /*15e0*/  LDL.LU R53, [R1+0x14c] ;  /* 0x00014c0001357983 */ /* 0x000f280000300800 */
[----:B------:R-:W4:Y:S04]  /*15f0*/  LDL.LU R52, [R1+0x144] ;  /* 0x0001440001347983 */ /* 0x000f280000300800 */
[----:B------:R-:W4:Y:S04]  /*1600*/  LDL.LU R51, [R1+0x140] ;  /* 0x0001400001337983 */ /* 0x000f280000300800 */
[----:B------:R-:W4:Y:S04]  /*1610*/  LDL.LU R50, [R1+0x13c] ;  /* 0x00013c0001327983 */ /* 0x000f280000300800 */
[----:B------:R-:W4:Y:S01]  /*1620*/  LDL.LU R59, [R1+0x114] ;  /* 0x00011400013b7983 */ /* 0x000f220000300800 */
[----:B-1----:R-:W1:Y:S01]  /*1630*/  I2F.RP R0, R8 ;  /* 0x0000000800007306 */ /* 0x002e620000209400 */
[----:B------:R-:W-:-:S02]  /*1640*/  ISETP.GE.AND P5, PT, R35, RZ, PT ;  /* 0x000000ff2300720c */ /* 0x000fc40003fa6270 */
[----:B------:R0:W-:Y:S05]  /*1650*/  STL [R1+0x1494], R3 ;  /* 0x0014940301007387 */ /* 0x0001ea0000100800 */
[----:B------:R-:W0:Y:S08]  /*1660*/  I2F.RP R6, R58 ;  /* 0x0000003a00067306 */ /* 0x000e300000209400 */
[----:B-1----:R-:W1:Y:S08]  /*1670*/  MUFU.RCP R0, R0 ;  /* 0x0000000000007308 */ /* 0x002e700000001000 */
[----:B0-----:R-:W0:Y:S01]  /*1680*/  MUFU.RCP R6, R6 ;  /* 0x0000000600067308 */ /* 0x001e220000001000 */
[----:B-1----:R-:W-:-:S07]  /*1690*/  VIADD R0, R0, 0xffffffe ;  /* 0x0ffffffe00007836 */ /* 0x002fce0000000000 */
[----:B------:R-:W1:Y:S01]  /*16a0*/  F2I.FTZ.U32.TRUNC.NTZ R5, R0 ;  /* 0x0000000000057305 */ /* 0x000e62000021f000 */
[----:B0-----:R-:W-:-:S07]  /*16b0*/  VIADD R6, R6, 0xffffffe ;  /* 0x0ffffffe06067836 */ /* 0x001fce0000000000 */
[----:B------:R0:W0:Y:S01]  /*16c0*/  F2I.FTZ.U32.TRUNC.NTZ R7, R6 ;  /* 0x0000000600077305 */ /* 0x000022000021f000 */
[----:B-1----:R-:W-:Y:S02]  /*16d0*/  IMAD.MOV R0, RZ, RZ, -R5 ;  /* 0x000000ffff007224 */ /* 0x002fe400078e0a05 */
[----:B0-----:R-:W-:Y:S02]  /*16e0*/  IMAD.MOV.U32 R6, RZ, RZ, RZ ;  /* 0x000000ffff067224 */ /* 0x001fe400078e00ff */
[----:B------:R-:W-:-:S04]  /*16f0*/  IMAD R9, R0, R8, RZ ;  /* 0x0000000800097224 */ /* 0x000fc800078e02ff */
[----:B------:R-:W-:Y:S01]  /*1700*/  IMAD.HI.U32 R9, R5, R9, R4 ;  /* 0x0000000905097227 */ /* 0x000fe200078e0004 */
[----:B------:R-:W-:-:S03]  /*1710*/  IABS R4, R35 ;  /* 0x0000002300047213 */ /* 0x000fc60000000000 */
[----:B------:R-:W-:-:S04]  /*1720*/  IMAD.MOV R0, RZ, RZ, -R7 ;  /* 0x000000ffff007224 */ /* 0x000fc800078e0a07 */
[----:B------:R-:W-:-:S04]  /*1730*/  IMAD R0, R0, R58, RZ ;  /* 0x0000003a00007224 */ /* 0x000fc800078e02ff */
[----:B------:R-:W-:Y:S01]  /*1740*/  IMAD.HI.U32 R0, R7, R0, R6 ;  /* 0x0000000007007227 */ /* 0x000fe200078e0006 */
[----:B--2---:R-:W-:Y:S02]  /*1750*/  IABS R13, R32 ;  /* 0x00000020000d7213 */ /* 0x004fe40000000000 */
[----:B------:R-:W-:-:S03]  /*1760*/  ISETP.GE.AND P6, PT, R32, RZ, PT ;  /* 0x000000ff2000720c */ /* 0x000fc60003fc6270 */
[----:B------:R-:W-:-:S04]  /*1770*/  IMAD.HI.U32 R14, R9, R13, RZ ;  /* 0x0000000d090e7227 */ /* 0x000fc800078e00ff */
[----:B------:R-:W-:Y:S01]  /*1780*/  IMAD.MOV R14, RZ, RZ, -R14 ;  /* 0x000000ffff0e7224 */ /* 0x000fe200078e0a0e */
[----:B---3--:R-:W-:-:S03]  /*1790*/  IABS R11, R33 ;  /* 0x00000021000b7213 */ /* 0x008fc60000000000 */
[C---:B------:R-:W-:Y:S01]  /*17a0*/  IMAD R7, R8.reuse, R14, R13 ;  /* 0x0000000e08077224 */ /* 0x040fe200078e020d */
[----:B------:R-:W-:Y:S02]  /*17b0*/  IABS R13, R60 ;  /* 0x0000003c000d7213 */ /* 0x000fe40000000000 */
[----:B----4-:R-:W-:Y:S01]  /*17c0*/  IABS R5, R34 ;  /* 0x0000002200057213 */ /* 0x010fe20000000000 */
[----:B------:R-:W-:Y:S01]  /*17d0*/  IMAD.HI.U32 R12, R9, R11, RZ ;  /* 0x0000000b090c7227 */ /* 0x000fe200078e00ff */
[----:B------:R-:W-:-:S03]  /*17e0*/  ISETP.GT.U32.AND P0, PT, R8, R7, PT ;  /* 0x000000070800720c */ /* 0x000fc60003f04070 */
[----:B------:R-:W-:Y:S02]  /*17f0*/  IMAD.MOV R12, RZ, RZ, -R12 ;  /* 0x000000ffff0c7224 */ /* 0x000fe400078e0a0c */
[----:B------:R-:W-:-:S04]  /*1800*/  IMAD.HI.U32 R10, R9, R5, RZ ;  /* 0x00000005090a7227 */ /* 0x000fc800078e00ff */
[----:B------:R-:W-:-:S04]  /*1810*/  IMAD.HI.U32 R9, R9, R4, RZ ;  /* 0x0000000409097227 */ /* 0x000fc800078e00ff */
[C---:B------:R-:W-:Y:S01]  /*1820*/  IMAD R6, R8.reuse, R12, R11 ;  /* 0x0000000c08067224 */ /* 0x040fe200078e020b */
[----:B------:R-:W-:Y:S01]  /*1830*/  IABS R11, R61 ;  /* 0x0000003d000b7213 */ /* 0x000fe20000000000 */
[----:B------:R-:W-:Y:S01]  /*1840*/  IMAD.MOV R9, RZ, RZ, -R9 ;  /* 0x000000ffff097224 */ /* 0x000fe200078e0a09 */
[----:B------:R-:W-:Y:S01]  /*1850*/  IABS R12, R36 ;  /* 0x00000024000c7213 */ /* 0x000fe20000000000 */
[----:B------:R-:W-:Y:S01]  /*1860*/  IMAD.MOV R10, RZ, RZ, -R10 ;  /* 0x000000ffff0a7224 */ /* 0x000fe200078e0a0a */
[C---:B------:R-:W-:Y:S01]  /*1870*/  ISETP.GT.U32.AND P1, PT, R8.reuse, R6, PT ;  /* 0x000000060800720c */ /* 0x040fe20003f24070 */
[C---:B------:R-:W-:Y:S01]  /*1880*/  IMAD R4, R8.reuse, R9, R4 ;  /* 0x0000000908047224 */ /* 0x040fe200078e0204 */
[----:B------:R-:W-:Y:S01]  /*1890*/  IABS R9, R38 ;  /* 0x0000002600097213 */ /* 0x000fe20000000000 */
[C---:B------:R-:W-:Y:S01]  /*18a0*/  IMAD R5, R8.reuse, R10, R5 ;  /* 0x0000000a08057224 */ /* 0x040fe200078e0205 */
[----:B------:R-:W-:Y:S01]  /*18b0*/  IABS R10, R37 ;  /* 0x00000025000a7213 */ /* 0x000fe20000000000 */
[----:B------:R-:W-:Y:S01]  /*18c0*/  @!P0 IMAD.IADD R7, R7, 0x1, -R8 ;  /* 0x0000000107078824 */ /* 0x000fe200078e0a08 */
[----:B------:R-:W-:Y:S01]  /*18d0*/  ISETP.GT.U32.AND P4, PT, R8, R4, PT ;  /* 0x000000040800720c */ /* 0x000fe20003f84070 */
[----:B------:R-:W-:Y:S01]  /*18e0*/  IMAD.HI.U32 R16, R0, R13, RZ ;  /* 0x0000000d00107227 */ /* 0x000fe200078e00ff */
[----:B------:R-:W-:-:S02]  /*18f0*/  ISETP.GT.U32.AND P2, PT, R8, R5, PT ;  /* 0x000000050800720c */ /* 0x000fc40003f44070 */
[----:B------:R-:W-:Y:S01]  /*1900*/  ISETP.GT.U32.AND P0, PT, R8, R7, PT ;  /* 0x000000070800720c */ /* 0x000fe20003f04070 */
[----:B------:R-:W-:Y:S01]  /*1910*/  IMAD.HI.U32 R15, R0, R11, RZ ;  /* 0x0000000b000f7227 */ /* 0x000fe200078e00ff */
[----:B------:R-:W-:-:S03]  /*1920*/  IABS R21, R53 ;  /* 0x0000003500157213 */ /* 0x000fc60000000000 */
[----:B------:R-:W-:Y:S02]  /*1930*/  @!P1 IMAD.IADD R6, R6, 0x1, -R8 ;  /* 0x0000000106069824 */ /* 0x000fe400078e0a08 */
[----:B------:R-:W-:Y:S02]  /*1940*/  IMAD.MOV R16, RZ, RZ, -R16 ;  /* 0x000000ffff107224 */ /* 0x000fe400078e0a10 */
[--C-:B------:R-:W-:Y:S01]  /*1950*/  @!P4 IMAD.IADD R4, R4, 0x1, -R8.reuse ;  /* 0x000000010404c824 */ /* 0x100fe200078e0a08 */
[----:B------:R-:W-:Y:S01]  /*1960*/  ISETP.GT.U32.AND P1, PT, R8, R6, PT ;  /* 0x000000060800720c */ /* 0x000fe20003f24070 */
[----:B------:R-:W-:Y:S02]  /*1970*/  IMAD.MOV R15, RZ, RZ, -R15 ;  /* 0x000000ffff0f7224 */ /* 0x000fe400078e0a0f */
[----:B------:R-:W-:Y:S01]  /*1980*/  IMAD R13, R58, R16, R13 ;  /* 0x000000103a0d7224 */ /* 0x000fe200078e020d */
[----:B------:R-:W-:Y:S01]  /*1990*/  ISETP.GT.U32.AND P4, PT, R8, R4, PT ;  /* 0x000000040800720c */ /* 0x000fe20003f84070 */
[----:B------:R-:W-:Y:S01]  /*19a0*/  @!P2 IMAD.IADD R5, R5, 0x1, -R8 ;  /* 0x000000010505a824 */ /* 0x000fe200078e0a08 */
[----:B------:R-:W-:Y:S01]  /*19b0*/  IABS R16, R49 ;  /* 0x0000003100107213 */ /* 0x000fe20000000000 */
[----:B------:R-:W-:-:S02]  /*19c0*/  IMAD R11, R58, R15, R11 ;  /* 0x0000000f3a0b7224 */ /* 0x000fc400078e020b */
[----:B------:R-:W-:Y:S01]  /*19d0*/  @!P0 IMAD.IADD R7, R7, 0x1, -R8 ;  /* 0x0000000107078824 */ /* 0x000fe200078e0a08 */
[----:B------:R-:W-:Y:S01]  /*19e0*/  ISETP.GT.U32.AND P2, PT, R8, R5, PT ;  /* 0x000000050800720c */ /* 0x000fe20003f44070 */
[----:B------:R-:W-:Y:S01]  /*19f0*/  IMAD.HI.U32 R18, R0, R12, RZ ;  /* 0x0000000c00127227 */ /* 0x000fe200078e00ff */
[----:B------:R-:W-:-:S03]  /*1a00*/  ISETP.GE.AND P0, PT, R33, RZ, PT ;  /* 0x000000ff2100720c */ /* 0x000fc60003f06270 */
[--C-:B------:R-:W-:Y:S01]  /*1a10*/  @!P1 IMAD.IADD R6, R6, 0x1, -R8.reuse ;  /* 0x0000000106069824 */ /* 0x100fe200078e0a08 */
[C---:B------:R-:W-:Y:S01]  /*1a20*/  ISETP.GT.U32.AND P1, PT, R58.reuse, R13, PT ;  /* 0x0000000d3a00720c */ /* 0x040fe20003f24070 */
[----:B------:R-:W-:Y:S01]  /*1a30*/  @!P6 IMAD.MOV R7, RZ, RZ, -R7 ;  /* 0x000000ffff07e224 */ /* 0x000fe200078e0a07 */
[----:B------:R-:W-:Y:S01]  /*1a40*/  ISETP.GT.U32.AND P6, PT, R58, R11, PT ;  /* 0x0000000b3a00720c */ /* 0x000fe20003fc4070 */
[----:B------:R-:W-:Y:S01]  /*1a50*/  @!P4 IMAD.IADD R4, R4, 0x1, -R8 ;  /* 0x000000010404c824 */ /* 0x000fe200078e0a08 */
[----:B------:R-:W-:Y:S01]  /*1a60*/  ISETP.GE.AND P4, PT, R34, RZ, PT ;  /* 0x000000ff2200720c */ /* 0x000fe20003f86270 */
[----:B------:R-:W-:-:S04]  /*1a70*/  IMAD.HI.U32 R17, R0, R10, RZ ;  /* 0x0000000a00117227 */ /* 0x000fc800078e00ff */
[----:B------:R-:W-:-:S04]  /*1a80*/  IMAD.HI.U32 R14, R0, R9, RZ ;  /* 0x00000009000e7227 */ /* 0x000fc800078e00ff */
[----:B------:R-:W-:Y:S02]  /*1a90*/  IMAD.MOV R18, RZ, RZ, -R18 ;  /* 0x000000ffff127224 */ /* 0x000fe400078e0a12 */
[----:B------:R-:W-:Y:S02]  /*1aa0*/  @!P1 IMAD.IADD R13, R13, 0x1, -R58 ;  /* 0x000000010d0d9824 */ /* 0x000fe400078e0a3a */
[----:B------:R-:W-:Y:S02]  /*1ab0*/  IMAD.MOV R17, RZ, RZ, -R17 ;  /* 0x000000ffff117224 */ /* 0x000fe400078e0a11 */
[----:B------:R-:W-:Y:S02]  /*1ac0*/  IMAD.MOV R14, RZ, RZ, -R14 ;  /* 0x000000ffff0e7224 */ /* 0x000fe400078e0a0e */
[----:B------:R-:W-:Y:S01]  /*1ad0*/  IMAD R12, R58, R18, R12 ;  /* 0x000000123a0c7224 */ /* 0x000fe200078e020c */
[----:B------:R-:W-:Y:S01]  /*1ae0*/  IABS R18, R51 ;  /* 0x0000003300127213 */ /* 0x000fe20000000000 */
[----:B------:R-:W-:Y:S01]  /*1af0*/  @!P2 IMAD.IADD R5, R5, 0x1, -R8 ;  /* 0x000000010505a824 */ /* 0x000fe200078e0a08 */
[----:B------:R-:W-:Y:S01]  /*1b00*/  ISETP.NE.AND P2, PT, R2, RZ, PT ;  /* 0x000000ff0200720c */ /* 0x000fe20003f45270 */
[----:B------:R-:W-:Y:S01]  /*1b10*/  @!P6 IMAD.IADD R11, R11, 0x1, -R58 ;  /* 0x000000010b0be824 */ /* 0x000fe200078e0a3a */
[C---:B------:R-:W-:Y:S01]  /*1b20*/  ISETP.GT.U32.AND P6, PT, R58.reuse, R13, PT ;  /* 0x0000000d3a00720c */ /* 0x040fe20003fc4070 */
[C---:B------:R-:W-:Y:S01]  /*1b30*/  IMAD R10, R58.reuse, R17, R10 ;  /* 0x000000113a0a7224 */ /* 0x040fe200078e020a */
[----:B------:R-:W-:Y:S01]  /*1b40*/  IABS R8, R39 ;  /* 0x0000002700087213 */ /* 0x000fe20000000000 */
[C---:B------:R-:W-:Y:S01]  /*1b50*/  IMAD R9, R58.reuse, R14, R9 ;  /* 0x0000000e3a097224 */ /* 0x040fe200078e0209 */
[----:B------:R-:W-:Y:S01]  /*1b60*/  LOP3.LUT R2, RZ, R2, RZ, 0x33, !PT ;  /* 0x00000002ff027212 */ /* 0x000fe200078e33ff */
[----:B------:R-:W-:Y:S01]  /*1b70*/  @!P0 IMAD.MOV R6, RZ, RZ, -R6 ;  /* 0x000000ffff068224 */ /* 0x000fe200078e0a06 */
[C---:B------:R-:W-:Y:S01]  /*1b80*/  ISETP.GT.U32.AND P0, PT, R58.reuse, R12, PT ;  /* 0x0000000c3a00720c */ /* 0x040fe20003f04070 */
[----:B------:R-:W-:Y:S01]  /*1b90*/  @!P4 IMAD.MOV R5, RZ, RZ, -R5 ;  /* 0x000000ffff05c224 */ /* 0x000fe200078e0a05 */
[C---:B------:R-:W-:Y:S01]  /*1ba0*/  ISETP.GT.U32.AND P4, PT, R58.reuse, R10, PT ;  /* 0x0000000a3a00720c */ /* 0x040fe20003f84070 */
[----:B------:R-:W-:Y:S01]  /*1bb0*/  @!P5 IMAD.MOV R4, RZ, RZ, -R4 ;  /* 0x000000ffff04d224 */ /* 0x000fe200078e0a04 */
[----:B------:R-:W-:Y:S01]  /*1bc0*/  ISETP.GT.U32.AND P1, PT, R58, R9, PT ;  /* 0x000000093a00720c */ /* 0x000fe20003f24070 */
[----:B------:R-:W-:Y:S01]  /*1bd0*/  IMAD.HI.U32 R15, R0, R8, RZ ;  /* 0x00000008000f7227 */ /* 0x000fe200078e00ff */
[----:B------:R-:W-:-:S02]  /*1be0*/  SEL R7, R2, R7, !P2 ;  /* 0x0000000702077207 */ /* 0x000fc40005000000 */
[C---:B------:R-:W-:Y:S01]  /*1bf0*/  SEL R6, R2.reuse, R6, !P2 ;  /* 0x0000000602067207 */ /* 0x040fe20005000000 */
[----:B------:R-:W-:Y:S01]  /*1c00*/  IMAD.MOV R15, RZ, RZ, -R15 ;  /* 0x000000ffff0f7224 */ /* 0x000fe200078e0a0f */
[C---:B------:R-:W-:Y:S01]  /*1c10*/  SEL R3, R2.reuse, R5, !P2 ;  /* 0x0000000502037207 */ /* 0x040fe20005000000 */
[--C-:B------:R-:W-:Y:S01]  /*1c20*/  @!P6 IMAD.IADD R13, R13, 0x1, -R58.reuse ;  /* 0x000000010d0de824 */ /* 0x100fe200078e0a3a */
[----:B------:R-:W-:Y:S01]  /*1c30*/  SEL R2, R2, R4, !P2 ;  /* 0x0000000402027207 */ /* 0x000fe20005000000 */
[----:B------:R-:W-:Y:S01]  /*1c40*/  @!P0 IMAD.IADD R12, R12, 0x1, -R58 ;  /* 0x000000010c0c8824 */ /* 0x000fe200078e0a3a */
[C---:B------:R-:W-:Y:S01]  /*1c50*/  ISETP.GT.U32.AND P2, PT, R58.reuse, R11, PT ;  /* 0x0000000b3a00720c */ /* 0x040fe20003f44070 */
[----:B------:R-:W-:Y:S01]  /*1c60*/  STL [R1+0x40], R7 ;  /* 0x0000400701007387 */ /* 0x000fe20000100800 */
[----:B------:R-:W-:Y:S01]  /*1c70*/  IABS R14, R40 ;  /* 0x00000028000e7213 */ /* 0x000fe20000000000 */
[----:B------:R-:W-:Y:S01]  /*1c80*/  IMAD R8, R58, R15, R8 ;  /* 0x0000000f3a087224 */ /* 0x000fe200078e0208 */
[----:B------:R-:W-:Y:S01]  /*1c90*/  ISETP.GE.AND P5, PT, R61, RZ, PT ;  /* 0x000000ff3d00720c */ /* 0x000fe20003fa6270 */
[----:B------:R-:W-:Y:S01]  /*1ca0*/  IMAD.MOV.U32 R5, RZ, RZ, R13 ;  /* 0x000000ffff057224 */ /* 0x000fe200078e000d */
[----:B------:R-:W-:Y:S01]  /*1cb0*/  STL [R1+0x3c], R6 ;  /* 0x00003c0601007387 */ /* 0x000fe20000100800 */
[--C-:B------:R-:W-:Y:S01]  /*1cc0*/  @!P4 IMAD.IADD R10, R10, 0x1, -R58.reuse ;  /* 0x000000010a0ac824 */ /* 0x100fe200078e0a3a */
[----:B------:R-:W-:Y:S01]  /*1cd0*/  ISETP.GE.AND P0, PT, R36, RZ, PT ;  /* 0x000000ff2400720c */ /* 0x000fe20003f06270 */
[--C-:B------:R-:W-:Y:S01]  /*1ce0*/  @!P1 IMAD.IADD R9, R9, 0x1, -R58.reuse ;  /* 0x0000000109099824 */ /* 0x100fe200078e0a3a */
[----:B------:R0:W-:Y:S01]  /*1cf0*/  STL [R1+0x38], R3 ;  /* 0x0000380301007387 */ /* 0x0001e20000100800 */
[C---:B------:R-:W-:Y:S01]  /*1d00*/  ISETP.GT.U32.AND P1, PT, R58.reuse, R12, PT ;  /* 0x0000000c3a00720c */ /* 0x040fe20003f24070 */
[----:B------:R-:W-:Y:S01]  /*1d10*/  @!P3 IMAD.MOV R5, RZ, RZ, -R5 ;  /* 0x000000ffff05b224 */ /* 0x000fe200078e0a05 */
[C---:B------:R-:W-:Y:S01]  /*1d20*/  ISETP.GT.U32.AND P3, PT, R58.reuse, R8, PT ;  /* 0x000000083a00720c */ /* 0x040fe20003f64070 */
[----:B------:R1:W-:Y:S01]  /*1d30*/  STL [R1+0x34], R2 ;  /* 0x0000340201007387 */ /* 0x0003e20000100800 */
[----:B------:R-:W-:Y:S01]  /*1d40*/  @!P2 IMAD.IADD R11, R11, 0x1, -R58 ;  /* 0x000000010b0ba824 */ /* 0x000fe200078e0a3a */
[----:B------:R-:W-:-:S02]  /*1d50*/  ISETP.GT.U32.AND P2, PT, R58, R10, PT ;  /* 0x0000000a3a00720c */ /* 0x000fc40003f44070 */
[----:B------:R-:W-:Y:S01]  /*1d60*/  IABS R4, R59 ;  /* 0x0000003b00047213 */ /* 0x000fe20000000000 */
[----:B------:R2:W-:Y:S01]  /*1d70*/  STL [R1+0x14], R5 ;  /* 0x0000140501007387 */ /* 0x0005e20000100800 */
[----:B0-----:R-:W-:Y:S01]  /*1d80*/  IMAD.MOV.U32 R3, RZ, RZ, R11 ;  /* 0x000000ffff037224 */ /* 0x001fe200078e000b */
[----:B------:R-:W-:Y:S02]  /*1d90*/  ISETP.GE.AND P4, PT, R37, RZ, PT ;  /* 0x000000ff2500720c */ /* 0x000fe40003f86270 */
[----:B------:R-:W-:Y:S01]  /*1da0*/  ISETP.GT.U32.AND P6, PT, R58, R9, PT ;  /* 0x000000093a00720c */ /* 0x000fe20003fc4070 */
[----:B-1----:R-:W-:Y:S01]  /*1db0*/  IMAD.HI.U32 R2, R0, R14, RZ ;  /* 0x0000000e00027227 */ /* 0x002fe200078e00ff */
[----:B------:R-:W-:Y:S02]  /*1dc0*/  IABS R6, R42 ;  /* 0x0000002a00067213 */ /* 0x000fe40000000000 */
[----:B------:R-:W-:Y:S01]  /*1dd0*/  IABS R11, R44 ;  /* 0x0000002c000b7213 */ /* 0x000fe20000000000 */
[----:B------:R-:W-:Y:S01]  /*1de0*/  IMAD.MOV R2, RZ, RZ, -R2 ;  /* 0x000000ffff027224 */ /* 0x000fe200078e0a02 */
[----:B------:R-:W-:Y:S01]  /*1df0*/  IABS R13, R46 ;  /* 0x0000002e000d7213 */ /* 0x000fe20000000000 */
[----:B------:R-:W-:Y:S01]  /*1e00*/  @!P5 IMAD.MOV R3, RZ, RZ, -R3 ;  /* 0x000000ffff03d224 */ /* 0x000fe200078e0a03 */
[----:B------:R-:W-:Y:S01]  /*1e10*/  ISETP.GE.AND P5, PT, R38, RZ, PT ;  /* 0x000000ff2600720c */ /* 0x000fe20003fa6270 */
[----:B------:R-:W-:Y:S01]  /*1e20*/  IMAD R14, R58, R2, R14 ;  /* 0x000000023a0e7224 */ /* 0x000fe200078e020e */
[----:B------:R-:W-:Y:S01]  /*1e30*/  IABS R2, R41 ;  /* 0x0000002900027213 */ /* 0x000fe20000000000 */
[----:B------:R-:W-:Y:S01]  /*1e40*/  @!P1 IMAD.IADD R12, R12, 0x1, -R58 ;  /* 0x000000010c0c9824 */ /* 0x000fe200078e0a3a */
[----:B------:R0:W-:Y:S01]  /*1e50*/  STL [R1+0xc], R3 ;  /* 0x00000c0301007387 */ /* 0x0001e20000100800 */
[----:B--2---:R-:W-:Y:S01]  /*1e60*/  IMAD.HI.U32 R5, R0, R4, RZ ;  /* 0x0000000400057227 */ /* 0x004fe200078e00ff */
[----:B------:R-:W-:-:S02]  /*1e70*/  ISETP.GT.U32.AND P1, PT, R58, R14, PT ;  /* 0x0000000e3a00720c */ /* 0x000fc40003f24070 */
[----:B------:R-:W-:Y:S01]  /*1e80*/  IABS R15, R48 ;  /* 0x00000030000f7213 */ /* 0x000fe20000000000 */
[--C-:B------:R-:W-:Y:S01]  /*1e90*/  @!P3 IMAD.IADD R8, R8, 0x1, -R58.reuse ;  /* 0x000000010808b824 */ /* 0x100fe200078e0a3a */
[----:B------:R-:W-:Y:S01]  /*1ea0*/  ISETP.GE.AND P3, PT, R59, RZ, PT ;  /* 0x000000ff3b00720c */ /* 0x000fe20003f66270 */
[----:B------:R-:W-:Y:S01]  /*1eb0*/  @!P2 IMAD.IADD R10, R10, 0x1, -R58 ;  /* 0x000000010a0aa824 */ /* 0x000fe200078e0a3a */
[----:B------:R-:W-:Y:S01]  /*1ec0*/  ISETP.GE.AND P2, PT, R39, RZ, PT ;  /* 0x000000ff2700720c */ /* 0x000fe20003f46270 */
[----:B------:R-:W-:Y:S01]  /*1ed0*/  IMAD.MOV R59, RZ, RZ, -R5 ;  /* 0x000000ffff3b7224 */ /* 0x000fe200078e0a05 */
[----:B------:R-:W-:Y:S01]  /*1ee0*/  IABS R17, R50 ;  /* 0x0000003200117213 */ /* 0x000fe20000000000 */
[----:B0-----:R-:W-:Y:S01]  /*1ef0*/  IMAD.MOV.U32 R3, RZ, RZ, R12 ;  /* 0x000000ffff037224 */ /* 0x001fe200078e000c */
[----:B------:R-:W-:Y:S01]  /*1f00*/  IABS R12, R45 ;  /* 0x0000002d000c7213 */ /* 0x000fe20000000000 */
[C---:B------:R-:W-:Y:S02]  /*1f10*/  IMAD R59, R58.reuse, R59, R4 ;  /* 0x0000003b3a3b7224 */ /* 0x040fe400078e0204 */
[----:B------:R-:W-:Y:S01]  /*1f20*/  @!P0 IMAD.MOV R3, RZ, RZ, -R3 ;  /* 0x000000ffff038224 */ /* 0x000fe200078e0a03 */
[----:B------:R-:W-:Y:S01]  /*1f30*/  ISETP.GT.U32.AND P0, PT, R58, R8, PT ;  /* 0x000000083a00720c */ /* 0x000fe20003f04070 */
[----:B------:R-:W-:Y:S01]  /*1f40*/  IMAD.MOV.U32 R7, RZ, RZ, R10 ;  /* 0x000000ffff077224 */ /* 0x000fe200078e000a */
[----:B------:R-:W-:Y:S01]  /*1f50*/  IABS R10, R43 ;  /* 0x0000002b000a7213 */ /* 0x000fe20000000000 */
[--C-:B------:R-:W-:Y:S01]  /*1f60*/  @!P1 IMAD.IADD R14, R14, 0x1, -R58.reuse ;  /* 0x000000010e0e9824 */ /* 0x100fe200078e0a3a */
[----:B------:R0:W-:Y:S01]  /*1f70*/  STL [R1+0x8], R3 ;  /* 0x0000080301007387 */ /* 0x0001e20000100800 */
[----:B------:R-:W-:Y:S01]  /*1f80*/  @!P4 IMAD.MOV R7, RZ, RZ, -R7 ;  /* 0x000000ffff07c224 */ /* 0x000fe200078e0a07 */
[C---:B------:R-:W-:Y:S01]  /*1f90*/  ISETP.GT.U32.AND P4, PT, R58.reuse, R59, PT ;  /* 0x0000003b3a00720c */ /* 0x040fe20003f84070 */
[----:B------:R-:W-:Y:S01]  /*1fa0*/  @!P6 IMAD.IADD R9, R9, 0x1, -R58 ;  /* 0x000000010909e824 */ /* 0x000fe200078e0a3a */
[----:B------:R-:W-:Y:S01]  /*1fb0*/  ISETP.GT.U32.AND P1, PT, R58, R14, PT ;  /* 0x0000000e3a00720c */ /* 0x000fe20003f24070 */
[----:B------:R-:W-:Y:S01]  /*1fc0*/  IMAD.MOV.U32 R5, RZ, RZ, R6 ;  /* 0x000000ffff057224 */ /* 0x000fe200078e0006 */
[----:B------:R-:W-:Y:S01]  /*1fd0*/  ISETP.GE.AND P6, PT, R40, RZ, PT ;  /* 0x000000ff2800720c */ /* 0x000fe20003fc6270 */
[----:B------:R-:W-:Y:S01]  /*1fe0*/  IMAD.HI.U32 R4, R0, R2, RZ ;  /* 0x0000000200047227 */ /* 0x000fe200078e00ff */
[----:B------:R-:W-:Y:S03]  /*1ff0*/  STL [R1+0x4], R7 ;  /* 0x0000040701007387 */ /* 0x000fe60000100800 */
[----:B------:R-:W-:Y:S01]  /*2000*/  @!P0 IMAD.IADD R8, R8, 0x1, -R58 ;  /* 0x0000000108088824 */ /* 0x000fe200078e0a3a */
[----:B------:R-:W-:Y:S01]  /*2010*/  ISETP.GE.AND P0, PT, R42, RZ, PT ;  /* 0x000000ff2a00720c */ /* 0x000fe20003f06270 */
[----:B------:R-:W-:-:S04]  /*2020*/  IMAD.HI.U32 R6, R0, R5, RZ ;  /* 0x0000000500067227 */ /* 0x000fc800078e00ff */
[----:B------:R-:W-:Y:S02]  /*2030*/  IMAD.MOV.U32 R61, RZ, RZ, R8 ;  /* 0x000000ffff3d7224 */ /* 0x000fe400078e0008 */
[----:B------:R-:W-:Y:S01]  /*2040*/  @!P4 IMAD.IADD R59, R59, 0x1, -R58 ;  /* 0x000000013b3bc824 */ /* 0x000fe200078e0a3a */
[----:B------:R-:W-:Y:S01]  /*2050*/  ISETP.GE.AND P4, PT, R44, RZ, PT ;  /* 0x000000ff2c00720c */ /* 0x000fe20003f86270 */
[----:B------:R-:W-:Y:S02]  /*2060*/  @!P2 IMAD.MOV R61, RZ, RZ, -R61 ;  /* 0x000000ffff3da224 */ /* 0x000fe400078e0a3d */
[----:B------:R-:W-:Y:S01]  /*2070*/  IMAD.MOV R4, RZ, RZ, -R4 ;  /* 0x000000ffff047224 */ /* 0x000fe200078e0a04 */
[----:B------:R-:W-:Y:S01]  /*2080*/  ISETP.GT.U32.AND P2, PT, R58, R59, PT ;  /* 0x0000003b3a00720c */ /* 0x000fe20003f44070 */
[----:B------:R-:W-:Y:S01]  /*2090*/  @!P1 IMAD.IADD R14, R14, 0x1, -R58 ;  /* 0x000000010e0e9824 */ /* 0x000fe200078e0a3a */
[----:B------:R-:W-:Y:S01]  /*20a0*/  ISETP.GE.AND P1, PT, R43, RZ, PT ;  /* 0x000000ff2b00720c */ /* 0x000fe20003f26270 */
[----:B------:R-:W-:-:S02]  /*20b0*/  IMAD.MOV R6, RZ, RZ, -R6 ;  /* 0x000000ffff067224 */ /* 0x000fc400078e0a06 */
[C---:B------:R-:W-:Y:S02]  /*20c0*/  IMAD R2, R58.reuse, R4, R2 ;  /* 0x000000043a027224 */ /* 0x040fe400078e0202 */
[----:B------:R-:W-:Y:S01]  /*20d0*/  IMAD.MOV.U32 R60, RZ, RZ, R14 ;  /* 0x000000ffff3c7224 */ /* 0x000fe200078e000e */
[----:B------:R-:W-:Y:S01]  /*20e0*/  IABS R14, R47 ;  /* 0x0000002f000e7213 */ /* 0x000fe20000000000 */
[----:B0-----:R-:W-:Y:S02]  /*20f0*/  IMAD.MOV.U32 R3, RZ, RZ, R9 ;  /* 0x000000ffff037224 */ /* 0x001fe400078e0009 */
[C---:B------:R-:W-:Y:S02]  /*2100*/  IMAD R9, R58.reuse, R6, R5 ;  /* 0x000000063a097224 */ /* 0x040fe400078e0205 */
[----:B------:R-:W-:Y:S01]  /*2110*/  @!P6 IMAD.MOV R60, RZ, RZ, -R60 ;  /* 0x000000ffff3ce224 */ /* 0x000fe200078e0a3c */
[C---:B------:R-:W-:Y:S01]  /*2120*/  ISETP.GT.U32.AND P6, PT, R58.reuse, R2, PT ;  /* 0x000000023a00720c */ /* 0x040fe20003fc4070 */
[----:B------:R-:W-:Y:S01]  /*2130*/  @!P2 IMAD.IADD R59, R59, 0x1, -R58 ;  /* 0x000000013b3ba824 */ /* 0x000fe200078e0a3a */
[----:B------:R-:W-:Y:S01]  /*2140*/  ISETP.GT.U32.AND P2, PT, R58, R9, PT ;  /* 0x000000093a00720c */ /* 0x000fe20003f44070 */
[----:B------:R-:W-:-:S04]  /*2150*/  IMAD.HI.U32 R5, R0, R10, RZ ;  /* 0x0000000a00057227 */ /* 0x000fc800078e00ff */
[----:B------:R-:W-:Y:S02]  /*2160*/  IMAD.MOV R5, RZ, RZ, -R5 ;  /* 0x000000ffff057224 */ /* 0x000fe400078e0a05 */
[----:B------:R-:W-:Y:S01]  /*2170*/  @!P5 IMAD.MOV R3, RZ, RZ, -R3 ;  /* 0x000000ffff03d224 */ /* 0x000fe200078e0a03 */
[----:B------:R-:W-:Y:S01]  /*2180*/  ISETP.GE.AND P5, PT, R41, RZ, PT ;  /* 0x000000ff2900720c */ /* 0x000fe20003fa6270 */
[----:B------:R-:W-:Y:S02]  /*2190*/  IMAD R10, R58, R5, R10 ;  /* 0x000000053a0a7224 */ /* 0x000fe400078e020a */
[--C-:B------:R-:W-:Y:S01]  /*21a0*/  @!P6 IMAD.IADD R2, R2, 0x1, -R58.reuse ;  /* 0x000000010202e824 */ /* 0x100fe200078e0a3a */
[----:B------:R-:W-:Y:S01]  /*21b0*/  STL [R1], R3 ;  /* 0x0000000301007387 */ /* 0x000fe20000100800 */
[----:B------:R-:W-:Y:S01]  /*21c0*/  @!P2 IMAD.IADD R9, R9, 0x1, -R58 ;  /* 0x000000010909a824 */ /* 0x000fe200078e0a3a */
[----:B------:R-:W-:Y:S01]  /*21d0*/  ISETP.GT.U32.AND P6, PT, R58, R10, PT ;  /* 0x0000000a3a00720c */ /* 0x000fe20003fc4070 */
[----:B------:R-:W-:Y:S01]  /*21e0*/  IMAD.HI.U32 R6, R0, R12, RZ ;  /* 0x0000000c00067227 */ /* 0x000fe200078e00ff */
[----:B------:R-:W-:Y:S01]  /*21f0*/  ISETP.GT.U32.AND P2, PT, R58, R2, PT ;  /* 0x000000023a00720c */ /* 0x000fe20003f44070 */
[----:B------:R-:W-:Y:S02]  /*2200*/  STL [R1+0x1478], R61 ;  /* 0x0014783d01007387 */ /* 0x000fe40000100800 */
[----:B------:R-:W-:-:S02]  /*2210*/  IMAD.HI.U32 R4, R0, R11, RZ ;  /* 0x0000000b00047227 */ /* 0x000fc400078e00ff */
[----:B------:R-:W-:Y:S02]  /*2220*/  STL [R1+0x147c], R60 ;  /* 0x00147c3c01007387 */ /* 0x000fe40000100800 */
[----:B------:R-:W-:Y:S01]  /*2230*/  @!P3 IMAD.MOV R59, RZ, RZ, -R59 ;  /* 0x000000ffff3bb224 */ /* 0x000fe200078e0a3b */
[----:B------:R-:W-:Y:S01]  /*2240*/  ISETP.GT.U32.AND P3, PT, R58, R9, PT ;  /* 0x000000093a00720c */ /* 0x000fe20003f64070 */
[----:B------:R-:W-:-:S03]  /*2250*/  IMAD.HI.U32 R5, R0, R13, RZ ;  /* 0x0000000d00057227 */ /* 0x000fc600078e00ff */
[----:B------:R-:W-:Y:S01]  /*2260*/  STL [R1+0x1480], R59 ;  /* 0x0014803b01007387 */ /* 0x000fe20000100800 */
[----:B------:R-:W-:Y:S02]  /*2270*/  IMAD.MOV R6, RZ, RZ, -R6 ;  /* 0x000000ffff067224 */ /* 0x000fe400078e0a06 */
[--C-:B------:R-:W-:Y:S02]  /*2280*/  @!P2 IMAD.IADD R2, R2, 0x1, -R58.reuse ;  /* 0x000000010202a824 */ /* 0x100fe400078e0a3a */
[----:B------:R-:W-:Y:S02]  /*2290*/  @!P6 IMAD.IADD R10, R10, 0x1, -R58 ;  /* 0x000000010a0ae824 */ /* 0x000fe400078e0a3a */
[----:B------:R-:W-:Y:S02]  /*22a0*/  IMAD.MOV R4, RZ, RZ, -R4 ;  /* 0x000000ffff047224 */ /* 0x000fe400078e0a04 */
[----:B------:R-:W-:Y:S01]  /*22b0*/  IMAD.MOV R5, RZ, RZ, -R5 ;  /* 0x000000ffff057224 */ /* 0x000fe200078e0a05 */
[C---:B------:R-:W-:Y:S01]  /*22c0*/  ISETP.GT.U32.AND P6, PT, R58.reuse, R10, PT ;  /* 0x0000000a3a00720c */ /* 0x040fe20003fc4070 */
[----:B------:R-:W-:-:S02]  /*22d0*/  IMAD R12, R58, R6, R12 ;  /* 0x000000063a0c7224 */ /* 0x000fc400078e020c */
[----:B------:R-:W-:Y:S02]  /*22e0*/  IMAD.MOV.U32 R8, RZ, RZ, R2 ;  /* 0x000000ffff087224 */ /* 0x000fe400078e0002 */
[----:B------:R-:W-:Y:S02]  /*22f0*/  IMAD R11, R58, R4, R11 ;  /* 0x000000043a0b7224 */ /* 0x000fe400078e020b */
[----:B------:R-:W-:-:S03]  /*2300*/  IMAD.HI.U32 R4, R0, R14, RZ ;  /* 0x0000000e00047227 */ /* 0x000fc600078e00ff */
[C---:B------:R-:W-:Y:S01]  /*2310*/  ISETP.GT.U32.AND P2, PT, R58.reuse, R11, PT ;  /* 0x0000000b3a00720c */ /* 0x040fe20003f44070 */
[C---:B------:R-:W-:Y:S02]  /*2320*/  IMAD R13, R58.reuse, R5, R13 ;  /* 0x000000053a0d7224 */ /* 0x040fe400078e020d */
[----:B------:R-:W-:Y:S01]  /*2330*/  @!P5 IMAD.MOV R8, RZ, RZ, -R8 ;  /* 0x000000ffff08d224 */ /* 0x000fe200078e0a08 */
[C---:B------:R-:W-:Y:S01]  /*2340*/  ISETP.GT.U32.AND P5, PT, R58.reuse, R12, PT ;  /* 0x0000000c3a00720c */ /* 0x040fe20003fa4070 */
[----:B------:R-:W-:Y:S02]  /*2350*/  IMAD.MOV R4, RZ, RZ, -R4 ;  /* 0x000000ffff047224 */ /* 0x000fe400078e0a04 */
[----:B------:R-:W-:Y:S01]  /*2360*/  @!P3 IMAD.IADD R9, R9, 0x1, -R58 ;  /* 0x000000010909b824 */ /* 0x000fe200078e0a3a */
[C---:B------:R-:W-:Y:S01]  /*2370*/  ISETP.GT.U32.AND P3, PT, R58.reuse, R13, PT ;  /* 0x0000000d3a00720c */ /* 0x040fe20003f64070 */
[----:B------:R-:W-:Y:S01]  /*2380*/  IMAD R14, R58, R4, R14 ;  /* 0x000000043a0e7224 */ /* 0x000fe200078e020e */
[----:B------:R-:W-:Y:S01]  /*2390*/  STL [R1+0x1484], R8 ;  /* 0x0014840801007387 */ /* 0x000fe20000100800 */
[----:B------:R-:W-:-:S02]  /*23a0*/  @!P6 IMAD.IADD R10, R10, 0x1, -R58 ;  /* 0x000000010a0ae824 */ /* 0x000fc400078e0a3a */
[----:B------:R-:W-:Y:S01]  /*23b0*/  IMAD.HI.U32 R4, R0, R16, RZ ;  /* 0x0000001000047227 */ /* 0x000fe200078e00ff */
[----:B------:R-:W-:-:S03]  /*23c0*/  ISETP.GT.U32.AND P6, PT, R58, R14, PT ;  /* 0x0000000e3a00720c */ /* 0x000fc60003fc4070 */
[----:B------:R-:W-:Y:S02]  /*23d0*/  @!P5 IMAD.IADD R12, R12, 0x1, -R58 ;  /* 0x000000010c0cd824 */ /* 0x000fe400078e0a3a */
[----:B------:R-:W-:-:S04]  /*23e0*/  IMAD.HI.U32 R5, R0, R15, RZ ;  /* 0x0000000f00057227 */ /* 0x000fc800078e00ff */
[----:B------:R-:W-:Y:S01]  /*23f0*/  @!P3 IMAD.IADD R13, R13, 0x1, -R58 ;  /* 0x000000010d0db824 */ /* 0x000fe200078e0a3a */
[----:B------:R-:W-:Y:S01]  /*2400*/  ISETP.GT.U32.AND P3, PT, R58, R12, PT ;  /* 0x0000000c3a00720c */ /* 0x000fe20003f64070 */
[----:B------:R-:W-:Y:S02]  /*2410*/  IMAD.MOV R4, RZ, RZ, -R4 ;  /* 0x000000ffff047224 */ /* 0x000fe400078e0a04 */
[--C-:B------:R-:W-:Y:S01]  /*2420*/  @!P6 IMAD.IADD R14, R14, 0x1, -R58.reuse ;  /* 0x000000010e0ee824 */ /* 0x100fe200078e0a3a */
[C---:B------:R-:W-:Y:S01]  /*2430*/  ISETP.GT.U32.AND P6, PT, R58.reuse, R13, PT ;  /* 0x0000000d3a00720c */ /* 0x040fe20003fc4070 */
[----:B------:R-:W-:Y:S02]  /*2440*/  @!P0 IMAD.MOV R9, RZ, RZ, -R9 ;  /* 0x000000ffff098224 */ /* 0x000fe400078e0a09 */
[----:B------:R-:W-:Y:S01]  /*2450*/  @!P2 IMAD.IADD R11, R11, 0x1, -R58 ;  /* 0x000000010b0ba824 */ /* 0x000fe200078e0a3a */
[C---:B------:R-:W-:Y:S01]  /*2460*/  ISETP.GT.U32.AND P0, PT, R58.reuse, R14, PT ;  /* 0x0000000e3a00720c */ /* 0x040fe20003f04070 */
[----:B------:R-:W-:Y:S01]  /*2470*/  IMAD.MOV R5, RZ, RZ, -R5 ;  /* 0x000000ffff057224 */ /* 0x000fe200078e0a05 */
[----:B------:R-:W-:Y:S01]  /*2480*/  ISETP.GE.AND P2, PT, R45, RZ, PT ;  /* 0x000000ff2d00720c */ /* 0x000fe20003f46270 */
[C---:B------:R-:W-:Y:S01]  /*2490*/  IMAD R16, R58.reuse, R4, R16 ;  /* 0x000000043a107224 */ /* 0x040fe200078e0210 */
[----:B------:R-:W-:Y:S01]  /*24a0*/  ISETP.GT.U32.AND P5, PT, R58, R11, PT ;  /* 0x0000000b3a00720c */ /* 0x000fe20003fa4070 */
[----:B------:R-:W-:Y:S01]  /*24b0*/  @!P3 IMAD.IADD R12, R12, 0x1, -R58 ;  /* 0x000000010c0cb824 */ /* 0x000fe200078e0a3a */
[----:B------:R-:W-:Y:S01]  /*24c0*/  ISETP.GE.AND P3, PT, R46, RZ, PT ;  /* 0x000000ff2e00720c */ /* 0x000fe20003f66270 */
[----:B------:R-:W-:Y:S01]  /*24d0*/  IMAD.HI.U32 R4, R0, R18, RZ ;  /* 0x0000001200047227 */ /* 0x000fe200078e00ff */
[----:B------:R-:W-:Y:S03]  /*24e0*/  STL [R1+0x1488], R9 ;  /* 0x0014880901007387 */ /* 0x000fe60000100800 */
[----:B------:R-:W-:-:S02]  /*24f0*/  IMAD R15, R58, R5, R15 ;  /* 0x000000053a0f7224 */ /* 0x000fc400078e020f */
[----:B------:R-:W-:Y:S02]  /*2500*/  IMAD.MOV R5, RZ, RZ, -R4 ;  /* 0x000000ffff057224 */ /* 0x000fe400078e0a04 */
[----:B------:R-:W-:Y:S02]  /*2510*/  @!P6 IMAD.IADD R13, R13, 0x1, -R58 ;  /* 0x000000010d0de824 */ /* 0x000fe400078e0a3a */
[----:B------:R-:W-:Y:S01]  /*2520*/  IMAD R18, R58, R5, R18 ;  /* 0x000000053a127224 */ /* 0x000fe200078e0212 */
[----:B------:R-:W-:Y:S01]  /*2530*/  IABS R5, R55 ;  /* 0x0000003700057213 */ /* 0x000fe20000000000 */
[--C-:B------:R-:W-:Y:S01]  /*2540*/  @!P0 IMAD.IADD R14, R14, 0x1, -R58.reuse ;  /* 0x000000010e0e8824 */ /* 0x100fe200078e0a3a */
[----:B------:R-:W-:Y:S01]  /*2550*/  ISETP.GE.AND P0, PT, R47, RZ, PT ;  /* 0x000000ff2f00720c */ /* 0x000fe20003f06270 */
[----:B------:R-:W-:Y:S01]  /*2560*/  @!P3 IMAD.MOV R13, RZ, RZ, -R13 ;  /* 0x000000ffff0db224 */ /* 0x000fe200078e0a0d */
[C---:B------:R-:W-:Y:S01]  /*2570*/  ISETP.GT.U32.AND P3, PT, R58.reuse, R18, PT ;  /* 0x000000123a00720c */ /* 0x040fe20003f64070 */
[----:B------:R-:W-:Y:S01]  /*2580*/  @!P5 IMAD.IADD R11, R11, 0x1, -R58 ;  /* 0x000000010b0bd824 */ /* 0x000fe200078e0a3a */
[C---:B------:R-:W-:Y:S01]  /*2590*/  ISETP.GT.U32.AND P5, PT, R58.reuse, R16, PT ;  /* 0x000000103a00720c */ /* 0x040fe20003fa4070 */
[----:B------:R-:W-:Y:S01]  /*25a0*/  @!P1 IMAD.MOV R10, RZ, RZ, -R10 ;  /* 0x000000ffff0a9224 */ /* 0x000fe200078e0a0a */
[----:B------:R-:W-:Y:S01]  /*25b0*/  ISETP.GT.U32.AND P1, PT, R58, R15, PT ;  /* 0x0000000f3a00720c */ /* 0x000fe20003f24070 */
[----:B------:R-:W-:-:S02]  /*25c0*/  @!P4 IMAD.MOV R11, RZ, RZ, -R11 ;  /* 0x000000ffff0bc224 */ /* 0x000fc400078e0a0b */
[----:B------:R-:W-:Y:S01]  /*25d0*/  @!P2 IMAD.MOV R12, RZ, RZ, -R12 ;  /* 0x000000ffff0ca224 */ /* 0x000fe200078e0a0c */
[----:B------:R-:W-:Y:S01]  /*25e0*/  STL [R1+0x148c], R10 ;  /* 0x00148c0a01007387 */ /* 0x000fe20000100800 */
[----:B------:R-:W-:-:S03]  /*25f0*/  IMAD.HI.U32 R2, R0, R17, RZ ;  /* 0x0000001100027227 */ /* 0x000fc600078e00ff */
[----:B------:R-:W-:Y:S01]  /*2600*/  STL [R1+0x1490], R11 ;  /* 0x0014900b01007387 */ /* 0x000fe20000100800 */
[----:B------:R-:W-:Y:S01]  /*2610*/  @!P0 IMAD.MOV R14, RZ, RZ, -R14 ;  /* 0x000000ffff0e8224 */ /* 0x000fe200078e0a0e */
[----:B------:R-:W-:Y:S01]  /*2620*/  ISETP.GE.AND P0, PT, R50, RZ, PT ;  /* 0x000000ff3200720c */ /* 0x000fe20003f06270 */
[----:B------:R-:W-:Y:S01]  /*2630*/  @!P3 IMAD.IADD R18, R18, 0x1, -R58 ;  /* 0x000000011212b824 */ /* 0x000fe200078e0a3a */
[----:B------:R0:W-:Y:S01]  /*2640*/  STL [R1+0x1498], R12 ;  /* 0x0014980c01007387 */ /* 0x0001e20000100800 */
[----:B------:R-:W-:Y:S01]  /*2650*/  ISETP.GE.AND P3, PT, R55, RZ, PT ;  /* 0x000000ff3700720c */ /* 0x000fe20003f66270 */
[----:B------:R-:W-:Y:S02]  /*2660*/  IMAD.MOV.U32 R55, RZ, RZ, R57 ;  /* 0x000000ffff377224 */ /* 0x000fe400078e0039 */
[----:B------:R-:W-:Y:S01]  /*2670*/  STL [R1+0x149c], R13 ;  /* 0x00149c0d01007387 */ /* 0x000fe20000100800 */
[----:B------:R-:W-:Y:S02]  /*2680*/  IMAD.MOV R2, RZ, RZ, -R2 ;  /* 0x000000ffff027224 */ /* 0x000fe400078e0a02 */
[--C-:B------:R-:W-:Y:S01]  /*2690*/  @!P1 IMAD.IADD R15, R15, 0x1, -R58.reuse ;  /* 0x000000010f0f9824 */ /* 0x100fe200078e0a3a */
[----:B------:R-:W-:Y:S01]  /*26a0*/  STL [R1+0x14a0], R14 ;  /* 0x0014a00e01007387 */ /* 0x000fe20000100800 */
[----:B------:R-:W-:Y:S01]  /*26b0*/  IMAD R17, R58, R2, R17 ;  /* 0x000000023a117224 */ /* 0x000fe200078e0211 */
[----:B------:R-:W-:Y:S01]  /*26c0*/  IABS R2, R52 ;  /* 0x0000003400027213 */ /* 0x000fe20000000000 */
[----:B------:R-:W-:Y:S01]  /*26d0*/  @!P5 IMAD.IADD R16, R16, 0x1, -R58 ;  /* 0x000000011010d824 */ /* 0x000fe200078e0a3a */
[----:B------:R-:W2:Y:S01]  /*26e0*/  LDL.LU R57, [R1+0x17c] ;  /* 0x00017c0001397983 */ /* 0x000ea20000300800 */
[----:B------:R-:W-:-:S02]  /*26f0*/  ISETP.GT.U32.AND P4, PT, R58, R15, PT ;  /* 0x0000000f3a00720c */ /* 0x000fc40003f84070 */
[----:B------:R-:W-:Y:S01]  /*2700*/  ISETP.GT.U32.AND P6, PT, R58, R17, PT ;  /* 0x000000113a00720c */ /* 0x000fe20003fc4070 */
[----:B------:R-:W-:Y:S01]  /*2710*/  IMAD.HI.U32 R4, R0, R2, RZ ;  /* 0x0000000200047227 */ /* 0x000fe200078e00ff */
[----:B------:R-:W3:Y:S01]  /*2720*/  LDL.LU R50, [R1+0x180] ;  /* 0x0001800001327983 */ /* 0x000ee20000300800 */
[----:B------:R-:W-:Y:S02]  /*2730*/  ISETP.GT.U32.AND P2, PT, R58, R16, PT ;  /* 0x000000103a00720c */ /* 0x000fe40003f44070 */
[----:B------:R-:W-:Y:S01]  /*2740*/  IMAD.MOV R4, RZ, RZ, -R4 ;  /* 0x000000ffff047224 */ /* 0x000fe200078e0a04 */
[----:B------:R-:W-:Y:S02]  /*2750*/  ISETP.GE.AND P1, PT, R48, RZ, PT ;  /* 0x000000ff3000720c */ /* 0x000fe40003f26270 */
[----:B------:R-:W-:Y:S01]  /*2760*/  ISETP.GE.AND P5, PT, R49, RZ, PT ;  /* 0x000000ff3100720c */ /* 0x000fe20003fa6270 */
[----:B------:R-:W-:Y:S02]  /*2770*/  IMAD R2, R58, R4, R2 ;  /* 0x000000043a027224 */ /* 0x000fe400078e0202 */
[----:B------:R-:W-:-:S02]  /*2780*/  @!P4 IMAD.IADD R15, R15, 0x1, -R58 ;  /* 0x000000010f0fc824 */ /* 0x000fc400078e0a3a */
[----:B------:R-:W-:Y:S01]  /*2790*/  @!P6 IMAD.IADD R17, R17, 0x1, -R58 ;  /* 0x000000011111e824 */ /* 0x000fe200078e0a3a */
[----:B------:R-:W-:Y:S01]  /*27a0*/  ISETP.GT.U32.AND P4, PT, R58, R2, PT ;  /* 0x000000023a00720c */ /* 0x000fe20003f84070 */
[----:B------:R-:W-:-:S03]  /*27b0*/  IMAD.HI.U32 R4, R0, R5, RZ ;  /* 0x0000000500047227 */ /* 0x000fc600078e00ff */
[----:B------:R-:W-:Y:S01]  /*27c0*/  ISETP.GT.U32.AND P6, PT, R58, R17, PT ;  /* 0x000000113a00720c */ /* 0x000fe20003fc4070 */
[----:B------:R-:W-:Y:S01]  /*27d0*/  @!P2 IMAD.IADD R16, R16, 0x1, -R58 ;  /* 0x000000011010a824 */ /* 0x000fe200078e0a3a */
[----:B------:R-:W-:-:S11]  /*27e0*/  ISETP.GE.AND P2, PT, R51, RZ, PT ;  /* 0x000000ff3300720c */ /* 0x000fd60003f46270 */
[--C-:B------:R-:W-:Y:S01]  /*27f0*/  @!P6 IMAD.IADD R17, R17, 0x1, -R58.reuse ;  /* 0x000000011111e824 */ /* 0x100fe200078e0a3a */
[----:B------:R-:W-:Y:S02]  /*2800*/  ISETP.GE.AND P6, PT, R52, RZ, PT ;  /* 0x000000ff3400720c */ /* 0x000fe40003fc6270 */
[----:B------:R-:W4:Y:S01]  /*2810*/  LDL.LU R52, [R1+0x184] ;  /* 0x0001840001347983 */ /* 0x000f220000300800 */
[----:B------:R-:W-:Y:S01]  /*2820*/  @!P4 IMAD.IADD R2, R2, 0x1, -R58 ;  /* 0x000000010202c824 */ /* 0x000fe200078e0a3a */
[----:B------:R-:W-:Y:S01]  /*2830*/  ISETP.GT.U32.AND P4, PT, R58, R18, PT ;  /* 0x000000123a00720c */ /* 0x000fe20003f84070 */
[----:B------:R-:W-:Y:S02]  /*2840*/  @!P1 IMAD.MOV R15, RZ, RZ, -R15 ;  /* 0x000000ffff0f9224 */ /* 0x000fe400078e0a0f */
[----:B------:R-:W-:Y:S02]  /*2850*/  @!P5 IMAD.MOV R16, RZ, RZ, -R16 ;  /* 0x000000ffff10d224 */ /* 0x000fe400078e0a10 */
[----:B------:R-:W-:Y:S01]  /*2860*/  @!P0 IMAD.MOV R17, RZ, RZ, -R17 ;  /* 0x000000ffff118224 */ /* 0x000fe200078e0a11 */
[----:B------:R-:W-:Y:S01]  /*2870*/  STL [R1+0x14a4], R15 ;  /* 0x0014a40f01007387 */ /* 0x000fe20000100800 */
[----:B------:R-:W-:-:S03]  /*2880*/  ISETP.GE.AND P0, PT, R53, RZ, PT ;  /* 0x000000ff3500720c */ /* 0x000fc60003f06270 */
[----:B------:R1:W-:Y:S04]  /*2890*/  STL [R1+0x14a8], R16 ;  /* 0x0014a81001007387 */ /* 0x0003e80000100800 */
[----:B------:R0:W-:Y:S01]  /*28a0*/  STL [R1+0x14ac], R17 ;  /* 0x0014ac1101007387 */ /* 0x0001e20000100800 */
[----:B------:R-:W-:-:S03]  /*28b0*/  @!P4 IMAD.IADD R18, R18, 0x1, -R58 ;  /* 0x000000011212c824 */ /* 0x000fc600078e0a3a */
[----:B------:R-:W4:Y:S01]  /*28c0*/  LDL.LU R51, [R1+0x188] ;  /* 0x0001880001337983 */ /* 0x000f220000300800 */
[----:B------:R-:W-:-:S03]  /*28d0*/  IABS R22, R54 ;  /* 0x0000003600167213 */ /* 0x000fc60000000000 */
[----:B------:R-:W4:Y:S01]  /*28e0*/  LDL.LU R53, [R1+0x18c] ;  /* 0x00018c0001357983 */ /* 0x000f220000300800 */
[----:B------:R-:W-:-:S03]  /*28f0*/  ISETP.GE.AND P4, PT, R54, RZ, PT ;  /* 0x000000ff3600720c */ /* 0x000fc60003f86270 */
[----:B------:R-:W4:Y:S01]  /*2900*/  LDL.LU R54, [R1+0x190] ;  /* 0x0001900001367983 */ /* 0x000f220000300800 */
[----:B------:R-:W-:Y:S01]  /*2910*/  ISETP.GT.U32.AND P1, PT, R58, R2, PT ;  /* 0x000000023a00720c */ /* 0x000fe20003f24070 */
[----:B------:R-:W-:-:S04]  /*2920*/  IMAD.MOV R4, RZ, RZ, -R4 ;  /* 0x000000ffff047224 */ /* 0x000fc800078e0a04 */
[----:B------:R-:W-:Y:S01]  /*2930*/  IMAD R20, R58, R4, R5 ;  /* 0x000000043a147224 */ /* 0x000fe200078e0205 */
[----:B------:R-:W-:-:S04]  /*2940*/  IABS R23, R55 ;  /* 0x0000003700177213 */ /* 0x000fc80000000000 */
[----:B------:R-:W-:-:S03]  /*2950*/  ISETP.GT.U32.AND P5, PT, R58, R20, PT ;  /* 0x000000143a00720c */ /* 0x000fc60003fa4070 */
[----:B------:R-:W-:Y:S01]  /*2960*/  @!P1 IMAD.IADD R2, R2, 0x1, -R58 ;  /* 0x0000000102029824 */ /* 0x000fe200078e0a3a */
[----:B------:R-:W-:Y:S02]  /*2970*/  ISETP.GE.AND P1, PT, R55, RZ, PT ;  /* 0x000000ff3700720c */ /* 0x000fe40003f26270 */
[----:B------:R-:W4:Y:S01]  /*2980*/  LDL.LU R55, [R1+0x194] ;  /* 0x0001940001377983 */ /* 0x000f220000300800 */
[----:B------:R-:W-:-:S06]  /*2990*/  IMAD.HI.U32 R4, R0, R21, RZ ;  /* 0x0000001500047227 */ /* 0x000fcc00078e00ff */
[----:B------:R-:W-:Y:S02]  /*29a0*/  @!P5 IMAD.IADD R20, R20, 0x1, -R58 ;  /* 0x000000011414d824 */ /* 0x000fe400078e0a3a */
[----:B------:R-:W-:Y:S02]  /*29b0*/  @!P2 IMAD.MOV R18, RZ, RZ, -R18 ;  /* 0x000000ffff12a224 */ /* 0x000fe400078e0a12 */
[----:B------:R-:W-:Y:S01]  /*29c0*/  IMAD.HI.U32 R5, R0, R22, RZ ;  /* 0x0000001600057227 */ /* 0x000fe200078e00ff */
[----:B------:R-:W-:-:S03]  /*29d0*/  ISETP.GT.U32.AND P2, PT, R58, R20, PT ;  /* 0x000000143a00720c */ /* 0x000fc60003f44070 */
[----:B------:R-:W-:Y:S02]  /*29e0*/  IMAD.MOV R4, RZ, RZ, -R4 ;  /* 0x000000ffff047224 */ /* 0x000fe400078e0a04 */
[----:B------:R-:W-:Y:S02]  /*29f0*/  IMAD.MOV R5, RZ, RZ, -R5 ;  /* 0x000000ffff057224 */ /* 0x000fe400078e0a05 */
[C---:B------:R-:W-:Y:S02]  /*2a00*/  IMAD R21, R58.reuse, R4, R21 ;  /* 0x000000043a157224 */ /* 0x040fe400078e0215 */
[----:B------:R-:W-:Y:S02]  /*2a10*/  IMAD.MOV.U32 R19, RZ, RZ, R2 ;  /* 0x000000ffff137224 */ /* 0x000fe400078e0002 */
[C---:B------:R-:W-:Y:S02]  /*2a20*/  IMAD R22, R58.reuse, R5, R22 ;  /* 0x000000053a167224 */ /* 0x040fe400078e0216 */
[----:B------:R-:W-:Y:S01]  /*2a30*/  @!P6 IMAD.MOV R19, RZ, RZ, -R19 ;  /* 0x000000ffff13e224 */ /* 0x000fe200078e0a13 */
[----:B------:R-:W-:Y:S01]  /*2a40*/  ISETP.GT.U32.AND P6, PT, R58, R21, PT ;  /* 0x000000153a00720c */ /* 0x000fe20003fc4070 */
[----:B------:R-:W-:Y:S01]  /*2a50*/  @!P2 IMAD.IADD R20, R20, 0x1, -R58 ;  /* 0x000000011414a824 */ /* 0x000fe200078e0a3a */
[----:B------:R-:W-:-:S02]  /*2a60*/  ISETP.GT.U32.AND P2, PT, R58, R22, PT ;  /* 0x000000163a00720c */ /* 0x000fc40003f44070 */
[----:B------:R-:W-:Y:S02]  /*2a70*/  ISETP.GE.AND P5, PT, R56, RZ, PT ;  /* 0x000000ff3800720c */ /* 0x000fe40003fa6270 */
[----:B------:R-:W-:Y:S02]  /*2a80*/  IABS R24, R56 ;  /* 0x0000003800187213 */ /* 0x000fe40000000000 */
[----:B------:R-:W4:Y:S05]  /*2a90*/  LDL.LU R56, [R1+0x198] ;  /* 0x0001980001387983 */ /* 0x000f2a0000300800 */
[--C-:B------:R-:W-:Y:S02]  /*2aa0*/  @!P6 IMAD.IADD R21, R21, 0x1, -R58.reuse ;  /* 0x000000011515e824 */ /* 0x100fe400078e0a3a */
[----:B------:R-:W-:-:S02]  /*2ab0*/  @!P2 IMAD.IADD R22, R22, 0x1, -R58 ;  /* 0x000000011616a824 */ /* 0x000fc400078e0a3a */
[----:B------:R-:W-:Y:S01]  /*2ac0*/  IMAD.HI.U32 R2, R0, R24, RZ ;  /* 0x0000001800027227 */ /* 0x000fe200078e00ff */
[----:B------:R-:W-:-:S03]  /*2ad0*/  ISETP.GT.U32.AND P2, PT, R58, R21, PT ;  /* 0x000000153a00720c */ /* 0x000fc60003f44070 */
[----:B------:R-:W-:-:S04]  /*2ae0*/  IMAD.MOV R2, RZ, RZ, -R2 ;  /* 0x000000ffff027224 */ /* 0x000fc800078e0a02 */
[----:B------:R-:W-:-:S06]  /*2af0*/  IMAD R24, R58, R2, R24 ;  /* 0x000000023a187224 */ /* 0x000fcc00078e0218 */
[----:B------:R-:W-:Y:S01]  /*2b00*/  @!P2 IMAD.IADD R21, R21, 0x1, -R58 ;  /* 0x000000011515a824 */ /* 0x000fe200078e0a3a */
[----:B------:R-:W-:-:S13]  /*2b10*/  ISETP.GT.U32.AND P2, PT, R58, R24, PT ;  /* 0x000000183a00720c */ /* 0x000fda0003f44070 */
[----:B------:R-:W-:Y:S02]  /*2b20*/  @!P2 IMAD.IADD R24, R24, 0x1, -R58 ;  /* 0x000000011818a824 */ /* 0x000fe400078e0a3a */
[----:B------:R-:W-:-:S04]  /*2b30*/  IMAD.HI.U32 R4, R0, R23, RZ ;  /* 0x0000001700047227 */ /* 0x000fc800078e00ff */
[----:B------:R-:W-:-:S04]  /*2b40*/  IMAD.MOV R4, RZ, RZ, -R4 ;  /* 0x000000ffff047224 */ /* 0x000fc800078e0a04 */
[C---:B------:R-:W-:Y:S01]  /*2b50*/  IMAD R23, R58.reuse, R4, R23 ;  /* 0x000000043a177224 */ /* 0x040fe200078e0217 */
[----:B--2---:R-:W-:Y:S02]  /*2b60*/  IABS R25, R57 ;  /* 0x0000003900197213 */ /* 0x004fe40000000000 */
[----:B------:R-:W-:Y:S02]  /*2b70*/  ISETP.GE.AND P2, PT, R57, RZ, PT ;  /* 0x000000ff3900720c */ /* 0x000fe40003f46270 */
[----:B------:R-:W2:Y:S01]  /*2b80*/  LDL.LU R57, [R1+0x19c] ;  /* 0x00019c0001397983 */ /* 0x000ea20000300800 */
[C---:B------:R-:W-:Y:S02]  /*2b90*/  ISETP.GT.U32.AND P6, PT, R58.reuse, R23, PT ;  /* 0x000000173a00720c */ /* 0x040fe40003fc4070 */
[----:B---3--:R-:W-:Y:S01]  /*2ba0*/  IABS R26, R50 ;  /* 0x00000032001a7213 */ /* 0x008fe20000000000 */
[----:B------:R-:W-:Y:S01]  /*2bb0*/  @!P3 IMAD.MOV R20, RZ, RZ, -R20 ;  /* 0x000000ffff14b224 */ /* 0x000fe200078e0a14 */
[----:B------:R-:W-:Y:S01]  /*2bc0*/  ISETP.GT.U32.AND P3, PT, R58, R22, PT ;  /* 0x000000163a00720c */ /* 0x000fe20003f64070 */
[----:B------:R-:W-:-:S04]  /*2bd0*/  IMAD.HI.U32 R5, R0, R25, RZ ;  /* 0x0000001900057227 */ /* 0x000fc800078e00ff */
[----:B------:R-:W-:-:S04]  /*2be0*/  IMAD.HI.U32 R4, R0, R26, RZ ;  /* 0x0000001a00047227 */ /* 0x000fc800078e00ff */
[----:B------:R-:W-:Y:S02]  /*2bf0*/  @!P6 IMAD.IADD R23, R23, 0x1, -R58 ;  /* 0x000000011717e824 */ /* 0x000fe400078e0a3a */
[----:B------:R-:W-:Y:S02]  /*2c00*/  IMAD.MOV R5, RZ, RZ, -R5 ;  /* 0x000000ffff057224 */ /* 0x000fe400078e0a05 */
[----:B------:R-:W-:Y:S01]  /*2c10*/  IMAD.MOV R4, RZ, RZ, -R4 ;  /* 0x000000ffff047224 */ /* 0x000fe200078e0a04 */
[C---:B------:R-:W-:Y:S01]  /*2c20*/  ISETP.GT.U32.AND P6, PT, R58.reuse, R23, PT ;  /* 0x000000173a00720c */ /* 0x040fe20003fc4070 */
[C---:B------:R-:W-:Y:S02]  /*2c30*/  IMAD R25, R58.reuse, R5, R25 ;  /* 0x000000053a197224 */ /* 0x040fe400078e0219 */
[----:B------:R-:W-:Y:S01]  /*2c40*/  IMAD R26, R58, R4, R26 ;  /* 0x000000043a1a7224 */ /* 0x000fe200078e021a */
[----:B----4-:R-:W-:-:S05]  /*2c50*/  IABS R27, R52 ;  /* 0x00000034001b7213 */ /* 0x010fca0000000000 */
[----:B------:R-:W-:-:S04]  /*2c60*/  IMAD.HI.U32 R2, R0, R27, RZ ;  /* 0x0000001b00027227 */ /* 0x000fc800078e00ff */
[----:B------:R-:W-:Y:S02]  /*2c70*/  IMAD.MOV R2, RZ, RZ, -R2 ;  /* 0x000000ffff027224 */ /* 0x000fe400078e0a02 */
[----:B------:R-:W-:Y:S01]  /*2c80*/  @!P0 IMAD.MOV R21, RZ, RZ, -R21 ;  /* 0x000000ffff158224 */ /* 0x000fe200078e0a15 */
[C---:B------:R-:W-:Y:S01]  /*2c90*/  ISETP.GT.U32.AND P0, PT, R58.reuse, R25, PT ;  /* 0x000000193a00720c */ /* 0x040fe20003f04070 */
[----:B------:R-:W-:Y:S02]  /*2ca0*/  IMAD R27, R58, R2, R27 ;  /* 0x000000023a1b7224 */ /* 0x000fe400078e021b */
[--C-:B------:R-:W-:Y:S01]  /*2cb0*/  @!P3 IMAD.IADD R22, R22, 0x1, -R58.reuse ;  /* 0x000000011616b824 */ /* 0x100fe200078e0a3a */
[C---:B------:R-:W-:Y:S01]  /*2cc0*/  ISETP.GT.U32.AND P3, PT, R58.reuse, R26, PT ;  /* 0x0000001a3a00720c */ /* 0x040fe20003f64070 */
[----:B------:R-:W-:Y:S01]  /*2cd0*/  @!P6 IMAD.IADD R23, R23, 0x1, -R58 ;  /* 0x000000011717e824 */ /* 0x000fe200078e0a3a */
[----:B------:R-:W-:Y:S02]  /*2ce0*/  ISETP.GT.U32.AND P6, PT, R58, R27, PT ;  /* 0x0000001b3a00720c */ /* 0x000fe40003fc4070 */
[----:B------:R-:W-:-:S05]  /*2cf0*/  IABS R29, R53 ;  /* 0x00000035001d7213 */ /* 0x000fca0000000000 */
[--C-:B------:R-:W-:Y:S01]  /*2d00*/  @!P0 IMAD.IADD R25, R25, 0x1, -R58.reuse ;  /* 0x0000000119198824 */ /* 0x100fe200078e0a3a */
[----:B------:R-:W-:Y:S02]  /*2d10*/  ISETP.GT.U32.AND P0, PT, R58, R24, PT ;  /* 0x000000183a00720c */ /* 0x000fe40003f04070 */
[----:B------:R-:W-:Y:S01]  /*2d20*/  IABS R30, R54 ;  /* 0x00000036001e7213 */ /* 0x000fe20000000000 */
[----:B------:R-:W-:Y:S02]  /*2d30*/  @!P3 IMAD.IADD R26, R26, 0x1, -R58 ;  /* 0x000000011a1ab824 */ /* 0x000fe400078e0a3a */
[----:B------:R-:W-:-:S04]  /*2d40*/  IMAD.HI.U32 R4, R0, R29, RZ ;  /* 0x0000001d00047227 */ /* 0x000fc800078e00ff */
[----:B------:R-:W-:Y:S01]  /*2d50*/  @!P6 IMAD.IADD R27, R27, 0x1, -R58 ;  /* 0x000000011b1be824 */ /* 0x000fe200078e0a3a */
[----:B------:R-:W-:Y:S01]  /*2d60*/  ISETP.GT.U32.AND P6, PT, R58, R26, PT ;  /* 0x0000001a3a00720c */ /* 0x000fe20003fc4070 */
[----:B------:R-:W-:-:S04]  /*2d70*/  IMAD.HI.U32 R2, R0, R30, RZ ;  /* 0x0000001e00027227 */ /* 0x000fc800078e00ff */
[----:B------:R-:W-:Y:S02]  /*2d80*/  IMAD.MOV R4, RZ, RZ, -R4 ;  /* 0x000000ffff047224 */ /* 0x000fe400078e0a04 */
[----:B------:R-:W-:Y:S02]  /*2d90*/  IMAD.MOV R2, RZ, RZ, -R2 ;  /* 0x000000ffff027224 */ /* 0x000fe400078e0a02 */
[C---:B------:R-:W-:Y:S02]  /*2da0*/  IMAD R29, R58.reuse, R4, R29 ;  /* 0x000000043a1d7224 */ /* 0x040fe400078e021d */
[----:B------:R-:W-:Y:S02]  /*2db0*/  IMAD R30, R58, R2, R30 ;  /* 0x000000023a1e7224 */ /* 0x000fe400078e021e */
[--C-:B------:R-:W-:Y:S01]  /*2dc0*/  @!P0 IMAD.IADD R24, R24, 0x1, -R58.reuse ;  /* 0x0000000118188824 */ /* 0x100fe200078e0a3a */
[----:B------:R-:W-:Y:S01]  /*2dd0*/  ISETP.GT.U32.AND P0, PT, R58, R29, PT ;  /* 0x0000001d3a00720c */ /* 0x000fe20003f04070 */
[----:B------:R-:W-:Y:S01]  /*2de0*/  @!P6 IMAD.IADD R26, R26, 0x1, -R58 ;  /* 0x000000011a1ae824 */ /* 0x000fe200078e0a3a */
[C---:B------:R-:W-:Y:S01]  /*2df0*/  ISETP.GT.U32.AND P6, PT, R58.reuse, R30, PT ;  /* 0x0000001e3a00720c */ /* 0x040fe20003fc4070 */
[----:B------:R-:W-:Y:S01]  /*2e00*/  @!P4 IMAD.MOV R22, RZ, RZ, -R22 ;  /* 0x000000ffff16c224 */ /* 0x000fe200078e0a16 */
[----:B------:R-:W-:-:S09]  /*2e10*/  ISETP.GT.U32.AND P4, PT, R58, R27, PT ;  /* 0x0000001b3a00720c */ /* 0x000fd20003f84070 */
[--C-:B------:R-:W-:Y:S02]  /*2e20*/  @!P0 IMAD.IADD R29, R29, 0x1, -R58.reuse ;  /* 0x000000011d1d8824 */ /* 0x100fe400078e0a3a */
[----:B------:R-:W-:-:S03]  /*2e30*/  @!P6 IMAD.IADD R30, R30, 0x1, -R58 ;  /* 0x000000011e1ee824 */ /* 0x000fc600078e0a3a */
[----:B------:R-:W-:Y:S01]  /*2e40*/  ISETP.GT.U32.AND P6, PT, R58, R29, PT ;  /* 0x0000001d3a00720c */ /* 0x000fe20003fc4070 */
[--C-:B------:R-:W-:Y:S01]  /*2e50*/  @!P4 IMAD.IADD R27, R27, 0x1, -R58.reuse ;  /* 0x000000011b1bc824 */ /* 0x100fe200078e0a3a */
[----:B------:R-:W-:Y:S02]  /*2e60*/  ISETP.GE.AND P4, PT, R52, RZ, PT ;  /* 0x000000ff3400720c */ /* 0x000fe40003f86270 */
[----:B------:R-:W3:Y:S01]  /*2e70*/  LDL.LU R52, [R1+0x1a0] ;  /* 0x0001a00001347983 */ /* 0x000ee20000300800 */
[----:B------:R-:W-:Y:S02]  /*2e80*/  ISETP.GE.AND P0, PT, R53, RZ, PT ;  /* 0x000000ff3500720c */ /* 0x000fe40003f06270 */
[----:B------:R-:W-:Y:S01]  /*2e90*/  IABS R31, R55 ;  /* 0x00000037001f7213 */ /* 0x000fe20000000000 */
[----:B------:R-:W4:Y:S05]  /*2ea0*/  LDL.LU R53, [R1+0x1a4] ;  /* 0x0001a40001357983 */ /* 0x000f2a0000300800 */
[----:B------:R-:W-:Y:S01]  /*2eb0*/  @!P6 IMAD.IADD R29, R29, 0x1, -R58 ;  /* 0x000000011d1de824 */ /* 0x000fe200078e0a3a */
[----:B------:R-:W-:-:S02]  /*2ec0*/  ISETP.GE.AND P6, PT, R55, RZ, PT ;  /* 0x000000ff3700720c */ /* 0x000fc40003fc6270 */
[----:B------:R-:W4:Y:S01]  /*2ed0*/  LDL.LU R55, [R1+0x1a8] ;  /* 0x0001a80001377983 */ /* 0x000f220000300800 */
[----:B------:R-:W-:-:S13]  /*2ee0*/  ISETP.GT.U32.AND P3, PT, R58, R25, PT ;  /* 0x000000193a00720c */ /* 0x000fda0003f64070 */
[----:B------:R-:W-:-:S04]  /*2ef0*/  @!P3 IMAD.IADD R25, R25, 0x1, -R58 ;  /* 0x000000011919b824 */ /* 0x000fc800078e0a3a */
[----:B------:R-:W-:Y:S01]  /*2f00*/  @!P2 IMAD.MOV R25, RZ, RZ, -R25 ;  /* 0x000000ffff19a224 */ /* 0x000fe200078e0a19 */
[----:B------:R-:W-:Y:S02]  /*2f10*/  ISETP.GT.U32.AND P2, PT, R58, R30, PT ;  /* 0x0000001e3a00720c */ /* 0x000fe40003f44070 */
[----:B------:R-:W-:Y:S02]  /*2f20*/  IABS R28, R51 ;  /* 0x00000033001c7213 */ /* 0x000fe40000000000 */
[----:B------:R-:W-:-:S03]  /*2f30*/  IABS R2, R56 ;  /* 0x0000003800027213 */ /* 0x000fc60000000000 */
[----:B------:R-:W-:Y:S01]  /*2f40*/  IMAD.HI.U32 R5, R0, R28, RZ ;  /* 0x0000001c00057227 */ /* 0x000fe200078e00ff */
[----:B------:R-:W-:-:S05]  /*2f50*/  ISETP.GE.AND P3, PT, R50, RZ, PT ;  /* 0x000000ff3200720c */ /* 0x000fca0003f66270 */
[----:B------:R-:W-:Y:S01]  /*2f60*/  @!P2 IMAD.IADD R30, R30, 0x1, -R58 ;  /* 0x000000011e1ea824 */ /* 0x000fe200078e0a3a */
[----:B------:R-:W-:Y:S02]  /*2f70*/  ISETP.GE.AND P2, PT, R56, RZ, PT ;  /* 0x000000ff3800720c */ /* 0x000fe40003f46270 */
[----:B------:R-:W4:Y:S01]  /*2f80*/  LDL.LU R56, [R1+0x1ac] ;  /* 0x0001ac0001387983 */ /* 0x000f220000300800 */
[----:B------:R-:W-:Y:S02]  /*2f90*/  IMAD.MOV R5, RZ, RZ, -R5 ;  /* 0x000000ffff057224 */ /* 0x000fe400078e0a05 */
[----:B------:R-:W-:-:S04]  /*2fa0*/  IMAD.HI.U32 R4, R0, R31, RZ ;  /* 0x0000001f00047227 */ /* 0x000fc800078e00ff */
[----:B------:R-:W-:Y:S02]  /*2fb0*/  IMAD R28, R58, R5, R28 ;  /* 0x000000053a1c7224 */ /* 0x000fe400078e021c */
[----:B------:R-:W-:-:S04]  /*2fc0*/  IMAD.MOV R5, RZ, RZ, -R4 ;  /* 0x000000ffff057224 */ /* 0x000fc800078e0a04 */
[----:B------:R-:W-:Y:S02]  /*2fd0*/  IMAD R31, R58, R5, R31 ;  /* 0x000000053a1f7224 */ /* 0x000fe400078e021f */
[----:B------:R-:W-:-:S03]  /*2fe0*/  @!P3 IMAD.MOV R26, RZ, RZ, -R26 ;  /* 0x000000ffff1ab224 */ /* 0x000fc600078e0a1a */
[----:B------:R-:W-:-:S13]  /*2ff0*/  ISETP.GT.U32.AND P3, PT, R58, R31, PT ;  /* 0x0000001f3a00720c */ /* 0x000fda0003f64070 */
[----:B------:R-:W-:Y:S01]  /*3000*/  @!P3 IMAD.IADD R31, R31, 0x1, -R58 ;  /* 0x000000011f1fb824 */ /* 0x000fe200078e0a3a */
[----:B--2---:R-:W-:Y:S02]  /*3010*/  IABS R5, R57 ;  /* 0x0000003900057213 */ /* 0x004fe40000000000 */
[----:B------:R-:W-:Y:S02]  /*3020*/  ISETP.GE.AND P3, PT, R57, RZ, PT ;  /* 0x000000ff3900720c */ /* 0x000fe40003f66270 */
[----:B------:R-:W2:Y:S01]  /*3030*/  LDL.LU R57, [R1+0x1b0] ;  /* 0x0001b00001397983 */ /* 0x000ea20000300800 */
[----:B------:R-:W-:Y:S01]  /*3040*/  @!P1 IMAD.MOV R23, RZ, RZ, -R23 ;  /* 0x000000ffff179224 */ /* 0x000fe200078e0a17 */
[----:B------:R-:W-:Y:S01]  /*3050*/  ISETP.GT.U32.AND P1, PT, R58, R28, PT ;  /* 0x0000001c3a00720c */ /* 0x000fe20003f24070 */
[----:B------:R-:W-:Y:S01]  /*3060*/  @!P5 IMAD.MOV R24, RZ, RZ, -R24 ;  /* 0x000000ffff18d224 */ /* 0x000fe200078e0a18 */
[----:B------:R-:W2:Y:S01]  /*3070*/  LDL.LU R50, [R1+0x1b4] ;  /* 0x0001b40001327983 */ /* 0x000ea20000300800 */
[----:B------:R-:W-:-:S10]  /*3080*/  IMAD.HI.U32 R4, R0, R2, RZ ;  /* 0x0000000200047227 */ /* 0x000fd400078e00ff */
[----:B------:R-:W-:-:S05]  /*3090*/  @!P1 IMAD.IADD R28, R28, 0x1, -R58 ;  /* 0x000000011c1c9824 */ /* 0x000fca00078e0a3a */
[----:B------:R-:W-:Y:S01]  /*30a0*/  ISETP.GT.U32.AND P5, PT, R58, R28, PT ;  /* 0x0000001c3a00720c */ /* 0x000fe20003fa4070 */
[----:B------:R-:W-:-:S04]  /*30b0*/  IMAD.MOV R4, RZ, RZ, -R4 ;  /* 0x000000ffff047224 */ /* 0x000fc800078e0a04 */
[----:B------:R-:W-:Y:S02]  /*30c0*/  IMAD R2, R58, R4, R2 ;  /* 0x000000043a027224 */ /* 0x000fe400078e0202 */
[----:B------:R-:W-:Y:S01]  /*30d0*/  @!P4 IMAD.MOV R27, RZ, RZ, -R27 ;  /* 0x000000ffff1bc224 */ /* 0x000fe200078e0a1b */
[----:B------:R-:W-:Y:S02]  /*30e0*/  ISETP.GE.AND P4, PT, R54, RZ, PT ;  /* 0x000000ff3600720c */ /* 0x000fe40003f86270 */
[----:B------:R-:W2:Y:S03]  /*30f0*/  LDL.LU R54, [R1+0x1b8] ;  /* 0x0001b80001367983 */ /* 0x000ea60000300800 */
[--C-:B------:R-:W-:Y:S01]  /*3100*/  @!P5 IMAD.IADD R28, R28, 0x1, -R58.reuse ;  /* 0x000000011c1cd824 */ /* 0x100fe200078e0a3a */
[----:B------:R-:W-:Y:S02]  /*3110*/  ISETP.GT.U32.AND P5, PT, R58, R2, PT ;  /* 0x000000023a00720c */ /* 0x000fe40003fa4070 */
[----:B------:R-:W-:Y:S01]  /*3120*/  ISETP.GE.AND P1, PT, R51, RZ, PT ;  /* 0x000000ff3300720c */ /* 0x000fe20003f26270 */
[----:B------:R-:W-:Y:S01]  /*3130*/  IMAD.HI.U32 R4, R0, R5, RZ ;  /* 0x0000000500047227 */ /* 0x000fe200078e00ff */
[----:B------:R-:W2:Y:S09]  /*3140*/  LDL.LU R51, [R1+0x1bc] ;  /* 0x0001bc0001337983 */ /* 0x000eb20000300800 */
[----:B------:R-:W-:-:S02]  /*3150*/  @!P5 IMAD.IADD R2, R2, 0x1, -R58 ;  /* 0x000000010202d824 */ /* 0x000fc400078e0a3a */
[----:B------:R-:W-:-:S03]  /*3160*/  @!P1 IMAD.MOV R28, RZ, RZ, -R28 ;  /* 0x000000ffff1c9224 */ /* 0x000fc600078e0a1c */
[----:B------:R-:W-:Y:S01]  /*3170*/  ISETP.GT.U32.AND P1, PT, R58, R2, PT ;  /* 0x000000023a00720c */ /* 0x000fe20003f24070 */
[----:B------:R-:W-:-:S04]  /*3180*/  IMAD.MOV R4, RZ, RZ, -R4 ;  /* 0x000000ffff047224 */ /* 0x000fc800078e0a04 */
[C---:B------:R-:W-:Y:S01]  /*3190*/  IMAD R33, R58.reuse, R4, R5 ;  /* 0x000000043a217224 */ /* 0x040fe200078e0205 */
[C---:B------:R-:W-:Y:S01]  /*31a0*/  ISETP.GT.U32.AND P5, PT, R58.reuse, R31, PT ;  /* 0x0000001f3a00720c */ /* 0x040fe20003fa4070 */
[----:B------:R-:W-:Y:S02]  /*31b0*/  @!P0 IMAD.MOV R29, RZ, RZ, -R29 ;  /* 0x000000ffff1d8224 */ /* 0x000fe400078e0a1d */
[----:B------:R-:W-:Y:S01]  /*31c0*/  @!P4 IMAD.MOV R30, RZ, RZ, -R30 ;  /* 0x000000ffff1ec224 */ /* 0x000fe200078e0a1e */
[----:B------:R-:W-:-:S03]  /*31d0*/  ISETP.GT.U32.AND P0, PT, R58, R33, PT ;  /* 0x000000213a00720c */ /* 0x000fc60003f04070 */
[----:B------:R-:W-:-:S06]  /*31e0*/  @!P1 IMAD.IADD R2, R2, 0x1, -R58 ;  /* 0x0000000102029824 */ /* 0x000fcc00078e0a3a */
[----:B------:R-:W-:-:S04]  /*31f0*/  @!P5 IMAD.IADD R31, R31, 0x1, -R58 ;  /* 0x000000011f1fd824 */ /* 0x000fc800078e0a3a */
[----:B------:R-:W-:Y:S02]  /*3200*/  @!P0 IMAD.IADD R33, R33, 0x1, -R58 ;  /* 0x0000000121218824 */ /* 0x000fe400078e0a3a */
[----:B------:R-:W-:-:S03]  /*3210*/  @!P6 IMAD.MOV R31, RZ, RZ, -R31 ;  /* 0x000000ffff1fe224 */ /* 0x000fc600078e0a1f */
[----:B------:R-:W-:Y:S02]  /*3220*/  ISETP.GT.U32.AND P6, PT, R58, R33, PT ;  /* 0x000000213a00720c */ /* 0x000fe40003fc4070 */
[----:B---3--:R-:W-:Y:S02]  /*3230*/  IABS R34, R52 ;  /* 0x0000003400227213 */ /* 0x008fe40000000000 */
[----:B------:R-:W-:Y:S02]  /*3240*/  ISETP.GE.AND P4, PT, R52, RZ, PT ;  /* 0x000000ff3400720c */ /* 0x000fe40003f86270 */
[----:B----4-:R-:W-:Y:S02]  /*3250*/  ISETP.GE.AND P1, PT, R55, RZ, PT ;  /* 0x000000ff3700720c */ /* 0x010fe40003f26270 */
[----:B------:R-:W-:Y:S02]  /*3260*/  IABS R36, R55 ;  /* 0x0000003700247213 */ /* 0x000fe40000000000 */
[----:B------:R-:W3:Y:S04]  /*3270*/  LDL.LU R55, [R1+0x1c0] ;  /* 0x0001c00001377983 */ /* 0x000ee80000300800 */
[----:B------:R-:W4:Y:S01]  /*3280*/  LDL.LU R52, [R1+0x1c4] ;  /* 0x0001c40001347983 */ /* 0x000f220000300800 */
[----:B------:R-:W-:Y:S01]  /*3290*/  IABS R35, R53 ;  /* 0x0000003500237213 */ /* 0x000fe20000000000 */
[----:B------:R-:W-:-:S04]  /*32a0*/  IMAD.HI.U32 R4, R0, R34, RZ ;  /* 0x0000002200047227 */ /* 0x000fc800078e00ff */
[----:B------:R-:W-:-:S04]  /*32b0*/  IMAD.HI.U32 R5, R0, R35, RZ ;  /* 0x0000002300057227 */ /* 0x000fc800078e00ff */
[----:B------:R-:W-:Y:S02]  /*32c0*/  IMAD.MOV R4, RZ, RZ, -R4 ;  /* 0x000000ffff047224 */ /* 0x000fe400078e0a04 */
[----:B------:R-:W-:Y:S02]  /*32d0*/  IMAD.MOV R5, RZ, RZ, -R5 ;  /* 0x000000ffff057224 */ /* 0x000fe400078e0a05 */
[C---:B------:R-:W-:Y:S02]  /*32e0*/  IMAD R34, R58.reuse, R4, R34 ;  /* 0x000000043a227224 */ /* 0x040fe400078e0222 */
[----:B------:R-:W-:Y:S02]  /*32f0*/  IMAD.MOV.U32 R32, RZ, RZ, R2 ;  /* 0x000000ffff207224 */ /* 0x000fe400078e0002 */
[C---:B------:R-:W-:Y:S02]  /*3300*/  IMAD R35, R58.reuse, R5, R35 ;  /* 0x000000053a237224 */ /* 0x040fe400078e0223 */
[----:B------:R-:W-:Y:S01]  /*3310*/  @!P2 IMAD.MOV R32, RZ, RZ, -R32 ;  /* 0x000000ffff20a224 */ /* 0x000fe200078e0a20 */
[C---:B------:R-:W-:Y:S01]  /*3320*/  ISETP.GT.U32.AND P2, PT, R58.reuse, R34, PT ;  /* 0x000000223a00720c */ /* 0x040fe20003f44070 */
[----:B------:R-:W-:Y:S01]  /*3330*/  @!P6 IMAD.IADD R33, R33, 0x1, -R58 ;  /* 0x000000012121e824 */ /* 0x000fe200078e0a3a */
[----:B------:R-:W-:-:S02]  /*3340*/  ISETP.GT.U32.AND P6, PT, R58, R35, PT ;  /* 0x000000233a00720c */ /* 0x000fc40003fc4070 */
[----:B------:R-:W-:Y:S02]  /*3350*/  ISETP.GE.AND P5, PT, R53, RZ, PT ;  /* 0x000000ff3500720c */ /* 0x000fe40003fa6270 */
[----:B------:R-:W-:Y:S01]  /*3360*/  IABS R37, R56 ;  /* 0x0000003800257213 */ /* 0x000fe20000000000 */
[----:B------:R-:W3:Y:S06]  /*3370*/  LDL.LU R53, [R1+0x1c8] ;  /* 0x0001c80001357983 */ /* 0x000eec0000300800 */
[--C-:B------:R-:W-:Y:S02]  /*3380*/  @!P2 IMAD.IADD R34, R34, 0x1, -R58.reuse ;  /* 0x000000012222a824 */ /* 0x100fe400078e0a3a */
[----:B------:R-:W-:-:S02]  /*3390*/  @!P6 IMAD.IADD R35, R35, 0x1, -R58 ;  /* 0x000000012323e824 */ /* 0x000fc400078e0a3a */
[----:B------:R-:W-:Y:S01]  /*33a0*/  IMAD.HI.U32 R2, R0, R37, RZ ;  /* 0x0000002500027227 */ /* 0x000fe200078e00ff */
[----:B------:R-:W-:Y:S02]  /*33b0*/  ISETP.GT.U32.AND P6, PT, R58, R34, PT ;  /* 0x000000223a00720c */ /* 0x000fe40003fc4070 */
[----:B------:R-:W-:Y:S01]  /*33c0*/  ISETP.GE.AND P0, PT, R56, RZ, PT ;  /* 0x000000ff3800720c */ /* 0x000fe20003f06270 */
[----:B------:R-:W-:Y:S01]  /*33d0*/  IMAD.MOV R2, RZ, RZ, -R2 ;  /* 0x000000ffff027224 */ /* 0x000fe200078e0a02 */
[----:B------:R-:W3:Y:S03]  /*33e0*/  LDL.LU R56, [R1+0x1cc] ;  /* 0x0001cc0001387983 */ /* 0x000ee60000300800 */
[----:B------:R-:W-:-:S06]  /*33f0*/  IMAD R37, R58, R2, R37 ;  /* 0x000000023a257224 */ /* 0x000fcc00078e0225 */
[----:B------:R-:W-:Y:S01]  /*3400*/  @!P6 IMAD.IADD R34, R34, 0x1, -R58 ;  /* 0x000000012222e824 */ /* 0x000fe200078e0a3a */
[----:B------:R-:W-:-:S13]  /*3410*/  ISETP.GT.U32.AND P6, PT, R58, R37, PT ;  /* 0x000000253a00720c */ /* 0x000fda0003fc4070 */
[----:B------:R-:W-:Y:S01]  /*3420*/  @!P6 IMAD.IADD R37, R37, 0x1, -R58 ;  /* 0x000000012525e824 */ /* 0x000fe200078e0a3a */
[----:B--2---:R-:W-:Y:S02]  /*3430*/  IABS R38, R57 ;  /* 0x0000003900267213 */ /* 0x004fe40000000000 */
[----:B------:R-:W-:Y:S02]  /*3440*/  ISETP.GE.AND P6, PT, R57, RZ, PT ;  /* 0x000000ff3900720c */ /* 0x000fe40003fc6270 */
[----:B------:R-:W2:Y:S01]  /*3450*/  LDL.LU R57, [R1+0x1d0] ;  /* 0x0001d00001397983 */ /* 0x000ea20000300800 */
[----:B------:R-:W-:-:S04]  /*3460*/  IMAD.HI.U32 R4, R0, R36, RZ ;  /* 0x0000002400047227 */ /* 0x000fc800078e00ff */
[----:B------:R-:W-:-:S04]  /*3470*/  IMAD.MOV R4, RZ, RZ, -R4 ;  /* 0x000000ffff047224 */ /* 0x000fc800078e0a04 */
[----:B------:R-:W-:-:S05]  /*3480*/  IMAD R36, R58, R4, R36 ;  /* 0x000000043a247224 */ /* 0x000fca00078e0224 */
[C---:B------:R-:W-:Y:S02]  /*3490*/  ISETP.GT.U32.AND P2, PT, R58.reuse, R36, PT ;  /* 0x000000243a00720c */ /* 0x040fe40003f44070 */
[----:B------:R-:W-:Y:S01]  /*34a0*/  IABS R39, R50 ;  /* 0x0000003200277213 */ /* 0x000fe20000000000 */
[----:B------:R-:W-:Y:S01]  /*34b0*/  @!P3 IMAD.MOV R33, RZ, RZ, -R33 ;  /* 0x000000ffff21b224 */ /* 0x000fe200078e0a21 */
[----:B------:R-:W-:-:S03]  /*34c0*/  ISETP.GT.U32.AND P3, PT, R58, R35, PT ;  /* 0x000000233a00720c */ /* 0x000fc60003f64070 */
[----:B------:R-:W-:Y:S01]  /*34d0*/  IMAD.HI.U32 R4, R0, R39, RZ ;  /* 0x0000002700047227 */ /* 0x000fe200078e00ff */
[----:B------:R-:W-:-:S05]  /*34e0*/  IABS R40, R54 ;  /* 0x0000003600287213 */ /* 0x000fca0000000000 */
[----:B------:R-:W-:Y:S02]  /*34f0*/  @!P2 IMAD.IADD R36, R36, 0x1, -R58 ;  /* 0x000000012424a824 */ /* 0x000fe400078e0a3a */
[----:B------:R-:W-:-:S03]  /*3500*/  IMAD.HI.U32 R2, R0, R40, RZ ;  /* 0x0000002800027227 */ /* 0x000fc600078e00ff */
[C---:B------:R-:W-:Y:S01]  /*3510*/  ISETP.GT.U32.AND P2, PT, R58.reuse, R36, PT ;  /* 0x000000243a00720c */ /* 0x040fe20003f44070 */
[----:B------:R-:W-:Y:S02]  /*3520*/  IMAD.MOV R4, RZ, RZ, -R4 ;  /* 0x000000ffff047224 */ /* 0x000fe400078e0a04 */
[----:B------:R-:W-:Y:S02]  /*3530*/  IMAD.MOV R2, RZ, RZ, -R2 ;  /* 0x000000ffff027224 */ /* 0x000fe400078e0a02 */
[C---:B------:R-:W-:Y:S02]  /*3540*/  IMAD R39, R58.reuse, R4, R39 ;  /* 0x000000043a277224 */ /* 0x040fe400078e0227 */
[C---:B------:R-:W-:Y:S02]  /*3550*/  IMAD R40, R58.reuse, R2, R40 ;  /* 0x000000023a287224 */ /* 0x040fe400078e0228 */
[----:B------:R-:W-:Y:S01]  /*3560*/  @!P3 IMAD.IADD R35, R35, 0x1, -R58 ;  /* 0x000000012323b824 */ /* 0x000fe200078e0a3a */
[----:B------:R-:W-:-:S03]  /*3570*/  ISETP.GT.U32.AND P3, PT, R58, R39, PT ;  /* 0x000000273a00720c */ /* 0x000fc60003f64070 */
[----:B------:R-:W-:Y:S01]  /*3580*/  @!P2 IMAD.IADD R36, R36, 0x1, -R58 ;  /* 0x000000012424a824 */ /* 0x000fe200078e0a3a */
[----:B------:R-:W-:Y:S01]  /*3590*/  ISETP.GT.U32.AND P2, PT, R58, R40, PT ;  /* 0x000000283a00720c */ /* 0x000fe20003f44070 */
[----:B------:R-:W-:-:S04]  /*35a0*/  IMAD.HI.U32 R5, R0, R38, RZ ;  /* 0x0000002600057227 */ /* 0x000fc800078e00ff */
[----:B------:R-:W-:-:S04]  /*35b0*/  IMAD.MOV R5, RZ, RZ, -R5 ;  /* 0x000000ffff057224 */ /* 0x000fc800078e0a05 */
[C---:B------:R-:W-:Y:S02]  /*35c0*/  IMAD R38, R58.reuse, R5, R38 ;  /* 0x000000053a267224 */ /* 0x040fe400078e0226 */
[----:B------:R-:W-:Y:S02]  /*35d0*/  @!P4 IMAD.MOV R34, RZ, RZ, -R34 ;  /* 0x000000ffff22c224 */ /* 0x000fe400078e0a22 */
[--C-:B------:R-:W-:Y:S01]  /*35e0*/  @!P3 IMAD.IADD R39, R39, 0x1, -R58.reuse ;  /* 0x000000012727b824 */ /* 0x100fe200078e0a3a */
[----:B------:R-:W-:Y:S01]  /*35f0*/  ISETP.GT.U32.AND P4, PT, R58, R38, PT ;  /* 0x000000263a00720c */ /* 0x000fe20003f84070 */
[----:B------:R-:W-:Y:S02]  /*3600*/  @!P2 IMAD.IADD R40, R40, 0x1, -R58 ;  /* 0x000000012828a824 */ /* 0x000fe400078e0a3a */
[----:B------:R-:W-:Y:S01]  /*3610*/  @!P5 IMAD.MOV R35, RZ, RZ, -R35 ;  /* 0x000000ffff23d224 */ /* 0x000fe200078e0a23 */
[C---:B------:R-:W-:Y:S02]  /*3620*/  ISETP.GT.U32.AND P2, PT, R58.reuse, R39, PT ;  /* 0x000000273a00720c */ /* 0x040fe40003f44070 */
[----:B------:R-:W-:-:S07]  /*3630*/  ISETP.GT.U32.AND P5, PT, R58, R40, PT ;  /* 0x000000283a00720c */ /* 0x000fce0003fa4070 */
[----:B------:R-:W-:Y:S01]  /*3640*/  @!P4 IMAD.IADD R38, R38, 0x1, -R58 ;  /* 0x000000012626c824 */ /* 0x000fe200078e0a3a */
[----:B------:R-:W-:-:S03]  /*3650*/  ISETP.GT.U32.AND P4, PT, R58, R37, PT ;  /* 0x000000253a00720c */ /* 0x000fc60003f84070 */
[--C-:B------:R-:W-:Y:S01]  /*3660*/  @!P2 IMAD.IADD R39, R39, 0x1, -R58.reuse ;  /* 0x000000012727a824 */ /* 0x100fe200078e0a3a */
[----:B------:R-:W-:Y:S01]  /*3670*/  ISETP.GT.U32.AND P3, PT, R58, R38, PT ;  /* 0x000000263a00720c */ /* 0x000fe20003f64070 */
[--C-:B------:R-:W-:Y:S01]  /*3680*/  @!P5 IMAD.IADD R40, R40, 0x1, -R58.reuse ;  /* 0x000000012828d824 */ /* 0x100fe200078e0a3a */
[----:B------:R-:W-:Y:S02]  /*3690*/  ISETP.GE.AND P5, PT, R54, RZ, PT ;  /* 0x000000ff3600720c */ /* 0x000fe40003fa6270 */
[----:B------:R-:W2:Y:S05]  /*36a0*/  LDL.LU R54, [R1+0x1d4] ;  /* 0x0001d40001367983 */ /* 0x000eaa0000300800 */
[----:B------:R-:W-:Y:S01]  /*36b0*/  @!P4 IMAD.IADD R37, R37, 0x1, -R58 ;  /* 0x000000012525c824 */ /* 0x000fe200078e0a3a */
[----:B----4-:R-:W-:-:S05]  /*36c0*/  IABS R43, R52 ;  /* 0x00000034002b7213 */ /* 0x010fca0000000000 */
[----:B------:R-:W-:Y:S01]  /*36d0*/  IMAD.HI.U32 R2, R0, R43, RZ ;  /* 0x0000002b00027227 */ /* 0x000fe200078e00ff */
[----:B---3--:R-:W-:-:S03]  /*36e0*/  IABS R42, R55 ;  /* 0x00000037002a7213 */ /* 0x008fc60000000000 */
[----:B------:R-:W-:Y:S02]  /*36f0*/  IMAD.MOV R2, RZ, RZ, -R2 ;  /* 0x000000ffff027224 */ /* 0x000fe400078e0a02 */
[----:B------:R-:W-:-:S04]  /*3700*/  IMAD.HI.U32 R4, R0, R42, RZ ;  /* 0x0000002a00047227 */ /* 0x000fc800078e00ff */
[----:B------:R-:W-:Y:S02]  /*3710*/  IMAD R43, R58, R2, R43 ;  /* 0x000000023a2b7224 */ /* 0x000fe400078e022b */
[----:B------:R-:W-:-:S03]  /*3720*/  IMAD.MOV R4, RZ, RZ, -R4 ;  /* 0x000000ffff047224 */ /* 0x000fc600078e0a04 */
[C---:B------:R-:W-:Y:S01]  /*3730*/  ISETP.GT.U32.AND P2, PT, R58.reuse, R43, PT ;  /* 0x0000002b3a00720c */ /* 0x040fe20003f44070 */
[----:B------:R-:W-:-:S05]  /*3740*/  IMAD R42, R58, R4, R42 ;  /* 0x000000043a2a7224 */ /* 0x000fca00078e022a */
[----:B------:R-:W-:Y:S01]  /*3750*/  ISETP.GT.U32.AND P4, PT, R58, R42, PT ;  /* 0x0000002a3a00720c */ /* 0x000fe20003f84070 */
[----:B------:R-:W-:-:S06]  /*3760*/  @!P3 IMAD.IADD R38, R38, 0x1, -R58 ;  /* 0x000000012626b824 */ /* 0x000fcc00078e0a3a */
[----:B------:R-:W-:Y:S02]  /*3770*/  @!P2 IMAD.IADD R43, R43, 0x1, -R58 ;  /* 0x000000012b2ba824 */ /* 0x000fe400078e0a3a */
[----:B------:R-:W-:-:S03]  /*3780*/  @!P6 IMAD.MOV R38, RZ, RZ, -R38 ;  /* 0x000000ffff26e224 */ /* 0x000fc600078e0a26 */
[----:B------:R-:W-:Y:S01]  /*3790*/  ISETP.GT.U32.AND P6, PT, R58, R43, PT ;  /* 0x0000002b3a00720c */ /* 0x000fe20003fc4070 */
[----:B------:R-:W-:Y:S01]  /*37a0*/  @!P4 IMAD.IADD R42, R42, 0x1, -R58 ;  /* 0x000000012a2ac824 */ /* 0x000fe200078e0a3a */
[----:B------:R-:W-:Y:S02]  /*37b0*/  ISETP.GE.AND P4, PT, R55, RZ, PT ;  /* 0x000000ff3700720c */ /* 0x000fe40003f86270 */
[----:B------:R-:W-:Y:S01]  /*37c0*/  IABS R44, R53 ;  /* 0x00000035002c7213 */ /* 0x000fe20000000000 */
[----:B------:R-:W3:Y:S01]  /*37d0*/  LDL.LU R55, [R1+0x1d8] ;  /* 0x0001d80001377983 */ /* 0x000ee20000300800 */
[----:B------:R-:W-:-:S03]  /*37e0*/  ISETP.GE.AND P3, PT, R50, RZ, PT ;  /* 0x000000ff3200720c */ /* 0x000fc60003f66270 */
[----:B------:R-:W-:Y:S01]  /*37f0*/  IMAD.HI.U32 R2, R0, R44, RZ ;  /* 0x0000002c00027227 */ /* 0x000fe200078e00ff */
[----:B------:R-:W-:-:S03]  /*3800*/  IABS R45, R56 ;  /* 0x00000038002d7213 */ /* 0x000fc60000000000 */
[----:B------:R-:W-:Y:S01]  /*3810*/  @!P6 IMAD.IADD R43, R43, 0x1, -R58 ;  /* 0x000000012b2be824 */ /* 0x000fe200078e0a3a */
[----:B------:R-:W-:Y:S01]  /*3820*/  ISETP.GE.AND P6, PT, R56, RZ, PT ;  /* 0x000000ff3800720c */ /* 0x000fe20003fc6270 */
[----:B------:R-:W-:Y:S01]  /*3830*/  IMAD.MOV R4, RZ, RZ, -R2 ;  /* 0x000000ffff047224 */ /* 0x000fe200078e0a02 */
[----:B------:R-:W4:Y:S03]  /*3840*/  LDL.LU R56, [R1+0x1dc] ;  /* 0x0001dc0001387983 */ /* 0x000f260000300800 */
[----:B------:R-:W-:Y:S02]  /*3850*/  IMAD R44, R58, R4, R44 ;  /* 0x000000043a2c7224 */ /* 0x000fe400078e022c */
[----:B------:R-:W-:-:S03]  /*3860*/  @!P3 IMAD.MOV R39, RZ, RZ, -R39 ;  /* 0x000000ffff27b224 */ /* 0x000fc600078e0a27 */
[----:B------:R-:W-:-:S13]  /*3870*/  ISETP.GT.U32.AND P3, PT, R58, R44, PT ;  /* 0x0000002c3a00720c */ /* 0x000fda0003f64070 */
[----:B------:R-:W-:Y:S01]  /*3880*/  @!P3 IMAD.IADD R44, R44, 0x1, -R58 ;  /* 0x000000012c2cb824 */ /* 0x000fe200078e0a3a */
[----:B--2---:R-:W-:Y:S02]  /*3890*/  IABS R4, R57 ;  /* 0x0000003900047213 */ /* 0x004fe40000000000 */
[----:B------:R-:W-:Y:S02]  /*38a0*/  ISETP.GE.AND P3, PT, R57, RZ, PT ;  /* 0x000000ff3900720c */ /* 0x000fe40003f66270 */
[----:B------:R-:W2:Y:S04]  /*38b0*/  LDL.LU R57, [R1+0x1e0] ;  /* 0x0001e00001397983 */ /* 0x000ea80000300800 */
[----:B0-----:R-:W2:Y:S04]  /*38c0*/  LDL.LU R12, [R1+0x1e4] ;  /* 0x0001e400010c7983 */ /* 0x001ea80000300800 */
[----:B-1----:R-:W2:Y:S04]  /*38d0*/  LDL.LU R16, [R1+0x1e8] ;  /* 0x0001e80001107983 */ /* 0x002ea80000300800 */
        /* <DEDUP_REMOVED lines=10> */
[----:B------:R-:W2:Y:S01]  /*3980*/  LDL R11, [R1+0x710] ;  /* 0x00071000010b7983 */ /* 0x000ea20000100800 */
[----:B------:R-:W-:-:S05]  /*3990*/  IABS R41, R51 ;  /* 0x0000003300297213 */ /* 0x000fca0000000000 */
[----:B------:R-:W-:-:S04]  /*39a0*/  IMAD.HI.U32 R5, R0, R41, RZ ;  /* 0x0000002900057227 */ /* 0x000fc800078e00ff */
[----:B------:R-:W-:-:S04]  /*39b0*/  IMAD.MOV R5, RZ, RZ, -R5 ;  /* 0x000000ffff057224 */ /* 0x000fc800078e0a05 */
[----:B------:R-:W-:Y:S02]  /*39c0*/  IMAD R41, R58, R5, R41 ;  /* 0x000000053a297224 */ /* 0x000fe400078e0229 */
[----:B------:R-:W-:-:S03]  /*39d0*/  @!P1 IMAD.MOV R36, RZ, RZ, -R36 ;  /* 0x000000ffff249224 */ /* 0x000fc600078e0a24 */
[----:B------:R-:W-:Y:S01]  /*39e0*/  ISETP.GT.U32.AND P1, PT, R58, R41, PT ;  /* 0x000000293a00720c */ /* 0x000fe20003f24070 */
[----:B------:R-:W-:Y:S02]  /*39f0*/  @!P0 IMAD.MOV R37, RZ, RZ, -R37 ;  /* 0x000000ffff258224 */ /* 0x000fe400078e0a25 */
[----:B------:R-:W-:-:S10]  /*3a00*/  IMAD.HI.U32 R2, R0, R45, RZ ;  /* 0x0000002d00027227 */ /* 0x000fd400078e00ff */
[----:B------:R-:W-:-:S05]  /*3a10*/  @!P1 IMAD.IADD R41, R41, 0x1, -R58 ;  /* 0x0000000129299824 */ /* 0x000fca00078e0a3a */
[----:B------:R-:W-:Y:S01]  /*3a20*/  ISETP.GT.U32.AND P0, PT, R58, R41, PT ;  /* 0x000000293a00720c */ /* 0x000fe20003f04070 */
[----:B------:R-:W-:-:S04]  /*3a30*/  IMAD.MOV R2, RZ, RZ, -R2 ;  /* 0x000000ffff027224 */ /* 0x000fc800078e0a02 */
[----:B------:R-:W-:Y:S01]  /*3a40*/  IMAD R45, R58, R2, R45 ;  /* 0x000000023a2d7224 */ /* 0x000fe200078e022d */
[----:B------:R-:W-:-:S07]  /*3a50*/  ISETP.GE.AND P1, PT, R51, RZ, PT ;  /* 0x000000ff3300720c */ /* 0x000fce0003f26270 */
[----:B------:R-:W-:Y:S01]  /*3a60*/  @!P0 IMAD.IADD R41, R41, 0x1, -R58 ;  /* 0x0000000129298824 */ /* 0x000fe200078e0a3a */
[----:B------:R-:W-:Y:S01]  /*3a70*/  ISETP.GT.U32.AND P0, PT, R58, R45, PT ;  /* 0x0000002d3a00720c */ /* 0x000fe20003f04070 */
[----:B------:R-:W-:Y:S01]  /*3a80*/  IMAD.HI.U32 R2, R0, R4, RZ ;  /* 0x0000000400027227 */ /* 0x000fe200078e00ff */
[----:B------:R-:W-:-:S03]  /*3a90*/  IABS R47, R54 ;  /* 0x00000036002f7213 */ /* 0x000fc60000000000 */
[----:B------:R-:W-:Y:S01]  /*3aa0*/  @!P5 IMAD.MOV R40, RZ, RZ, -R40 ;  /* 0x000000ffff28d224 */ /* 0x000fe200078e0a28 */
[----:B------:R-:W-:Y:S01]  /*3ab0*/  ISETP.GE.AND P5, PT, R52, RZ, PT ;  /* 0x000000ff3400720c */ /* 0x000fe20003fa6270 */
[----:B------:R-:W-:Y:S02]  /*3ac0*/  IMAD.MOV R2, RZ, RZ, -R2 ;  /* 0x000000ffff027224 */ /* 0x000fe400078e0a02 */
[----:B------:R-:W-:-:S04]  /*3ad0*/  @!P1 IMAD.MOV R41, RZ, RZ, -R41 ;  /* 0x000000ffff299224 */ /* 0x000fc800078e0a29 */
[----:B------:R-:W-:Y:S02]  /*3ae0*/  @!P0 IMAD.IADD R45, R45, 0x1, -R58 ;  /* 0x000000012d2d8824 */ /* 0x000fe400078e0a3a */
[----:B------:R-:W-:Y:S02]  /*3af0*/  IMAD R46, R58, R2, R4 ;  /* 0x000000023a2e7224 */ /* 0x000fe400078e0204 */
[----:B------:R-:W-:Y:S01]  /*3b00*/  IMAD.HI.U32 R2, R0, R47, RZ ;  /* 0x0000002f00027227 */ /* 0x000fe200078e00ff */
[----:B------:R-:W-:-:S03]  /*3b10*/  ISETP.GT.U32.AND P1, PT, R58, R45, PT ;  /* 0x0000002d3a00720c */ /* 0x000fc60003f24070 */
[----:B------:R-:W-:Y:S02]  /*3b20*/  IMAD.MOV R2, RZ, RZ, -R2 ;  /* 0x000000ffff027224 */ /* 0x000fe400078e0a02 */
[----:B------:R-:W-:Y:S01]  /*3b30*/  @!P5 IMAD.MOV R43, RZ, RZ, -R43 ;  /* 0x000000ffff2bd224 */ /* 0x000fe200078e0a2b */
[C---:B------:R-:W-:Y:S01]  /*3b40*/  ISETP.GT.U32.AND P5, PT, R58.reuse, R46, PT ;  /* 0x0000002e3a00720c */ /* 0x040fe20003fa4070 */
[----:B------:R-:W-:-:S06]  /*3b50*/  IMAD R47, R58, R2, R47 ;  /* 0x000000023a2f7224 */ /* 0x000fcc00078e022f */
[----:B------:R-:W-:Y:S01]  /*3b60*/  @!P1 IMAD.IADD R45, R45, 0x1, -R58 ;  /* 0x000000012d2d9824 */ /* 0x000fe200078e0a3a */
[----:B------:R-:W-:-:S05]  /*3b70*/  ISETP.GT.U32.AND P1, PT, R58, R47, PT ;  /* 0x0000002f3a00720c */ /* 0x000fca0003f24070 */
[----:B------:R-:W-:Y:S02]  /*3b80*/  @!P5 IMAD.IADD R46, R46, 0x1, -R58 ;  /* 0x000000012e2ed824 */ /* 0x000fe400078e0a3a */
[----:B------:R-:W-:-:S03]  /*3b90*/  @!P6 IMAD.MOV R45, RZ, RZ, -R45 ;  /* 0x000000ffff2de224 */ /* 0x000fc600078e0a2d */
[----:B------:R-:W-:-:S03]  /*3ba0*/  ISETP.GT.U32.AND P6, PT, R58, R46, PT ;  /* 0x0000002e3a00720c */ /* 0x000fc60003fc4070 */
[----:B------:R-:W-:Y:S01]  /*3bb0*/  @!P1 IMAD.IADD R47, R47, 0x1, -R58 ;  /* 0x000000012f2f9824 */ /* 0x000fe200078e0a3a */
[----:B---3--:R-:W-:-:S05]  /*3bc0*/  IABS R48, R55 ;  /* 0x0000003700307213 */ /* 0x008fca0000000000 */
[----:B------:R-:W-:-:S04]  /*3bd0*/  IMAD.HI.U32 R4, R0, R48, RZ ;  /* 0x0000003000047227 */ /* 0x000fc800078e00ff */
[----:B------:R-:W-:Y:S01]  /*3be0*/  IMAD.MOV R4, RZ, RZ, -R4 ;  /* 0x000000ffff047224 */ /* 0x000fe200078e0a04 */
[----:B----4-:R-:W-:-:S03]  /*3bf0*/  IABS R49, R56 ;  /* 0x0000003800317213 */ /* 0x010fc60000000000 */
[C---:B------:R-:W-:Y:S01]  /*3c00*/  IMAD R48, R58.reuse, R4, R48 ;  /* 0x000000043a307224 */ /* 0x040fe200078e0230 */
[----:B------:R-:W-:Y:S01]  /*3c10*/  ISETP.GT.U32.AND P1, PT, R58, R47, PT ;  /* 0x0000002f3a00720c */ /* 0x000fe20003f24070 */
[----:B------:R-:W-:-:S04]  /*3c20*/  IMAD.HI.U32 R4, R0, R49, RZ ;  /* 0x0000003100047227 */ /* 0x000fc800078e00ff */
[----:B------:R-:W-:Y:S02]  /*3c30*/  IMAD.MOV R4, RZ, RZ, -R4 ;  /* 0x000000ffff047224 */ /* 0x000fe400078e0a04 */
[----:B------:R-:W-:Y:S01]  /*3c40*/  @!P6 IMAD.IADD R46, R46, 0x1, -R58 ;  /* 0x000000012e2ee824 */ /* 0x000fe200078e0a3a */
[C---:B------:R-:W-:Y:S01]  /*3c50*/  ISETP.GT.U32.AND P6, PT, R58.reuse, R48, PT ;  /* 0x000000303a00720c */ /* 0x040fe20003fc4070 */
[C---:B------:R-:W-:Y:S01]  /*3c60*/  IMAD R49, R58.reuse, R4, R49 ;  /* 0x000000043a317224 */ /* 0x040fe200078e0231 */
[----:B------:R-:W-:-:S03]  /*3c70*/  ISETP.GT.U32.AND P2, PT, R58, R42, PT ;  /* 0x0000002a3a00720c */ /* 0x000fc60003f44070 */
[----:B------:R-:W-:Y:S01]  /*3c80*/  @!P1 IMAD.IADD R47, R47, 0x1, -R58 ;  /* 0x000000012f2f9824 */ /* 0x000fe200078e0a3a */
[----:B------:R-:W-:-:S07]  /*3c90*/  ISETP.GT.U32.AND P1, PT, R58, R49, PT ;  /* 0x000000313a00720c */ /* 0x000fce0003f24070 */
[--C-:B------:R-:W-:Y:S02]  /*3ca0*/  @!P6 IMAD.IADD R48, R48, 0x1, -R58.reuse ;  /* 0x000000013030e824 */ /* 0x100fe400078e0a3a */
[----:B------:R-:W-:Y:S01]  /*3cb0*/  @!P2 IMAD.IADD R42, R42, 0x1, -R58 ;  /* 0x000000012a2aa824 */ /* 0x000fe200078e0a3a */
[----:B------:R-:W-:-:S03]  /*3cc0*/  ISETP.GE.AND P2, PT, R53, RZ, PT ;  /* 0x000000ff3500720c */ /* 0x000fc60003f46270 */
[----:B------:R-:W-:Y:S01]  /*3cd0*/  @!P1 IMAD.IADD R49, R49, 0x1, -R58 ;  /* 0x0000000131319824 */ /* 0x000fe200078e0a3a */
[C---:B------:R-:W-:Y:S01]  /*3ce0*/  ISETP.GT.U32.AND P1, PT, R58.reuse, R48, PT ;  /* 0x000000303a00720c */ /* 0x040fe20003f24070 */
[----:B------:R-:W-:Y:S01]  /*3cf0*/  @!P4 IMAD.MOV R42, RZ, RZ, -R42 ;  /* 0x000000ffff2ac224 */ /* 0x000fe200078e0a2a */
[----:B------:R-:W-:Y:S02]  /*3d00*/  ISETP.GT.U32.AND P0, PT, R58, R44, PT ;  /* 0x0000002c3a00720c */ /* 0x000fe40003f04070 */
[----:B------:R-:W-:-:S09]  /*3d10*/  ISETP.GE.AND P4, PT, R54, RZ, PT ;  /* 0x000000ff3600720c */ /* 0x000fd20003f86270 */
[--C-:B------:R-:W-:Y:S02]  /*3d20*/  @!P1 IMAD.IADD R48, R48, 0x1, -R58.reuse ;  /* 0x0000000130309824 */ /* 0x100fe400078e0a3a */
[----:B------:R-:W-:Y:S01]  /*3d30*/  @!P0 IMAD.IADD R44, R44, 0x1, -R58 ;  /* 0x000000012c2c8824 */ /* 0x000fe200078e0a3a */
[----:B------:R-:W-:Y:S01]  /*3d40*/  ISETP.GE.AND P0, PT, R55, RZ, PT ;  /* 0x000000ff3700720c */ /* 0x000fe20003f06270 */
[----:B------:R-:W-:Y:S02]  /*3d50*/  @!P3 IMAD.MOV R46, RZ, RZ, -R46 ;  /* 0x000000ffff2eb224 */ /* 0x000fe400078e0a2e */
[----:B------:R-:W-:Y:S01]  /*3d60*/  @!P2 IMAD.MOV R44, RZ, RZ, -R44 ;  /* 0x000000ffff2ca224 */ /* 0x000fe200078e0a2c */
[----:B------:R-:W-:Y:S01]  /*3d70*/  ISETP.GE.AND P2, PT, R56, RZ, PT ;  /* 0x000000ff3800720c */ /* 0x000fe20003f46270 */
[----:B------:R-:W-:Y:S01]  /*3d80*/  @!P4 IMAD.MOV R47, RZ, RZ, -R47 ;  /* 0x000000ffff2fc224 */ /* 0x000fe200078e0a2f */
[----:B--2---:R-:W-:Y:S02]  /*3d90*/  IABS R50, R57 ;  /* 0x0000003900327213 */ /* 0x004fe40000000000 */
[----:B------:R-:W-:-:S03]  /*3da0*/  IABS R51, R12 ;  /* 0x0000000c00337213 */ /* 0x000fc60000000000 */
[----:B------:R-:W-:-:S04]  /*3db0*/  IMAD.HI.U32 R2, R0, R50, RZ ;  /* 0x0000003200027227 */ /* 0x000fc800078e00ff */
[----:B------:R-:W-:Y:S02]  /*3dc0*/  IMAD.MOV R2, RZ, RZ, -R2 ;  /* 0x000000ffff027224 */ /* 0x000fe400078e0a02 */
[----:B------:R-:W-:Y:S01]  /*3dd0*/  IMAD.HI.U32 R5, R0, R51, RZ ;  /* 0x0000003300057227 */ /* 0x000fe200078e00ff */
[----:B------:R-:W-:-:S03]  /*3de0*/  IABS R53, R17 ;  /* 0x0000001100357213 */ /* 0x000fc60000000000 */
[----:B------:R-:W-:Y:S02]  /*3df0*/  IMAD R50, R58, R2, R50 ;  /* 0x000000023a327224 */ /* 0x000fe400078e0232 */
[----:B------:R-:W-:Y:S02]  /*3e00*/  IMAD.MOV R5, RZ, RZ, -R5 ;  /* 0x000000ffff057224 */ /* 0x000fe400078e0a05 */
[----:B------:R-:W-:Y:S01]  /*3e10*/  IMAD.HI.U32 R2, R0, R53, RZ ;  /* 0x0000003500027227 */ /* 0x000fe200078e00ff */
[----:B------:R-:W-:-:S03]  /*3e20*/  IABS R54, R14 ;  /* 0x0000000e00367213 */ /* 0x000fc60000000000 */
[C---:B------:R-:W-:Y:S02]  /*3e30*/  IMAD R51, R58.reuse, R5, R51 ;  /* 0x000000053a337224 */ /* 0x040fe400078e0233 */
[----:B------:R-:W-:Y:S01]  /*3e40*/  IMAD.MOV R2, RZ, RZ, -R2 ;  /* 0x000000ffff027224 */ /* 0x000fe200078e0a02 */
[----:B------:R-:W-:Y:S02]  /*3e50*/  IABS R52, R16 ;  /* 0x0000001000347213 */ /* 0x000fe40000000000 */
[C---:B------:R-:W-:Y:S01]  /*3e60*/  ISETP.GT.U32.AND P1, PT, R58.reuse, R51, PT ;  /* 0x000000333a00720c */ /* 0x040fe20003f24070 */
[----:B------:R-:W-:Y:S02]  /*3e70*/  IMAD R53, R58, R2, R53 ;  /* 0x000000023a357224 */ /* 0x000fe400078e0235 */
[----:B------:R-:W-:Y:S01]  /*3e80*/  IMAD.HI.U32 R2, R0, R54, RZ ;  /* 0x0000003600027227 */ /* 0x000fe200078e00ff */
[----:B------:R-:W-:-:S03]  /*3e90*/  ISETP.GT.U32.AND P6, PT, R58, R50, PT ;  /* 0x000000323a00720c */ /* 0x000fc60003fc4070 */
[----:B------:R-:W-:-:S04]  /*3ea0*/  IMAD.HI.U32 R4, R0, R52, RZ ;  /* 0x0000003400047227 */ /* 0x000fc800078e00ff */
[----:B------:R-:W-:Y:S01]  /*3eb0*/  IMAD.MOV R2, RZ, RZ, -R2 ;  /* 0x000000ffff027224 */ /* 0x000fe200078e0a02 */
[----:B------:R-:W-:Y:S01]  /*3ec0*/  IABS R55, R10 ;  /* 0x0000000a00377213 */ /* 0x000fe20000000000 */
[----:B------:R-:W-:Y:S02]  /*3ed0*/  IMAD.MOV R4, RZ, RZ, -R4 ;  /* 0x000000ffff047224 */ /* 0x000fe400078e0a04 */
[C---:B------:R-:W-:Y:S01]  /*3ee0*/  IMAD R54, R58.reuse, R2, R54 ;  /* 0x000000023a367224 */ /* 0x040fe200078e0236 */
[----:B------:R-:W-:Y:S01]  /*3ef0*/  ISETP.GE.AND P5, PT, R57, RZ, PT ;  /* 0x000000ff3900720c */ /* 0x000fe20003fa6270 */
[C---:B------:R-:W-:Y:S01]  /*3f00*/  IMAD R52, R58.reuse, R4, R52 ;  /* 0x000000043a347224 */ /* 0x040fe200078e0234 */
[----:B------:R-:W-:Y:S01]  /*3f10*/  IABS R57, R8 ;  /* 0x0000000800397213 */ /* 0x000fe20000000000 */
[----:B------:R-:W-:Y:S01]  /*3f20*/  @!P1 IMAD.IADD R51, R51, 0x1, -R58 ;  /* 0x0000000133339824 */ /* 0x000fe200078e0a3a */
[----:B------:R-:W-:Y:S01]  /*3f30*/  ISETP.GT.U32.AND P1, PT, R58, R54, PT ;  /* 0x000000363a00720c */ /* 0x000fe20003f24070 */
[----:B------:R-:W-:-:S04]  /*3f40*/  IMAD.HI.U32 R4, R0, R55, RZ ;  /* 0x0000003700047227 */ /* 0x000fc800078e00ff */
[----:B------:R-:W-:Y:S01]  /*3f50*/  @!P6 IMAD.IADD R50, R50, 0x1, -R58 ;  /* 0x000000013232e824 */ /* 0x000fe200078e0a3a */
[----:B------:R-:W-:Y:S01]  /*3f60*/  ISETP.GT.U32.AND P6, PT, R58, R49, PT ;  /* 0x000000313a00720c */ /* 0x000fe20003fc4070 */
[----:B------:R-:W-:Y:S02]  /*3f70*/  IMAD.MOV R2, RZ, RZ, -R4 ;  /* 0x000000ffff027224 */ /* 0x000fe400078e0a04 */
[----:B------:R-:W-:Y:S01]  /*3f80*/  IMAD.HI.U32 R4, R0, R57, RZ ;  /* 0x0000003900047227 */ /* 0x000fe200078e00ff */
[----:B------:R-:W-:-:S03]  /*3f90*/  ISETP.GT.U32.AND P3, PT, R58, R50, PT ;  /* 0x000000323a00720c */ /* 0x000fc60003f64070 */
[----:B------:R-:W-:Y:S02]  /*3fa0*/  IMAD R55, R58, R2, R55 ;  /* 0x000000023a377224 */ /* 0x000fe400078e0237 */
[----:B------:R-:W-:Y:S01]  /*3fb0*/  IMAD.MOV R2, RZ, RZ, -R4 ;  /* 0x000000ffff027224 */ /* 0x000fe200078e0a04 */
[----:B------:R-:W-:Y:S01]  /*3fc0*/  IABS R4, R59 ;  /* 0x0000003b00047213 */ /* 0x000fe20000000000 */
[----:B------:R-:W-:Y:S02]  /*3fd0*/  @!P1 IMAD.IADD R54, R54, 0x1, -R58 ;  /* 0x0000000136369824 */ /* 0x000fe400078e0a3a */
[C---:B------:R-:W-:Y:S02]  /*3fe0*/  IMAD R57, R58.reuse, R2, R57 ;  /* 0x000000023a397224 */ /* 0x040fe400078e0239 */
[----:B------:R-:W-:Y:S01]  /*3ff0*/  IMAD.MOV.U32 R2, RZ, RZ, R4 ;  /* 0x000000ffff027224 */ /* 0x000fe200078e0004 */
[----:B------:R-:W-:Y:S01]  /*4000*/  IABS R56, R9 ;  /* 0x0000000900387213 */ /* 0x000fe20000000000 */
[----:B------:R-:W-:Y:S01]  /*4010*/  @!P6 IMAD.IADD R49, R49, 0x1, -R58 ;  /* 0x000000013131e824 */ /* 0x000fe200078e0a3a */
[----:B------:R-:W-:Y:S01]  /*4020*/  ISETP.GT.U32.AND P1, PT, R58, R54, PT ;  /* 0x000000363a00720c */ /* 0x000fe20003f24070 */
[----:B------:R-:W-:Y:S01]  /*4030*/  IMAD.HI.U32 R4, R0, R2, RZ ;  /* 0x0000000200047227 */ /* 0x000fe200078e00ff */
[----:B------:R-:W-:-:S03]  /*4040*/  ISETP.GT.U32.AND P6, PT, R58, R52, PT ;  /* 0x000000343a00720c */ /* 0x000fc60003fc4070 */
[----:B------:R-:W-:Y:S01]  /*4050*/  @!P3 IMAD.IADD R50, R50, 0x1, -R58 ;  /* 0x000000013232b824 */ /* 0x000fe200078e0a3a */
[----:B------:R-:W-:Y:S01]  /*4060*/  ISETP.GT.U32.AND P3, PT, R58, R53, PT ;  /* 0x000000353a00720c */ /* 0x000fe20003f64070 */
[----:B------:R-:W-:-:S04]  /*4070*/  IMAD.HI.U32 R5, R0, R56, RZ ;  /* 0x0000003800057227 */ /* 0x000fc800078e00ff */
[----:B------:R-:W-:Y:S01]  /*4080*/  IMAD.MOV R4, RZ, RZ, -R4 ;  /* 0x000000ffff047224 */ /* 0x000fe200078e0a04 */
[----:B------:R-:W-:Y:S01]  /*4090*/  IABS R7, R61 ;  /* 0x0000003d00077213 */ /* 0x000fe20000000000 */
[----:B------:R-:W-:Y:S02]  /*40a0*/  IMAD.MOV R5, RZ, RZ, -R5 ;  /* 0x000000ffff057224 */ /* 0x000fe400078e0a05 */
[C---:B------:R-:W-:Y:S01]  /*40b0*/  IMAD R2, R58.reuse, R4, R2 ;  /* 0x000000043a027224 */ /* 0x040fe200078e0202 */
[----:B------:R-:W-:Y:S01]  /*40c0*/  IABS R6, R60 ;  /* 0x0000003c00067213 */ /* 0x000fe20000000000 */
[----:B------:R-:W-:Y:S02]  /*40d0*/  IMAD R56, R58, R5, R56 ;  /* 0x000000053a387224 */ /* 0x000fe400078e0238 */
[--C-:B------:R-:W-:Y:S01]  /*40e0*/  @!P1 IMAD.IADD R54, R54, 0x1, -R58.reuse ;  /* 0x0000000136369824 */ /* 0x100fe200078e0a3a */
[----:B------:R-:W-:Y:S01]  /*40f0*/  ISETP.GT.U32.AND P1, PT, R58, R2, PT ;  /* 0x000000023a00720c */ /* 0x000fe20003f24070 */
[----:B------:R-:W-:-:S02]  /*4100*/  @!P6 IMAD.IADD R52, R52, 0x1, -R58 ;  /* 0x000000013434e824 */ /* 0x000fc400078e0a3a */
[----:B------:R-:W-:-:S04]  /*4110*/  IMAD.HI.U32 R5, R0, R7, RZ ;  /* 0x0000000700057227 */ /* 0x000fc800078e00ff */
[----:B------:R-:W-:Y:S01]  /*4120*/  @!P3 IMAD.IADD R53, R53, 0x1, -R58 ;  /* 0x000000013535b824 */ /* 0x000fe200078e0a3a */
[----:B------:R-:W-:Y:S01]  /*4130*/  ISETP.GT.U32.AND P3, PT, R58, R52, PT ;  /* 0x000000343a00720c */ /* 0x000fe20003f64070 */
[----:B------:R-:W-:Y:S02]  /*4140*/  IMAD.MOV R5, RZ, RZ, -R5 ;  /* 0x000000ffff057224 */ /* 0x000fe400078e0a05 */
[----:B------:R-:W-:Y:S01]  /*4150*/  IMAD.HI.U32 R4, R0, R6, RZ ;  /* 0x0000000600047227 */ /* 0x000fe200078e00ff */
[----:B------:R-:W-:-:S03]  /*4160*/  ISETP.GT.U32.AND P4, PT, R58, R53, PT ;  /* 0x000000353a00720c */ /* 0x000fc60003f84070 */
[----:B------:R-:W-:Y:S01]  /*4170*/  IMAD R7, R58, R5, R7 ;  /* 0x000000053a077224 */ /* 0x000fe200078e0207 */
[----:B------:R-:W-:Y:S01]  /*4180*/  IABS R5, R3 ;  /* 0x0000000300057213 */ /* 0x000fe20000000000 */
[----:B------:R-:W-:Y:S02]  /*4190*/  IMAD.MOV R4, RZ, RZ, -R4 ;  /* 0x000000ffff047224 */ /* 0x000fe400078e0a04 */
[----:B------:R-:W-:Y:S02]  /*41a0*/  @!P1 IMAD.IADD R2, R2, 0x1, -R58 ;  /* 0x0000000102029824 */ /* 0x000fe400078e0a3a */
[----:B------:R-:W-:Y:S01]  /*41b0*/  IMAD R6, R58, R4, R6 ;  /* 0x000000043a067224 */ /* 0x000fe200078e0206 */
[----:B------:R-:W-:Y:S01]  /*41c0*/  IABS R4, R15 ;  /* 0x0000000f00047213 */ /* 0x000fe20000000000 */
[----:B------:R-:W-:Y:S01]  /*41d0*/  IMAD.HI.U32 R13, R0, R5, RZ ;  /* 0x00000005000d7227 */ /* 0x000fe200078e00ff */
[----:B------:R-:W-:-:S03]  /*41e0*/  ISETP.GE.AND P1, PT, R16, RZ, PT ;  /* 0x000000ff1000720c */ /* 0x000fc60003f26270 */
[----:B------:R-:W-:Y:S01]  /*41f0*/  @!P5 IMAD.MOV R50, RZ, RZ, -R50 ;  /* 0x000000ffff32d224 */ /* 0x000fe200078e0a32 */
[----:B------:R-:W-:Y:S01]  /*4200*/  ISETP.GT.U32.AND P5, PT, R58, R2, PT ;  /* 0x000000023a00720c */ /* 0x000fe20003fa4070 */
[----:B------:R-:W-:Y:S01]  /*4210*/  @!P3 IMAD.IADD R52, R52, 0x1, -R58 ;  /* 0x000000013434b824 */ /* 0x000fe200078e0a3a */
[----:B------:R-:W-:Y:S01]  /*4220*/  ISETP.GT.U32.AND P3, PT, R58, R56, PT ;  /* 0x000000383a00720c */ /* 0x000fe20003f64070 */
[----:B------:R-:W-:Y:S02]  /*4230*/  IMAD.MOV R16, RZ, RZ, -R13 ;  /* 0x000000ffff107224 */ /* 0x000fe400078e0a0d */
[----:B------:R-:W-:-:S04]  /*4240*/  IMAD.HI.U32 R13, R0, R4, RZ ;  /* 0x00000004000d7227 */ /* 0x000fc800078e00ff */
[----:B------:R-:W-:Y:S01]  /*4250*/  @!P4 IMAD.IADD R53, R53, 0x1, -R58 ;  /* 0x000000013535c824 */ /* 0x000fe200078e0a3a */
[C---:B------:R-:W-:Y:S01]  /*4260*/  ISETP.GT.U32.AND P4, PT, R58.reuse, R57, PT ;  /* 0x000000393a00720c */ /* 0x040fe20003f84070 */
[----:B------:R-:W-:Y:S01]  /*4270*/  IMAD.MOV R13, RZ, RZ, -R13 ;  /* 0x000000ffff0d7224 */ /* 0x000fe200078e0a0d */
[----:B------:R-:W-:-:S03]  /*4280*/  ISETP.GT.U32.AND P6, PT, R58, R51, PT ;  /* 0x000000333a00720c */ /* 0x000fc60003fc4070 */
[----:B------:R-:W-:Y:S02]  /*4290*/  IMAD R4, R58, R13, R4 ;  /* 0x0000000d3a047224 */ /* 0x000fe400078e0204 */
[--C-:B------:R-:W-:Y:S02]  /*42a0*/  @!P5 IMAD.IADD R2, R2, 0x1, -R58.reuse ;  /* 0x000000010202d824 */ /* 0x100fe400078e0a3a */
[--C-:B------:R-:W-:Y:S01]  /*42b0*/  @!P3 IMAD.IADD R56, R56, 0x1, -R58.reuse ;  /* 0x000000013838b824 */ /* 0x100fe200078e0a3a */
[C---:B------:R-:W-:Y:S01]  /*42c0*/  ISETP.GT.U32.AND P5, PT, R58.reuse, R4, PT ;  /* 0x000000043a00720c */ /* 0x040fe20003fa4070 */
[----:B------:R-:W-:Y:S02]  /*42d0*/  @!P2 IMAD.MOV R49, RZ, RZ, -R49 ;  /* 0x000000ffff31a224 */ /* 0x000fe400078e0a31 */
[----:B------:R-:W-:Y:S01]  /*42e0*/  @!P4 IMAD.IADD R57, R57, 0x1, -R58 ;  /* 0x000000013939c824 */ /* 0x000fe200078e0a3a */
[C---:B------:R-:W-:Y:S02]  /*42f0*/  ISETP.GT.U32.AND P2, PT, R58.reuse, R56, PT ;  /* 0x000000383a00720c */ /* 0x040fe40003f44070 */
[----:B------:R-:W-:-:S02]  /*4300*/  ISETP.GT.U32.AND P4, PT, R58, R6, PT ;  /* 0x000000063a00720c */ /* 0x000fc40003f84070 */
[C---:B------:R-:W-:Y:S01]  /*4310*/  ISETP.GT.U32.AND P3, PT, R58.reuse, R7, PT ;  /* 0x000000073a00720c */ /* 0x040fe20003f64070 */
[--C-:B------:R-:W-:Y:S01]  /*4320*/  @!P6 IMAD.IADD R51, R51, 0x1, -R58.reuse ;  /* 0x000000013333e824 */ /* 0x100fe200078e0a3a */
[C---:B------:R-:W-:Y:S01]  /*4330*/  ISETP.GT.U32.AND P6, PT, R58.reuse, R55, PT ;  /* 0x000000373a00720c */ /* 0x040fe20003fc4070 */
[----:B------:R-:W-:Y:S02]  /*4340*/  IMAD R5, R58, R16, R5 ;  /* 0x000000103a057224 */ /* 0x000fe400078e0205 */
[--C-:B------:R-:W-:Y:S01]  /*4350*/  @!P5 IMAD.IADD R4, R4, 0x1, -R58.reuse ;  /* 0x000000010404d824 */ /* 0x100fe200078e0a3a */
[----:B------:R-:W-:Y:S02]  /*4360*/  ISETP.GE.AND P5, PT, R61, RZ, PT ;  /* 0x000000ff3d00720c */ /* 0x000fe40003fa6270 */
[----:B------:R-:W0:Y:S01]  /*4370*/  S2R R61, SR_TID.X ;  /* 0x00000000003d7919 */ /* 0x000e220000002100 */
[--C-:B------:R-:W-:Y:S01]  /*4380*/  @!P2 IMAD.IADD R56, R56, 0x1, -R58.reuse ;  /* 0x000000013838a824 */ /* 0x100fe200078e0a3a */
[----:B------:R-:W-:Y:S01]  /*4390*/  ISETP.GT.U32.AND P2, PT, R58, R5, PT ;  /* 0x000000053a00720c */ /* 0x000fe20003f44070 */
[--C-:B------:R-:W-:Y:S01]  /*43a0*/  @!P4 IMAD.IADD R6, R6, 0x1, -R58.reuse ;  /* 0x000000010606c824 */ /* 0x100fe200078e0a3a */
[----:B------:R-:W-:Y:S01]  /*43b0*/  ISETP.GT.U32.AND P4, PT, R58, R57, PT ;  /* 0x000000393a00720c */ /* 0x000fe20003f84070 */
[--C-:B------:R-:W-:Y:S01]  /*43c0*/  @!P3 IMAD.IADD R7, R7, 0x1, -R58.reuse ;  /* 0x000000010707b824 */ /* 0x100fe200078e0a3a */
[----:B------:R-:W-:Y:S01]  /*43d0*/  ISETP.GE.AND P3, PT, R17, RZ, PT ;  /* 0x000000ff1100720c */ /* 0x000fe20003f66270 */
[----:B------:R-:W-:-:S02]  /*43e0*/  @!P6 IMAD.IADD R55, R55, 0x1, -R58 ;  /* 0x000000013737e824 */ /* 0x000fc400078e0a3a */
[----:B------:R-:W-:Y:S01]  /*43f0*/  @!P0 IMAD.MOV R48, RZ, RZ, -R48 ;  /* 0x000000ffff308224 */ /* 0x000fe200078e0a30 */
[----:B------:R-:W2:Y:S01]  /*4400*/  LDL.LU R17, [R1+0x14ac] ;  /* 0x0014ac0001117983 */ /* 0x000ea20000300800 */
[----:B------:R-:W-:Y:S01]  /*4410*/  @!P1 IMAD.MOV R52, RZ, RZ, -R52 ;  /* 0x000000ffff349224 */ /* 0x000fe200078e0a34 */
[C---:B------:R-:W-:Y:S02]  /*4420*/  ISETP.GT.U32.AND P0, PT, R58.reuse, R55, PT ;  /* 0x000000373a00720c */ /* 0x040fe40003f04070 */
[----:B------:R-:W-:Y:S01]  /*4430*/  ISETP.GT.U32.AND P1, PT, R58, R6, PT ;  /* 0x000000063a00720c */ /* 0x000fe20003f24070 */
[--C-:B------:R-:W-:Y:S02]  /*4440*/  @!P2 IMAD.IADD R5, R5, 0x1, -R58.reuse ;  /* 0x000000010505a824 */ /* 0x100fe400078e0a3a */
[--C-:B------:R-:W-:Y:S01]  /*4450*/  @!P4 IMAD.IADD R57, R57, 0x1, -R58.reuse ;  /* 0x000000013939c824 */ /* 0x100fe200078e0a3a */
[----:B------:R-:W-:Y:S01]  /*4460*/  ISETP.GE.AND P4, PT, R10, RZ, PT ;  /* 0x000000ff0a00720c */ /* 0x000fe20003f86270 */
[----:B------:R-:W-:Y:S01]  /*4470*/  @!P3 IMAD.MOV R53, RZ, RZ, -R53 ;  /* 0x000000ffff35b224 */ /* 0x000fe200078e0a35 */
[----:B------:R-:W-:Y:S01]  /*4480*/  ISETP.GT.U32.AND P3, PT, R58, R5, PT ;  /* 0x000000053a00720c */ /* 0x000fe20003f64070 */
[----:B------:R-:W3:Y:S01]  /*4490*/  LDL.LU R16, [R1+0x14a8] ;  /* 0x0014a80001107983 */ /* 0x000ee20000300800 */
[----:B------:R-:W-:Y:S01]  /*44a0*/  ISETP.GE.AND P6, PT, R12, RZ, PT ;  /* 0x000000ff0c00720c */ /* 0x000fe20003fc6270 */
[----:B------:R-:W1:Y:S01]  /*44b0*/  LDC R10, c[0x0][0x3ac] ;  /* 0x0000eb00ff0a7b82 */ /* 0x000e620000000800 */
[----:B------:R-:W-:Y:S01]  /*44c0*/  IABS R12, R11 ;  /* 0x0000000b000c7213 */ /* 0x000fe20000000000 */
[--C-:B------:R-:W-:Y:S01]  /*44d0*/  @!P0 IMAD.IADD R55, R55, 0x1, -R58.reuse ;  /* 0x0000000137378824 */ /* 0x100fe200078e0a3a */
[----:B------:R-:W-:Y:S01]  /*44e0*/  ISETP.GE.AND P0, PT, R14, RZ, PT ;  /* 0x000000ff0e00720c */ /* 0x000fe20003f06270 */
[--C-:B------:R-:W-:Y:S01]  /*44f0*/  @!P1 IMAD.IADD R6, R6, 0x1, -R58.reuse ;  /* 0x0000000106069824 */ /* 0x100fe200078e0a3a */
[----:B------:R-:W-:Y:S01]  /*4500*/  ISETP.GE.AND P1, PT, R9, RZ, PT ;  /* 0x000000ff0900720c */ /* 0x000fe20003f26270 */
[----:B------:R-:W-:Y:S01]  /*4510*/  IMAD.HI.U32 R0, R0, R12, RZ ;  /* 0x0000000c00007227 */ /* 0x000fe200078e00ff */
[----:B------:R-:W-:Y:S01]  /*4520*/  ISETP.GE.AND P2, PT, R8, RZ, PT ;  /* 0x000000ff0800720c */ /* 0x000fe20003f46270 */
[----:B------:R-:W4:Y:S01]  /*4530*/  LDL.LU R9, [R1+0x14] ;  /* 0x0000140001097983 */ /* 0x000f220000300800 */
[----:B0-----:R-:W-:Y:S01]  /*4540*/  LOP3.LUT R8, R61, 0x7, RZ, 0xc0, !PT ;  /* 0x000000073d087812 */ /* 0x001fe200078ec0ff */
[----:B------:R-:W-:Y:S01]  /*4550*/  @!P4 IMAD.MOV R55, RZ, RZ, -R55 ;  /* 0x000000ffff37c224 */ /* 0x000fe200078e0a37 */
[----:B------:R-:W-:Y:S01]  /*4560*/  ISETP.GT.U32.AND P4, PT, R58, R4, PT ;  /* 0x000000043a00720c */ /* 0x000fe20003f84070 */
[----:B------:R-:W-:Y:S01]  /*4570*/  @!P3 IMAD.IADD R5, R5, 0x1, -R58 ;  /* 0x000000010505b824 */ /* 0x000fe200078e0a3a */
[----:B------:R-:W-:Y:S01]  /*4580*/  ISETP.GE.AND P3, PT, R3, RZ, PT ;  /* 0x000000ff0300720c */ /* 0x000fe20003f66270 */
[----:B------:R-:W-:-:S02]  /*4590*/  IMAD.MOV R0, RZ, RZ, -R0 ;  /* 0x000000ffff007224 */ /* 0x000fc400078e0a00 */
[C---:B------:R-:W-:Y:S02]  /*45a0*/  IMAD R3, R8.reuse, 0x110, RZ ;  /* 0x0000011008037824 */ /* 0x040fe400078e02ff */
[----:B------:R-:W-:Y:S02]  /*45b0*/  IMAD.SHL.U32 R14, R61, 0x2, RZ ;  /* 0x000000023d0e7824 */ /* 0x000fe400078e00ff */
[----:B------:R-:W-:Y:S02]  /*45c0*/  IMAD R13, R8, 0x90, RZ ;  /* 0x00000090080d7824 */ /* 0x000fe400078e02ff */
[----:B------:R-:W-:Y:S01]  /*45d0*/  IMAD R0, R58, R0, R12 ;  /* 0x000000003a007224 */ /* 0x000fe200078e020c */
[----:B------:R-:W-:Y:S01]  /*45e0*/  LOP3.LUT R3, R3, 0x10, R14, 0x78, !PT ;  /* 0x0000001003037812 */ /* 0x000fe200078e780e */
[----:B------:R-:W-:Y:S01]  /*45f0*/  IMAD.SHL.U32 R12, R61, 0x80, RZ ;  /* 0x000000803d0c7824 */ /* 0x000fe200078e00ff */
[----:B------:R-:W2:Y:S01]  /*4600*/  LDL.LU R8, [R1+0xc] ;  /* 0x00000c0001087983 */ /* 0x000ea20000300800 */
[----:B------:R-:W-:Y:S01]  /*4610*/  @!P0 IMAD.MOV R54, RZ, RZ, -R54 ;  /* 0x000000ffff368224 */ /* 0x000fe200078e0a36 */
[----:B------:R-:W-:Y:S01]  /*4620*/  ISETP.GE.AND P0, PT, R59, RZ, PT ;  /* 0x000000ff3b00720c */ /* 0x000fe20003f06270 */
[----:B------:R-:W-:Y:S01]  /*4630*/  @!P1 IMAD.MOV R56, RZ, RZ, -R56 ;  /* 0x000000ffff389224 */ /* 0x000fe200078e0a38 */
[----:B------:R-:W-:Y:S01]  /*4640*/  LOP3.LUT R13, R13, 0x30, R14, 0x78, !PT ;  /* 0x000000300d0d7812 */ /* 0x000fe200078e780e */
[----:B------:R-:W2:Y:S01]  /*4650*/  LDL.LU R59, [R1+0x8] ;  /* 0x00000800013b7983 */ /* 0x000ea20000300800 */
[----:B------:R-:W-:Y:S01]  /*4660*/  ISETP.GE.AND P1, PT, R60, RZ, PT ;  /* 0x000000ff3c00720c */ /* 0x000fe20003f26270 */
[----:B------:R-:W-:Y:S01]  /*4670*/  @!P4 IMAD.IADD R4, R4, 0x1, -R58 ;  /* 0x000000010404c824 */ /* 0x000fe200078e0a3a */
[----:B------:R-:W-:Y:S01]  /*4680*/  LOP3.LUT R3, R3, 0x800, R12, 0xf8, !PT ;  /* 0x0000080003037812 */ /* 0x000fe200078ef80c */
[----:B------:R-:W2:Y:S01]  /*4690*/  LDL.LU R60, [R1+0x4] ;  /* 0x00000400013c7983 */ /* 0x000ea20000300800 */
[----:B------:R-:W-:-:S03]  /*46a0*/  ISETP.GE.AND P4, PT, R15, RZ, PT ;  /* 0x000000ff0f00720c */ /* 0x000fc60003f86270 */
[----:B------:R-:W2:Y:S04]  /*46b0*/  LDL.LU R61, [R1] ;  /* 0x00000000013d7983 */ /* 0x000ea80000300800 */
[----:B------:R-:W2:Y:S04]  /*46c0*/  LDL.LU R15, [R1+0x14a4] ;  /* 0x0014a400010f7983 */ /* 0x000ea80000300800 */
[----:B------:R-:W2:Y:S04]  /*46d0*/  LDL.LU R14, [R1+0x14a0] ;  /* 0x0014a000010e7983 */ /* 0x000ea80000300800 */
[----:B------:R-:W2:Y:S04]  /*46e0*/  LDL.LU R13, [R1+0x149c] ;  /* 0x00149c00010d7983 */ /* 0x000ea80000300800 */
[----:B------:R-:W2:Y:S04]  /*46f0*/  LDL.LU R12, [R1+0x1498] ;  /* 0x00149800010c7983 */ /* 0x000ea80000300800 */
[----:B------:R-:W2:Y:S01]  /*4700*/  LDL.LU R3, [R1+0x1494] ;  /* 0x0014940001037983 */ /* 0x000ea20000300800 */
[----:B------:R-:W-:Y:S01]  /*4710*/  @!P6 IMAD.MOV R51, RZ, RZ, -R51 ;  /* 0x000000ffff33e224 */ /* 0x000fe200078e0a33 */
[----:B------:R-:W-:-:S13]  /*4720*/  ISETP.GT.U32.AND P6, PT, R58, R7, PT ;  /* 0x000000073a00720c */ /* 0x000fda0003fc4070 */
[----:B------:R-:W-:Y:S01]  /*4730*/  @!P6 IMAD.IADD R7, R7, 0x1, -R58 ;  /* 0x000000010707e824 */ /* 0x000fe200078e0a3a */
[----:B------:R-:W-:-:S13]  /*4740*/  ISETP.GT.U32.AND P6, PT, R58, R0, PT ;  /* 0x000000003a00720c */ /* 0x000fda0003fc4070 */
[----:B------:R-:W-:-:S05]  /*4750*/  @!P6 IMAD.IADD R0, R0, 0x1, -R58 ;  /* 0x000000010000e824 */ /* 0x000fca00078e0a3a */
[----:B------:R-:W-:-:S13]  /*4760*/  ISETP.GT.U32.AND P6, PT, R58, R0, PT ;  /* 0x000000003a00720c */ /* 0x000fda0003fc4070 */
[----:B------:R-:W-:Y:S02]  /*4770*/  @!P6 IMAD.IADD R0, R0, 0x1, -R58 ;  /* 0x000000010000e824 */ /* 0x000fe400078e0a3a */
[----:B------:R-:W-:Y:S02]  /*4780*/  IMAD.MOV.U32 R58, RZ, RZ, R2 ;  /* 0x000000ffff3a7224 */ /* 0x000fe400078e0002 */
[----:B------:R-:W0:Y:S01]  /*4790*/  S2R R2, SR_TID.X ;  /* 0x0000000000027919 */ /* 0x000e220000002100 */
[----:B------:R-:W-:Y:S01]  /*47a0*/  @!P2 IMAD.MOV R57, RZ, RZ, -R57 ;  /* 0x000000ffff39a224 */ /* 0x000fe200078e0a39 */
[----:B------:R-:W-:Y:S02]  /*47b0*/  ISETP.GE.AND P6, PT, R11, RZ, PT ;  /* 0x000000ff0b00720c */ /* 0x000fe40003fc6270 */
[----:B------:R-:W3:Y:S01]  /*47c0*/  LDL.LU R11, [R1+0x1490] ;  /* 0x00149000010b7983 */ /* 0x000ee20000300800 */
[----:B0-----:R-:W-:-:S05]  /*47d0*/  LOP3.LUT R2, R2, 0x1f, RZ, 0xc0, !PT ;  /* 0x0000001f02027812 */ /* 0x001fca00078ec0ff */
[----:B-1----:R-:W-:-:S04]  /*47e0*/  IMAD R2, R2, R10, RZ ;  /* 0x0000000a02027224 */ /* 0x002fc800078e02ff */
[----:B------:R-:W-:-:S06]  /*47f0*/  IMAD R10, R10, 0x20, R2 ;  /* 0x000000200a0a7824 */ /* 0x000fcc00078e0202 */
[----:B------:R-:W3:Y:S01]  /*4800*/  LDL.LU R10, [R1+0x148c] ;  /* 0x00148c00010a7983 */ /* 0x000ee20000300800 */
[----:B--2---:R-:W-:Y:S02]  /*4810*/  ISETP.NE.AND P2, PT, R3, RZ, PT ;  /* 0x000000ff0300720c */ /* 0x004fe40003f45270 */
[----:B------:R-:W-:-:S04]  /*4820*/  LOP3.LUT R3, RZ, R3, RZ, 0x33, !PT ;  /* 0x00000003ff037212 */ /* 0x000fc800078e33ff */
[C---:B----4-:R-:W-:Y:S02]  /*4830*/  SEL R9, R3.reuse, R9, !P2 ;  /* 0x0000000903097207 */ /* 0x050fe40005000000 */
[C---:B------:R-:W-:Y:S02]  /*4840*/  SEL R8, R3.reuse, R8, !P2 ;  /* 0x0000000803087207 */ /* 0x040fe40005000000 */
[C---:B------:R-:W-:Y:S01]  /*4850*/  SEL R59, R3.reuse, R59, !P2 ;  /* 0x0000003b033b7207 */ /* 0x040fe20005000000 */
[----:B------:R0:W-:Y:S01]  /*4860*/  STL [R1+0x2c], R9 ;  /* 0x00002c0901007387 */ /* 0x0001e20000100800 */
[C---:B------:R-:W-:Y:S02]  /*4870*/  SEL R60, R3.reuse, R60, !P2 ;  /* 0x0000003c033c7207 */ /* 0x040fe40005000000 */
[C---:B------:R-:W-:Y:S01]  /*4880*/  SEL R61, R3.reuse, R61, !P2 ;  /* 0x0000003d033d7207 */ /* 0x040fe20005000000 */
[----:B0-----:R-:W2:Y:S04]  /*4890*/  LDL.LU R9, [R1+0x1488] ;  /* 0x0014880001097983 */ /* 0x001ea80000300800 */
[----:B------:R0:W-:Y:S04]  /*48a0*/  STL [R1+0x28], R8 ;  /* 0x0000280801007387 */ /* 0x0001e80000100800 */
[----:B0-----:R-:W4:Y:S04]  /*48b0*/  LDL.LU R8, [R1+0x1484] ;  /* 0x0014840001087983 */ /* 0x001f280000300800 */
[----:B------:R0:W-:Y:S04]  /*48c0*/  STL [R1+0x24], R59 ;  /* 0x0000243b01007387 */ /* 0x0001e80000100800 */
[----:B0-----:R-:W3:Y:S04]  /*48d0*/  LDL.LU R59, [R1+0x1480] ;  /* 0x00148000013b7983 */ /* 0x001ee80000300800 */
[----:B------:R0:W-:Y:S04]  /*48e0*/  STL [R1+0x20], R60 ;  /* 0x0000203c01007387 */ /* 0x0001e80000100800 */
[----:B0-----:R-:W3:Y:S04]  /*48f0*/  LDL.LU R60, [R1+0x147c] ;  /* 0x00147c00013c7983 */ /* 0x001ee80000300800 */
[----:B------:R0:W-:Y:S04]  /*4900*/  STL [R1+0x1c], R61 ;  /* 0x00001c3d01007387 */ /* 0x0001e80000100800 */
[----:B0-----:R-:W3:Y:S01]  /*4910*/  LDL.LU R61, [R1+0x1478] ;  /* 0x00147800013d7983 */ /* 0x001ee20000300800 */
[----:B--2---:R-:W-:-:S02]  /*4920*/  SEL R9, R3, R9, !P2 ;  /* 0x0000000903097207 */ /* 0x004fc40005000000 */
[----:B---3--:R-:W-:-:S05]  /*4930*/  SEL R61, R3, R61, !P2 ;  /* 0x0000003d033d7207 */ /* 0x008fca0005000000 */
[----:B------:R0:W-:Y:S02]  /*4940*/  STL [R1+0x18], R61 ;  /* 0x0000183d01007387 */ /* 0x0001e40000100800 */
[C---:B0-----:R-:W-:Y:S02]  /*4950*/  SEL R61, R3.reuse, R60, !P2 ;  /* 0x0000003c033d7207 */ /* 0x041fe40005000000 */
[C---:B------:R-:W-:Y:S02]  /*4960*/  SEL R60, R3.reuse, R59, !P2 ;  /* 0x0000003b033c7207 */ /* 0x040fe40005000000 */
[C---:B----4-:R-:W-:Y:S01]  /*4970*/  SEL R59, R3.reuse, R8, !P2 ;  /* 0x00000008033b7207 */ /* 0x050fe20005000000 */
[----:B------:R0:W-:Y:S01]  /*4980*/  STL [R1+0x14], R61 ;  /* 0x0000143d01007387 */ /* 0x0001e20000100800 */
[----:B------:R-:W-:-:S03]  /*4990*/  SEL R8, R3, R10, !P2 ;  /* 0x0000000a03087207 */ /* 0x000fc60005000000 */
[----:B------:R-:W-:Y:S04]  /*49a0*/  STL [R1+0xc], R60 ;  /* 0x00000c3c01007387 */ /* 0x000fe80000100800 */
[----:B------:R-:W-:Y:S01]  /*49b0*/  STL [R1+0x8], R59 ;  /* 0x0000083b01007387 */ /* 0x000fe20000100800 */
[----:B0-----:R-:W-:-:S03]  /*49c0*/  SEL R61, R3, R11, !P2 ;  /* 0x0000000b033d7207 */ /* 0x001fc60005000000 */
[----:B------:R-:W2:Y:S04]  /*49d0*/  LDL.LU R10, [R1+0x40] ;  /* 0x00004000010a7983 */ /* 0x000ea80000300800 */
[----:B------:R-:W-:Y:S04]  /*49e0*/  STL [R1+0x4], R9 ;  /* 0x0000040901007387 */ /* 0x000fe80000100800 */
[----:B------:R-:W-:Y:S04]  /*49f0*/  STL [R1], R8 ;  /* 0x0000000801007387 */ /* 0x000fe80000100800 */
[----:B------:R-:W3:Y:S04]  /*4a00*/  LDL.LU R11, [R1+0x3c] ;  /* 0x00003c00010b7983 */ /* 0x000ee80000300800 */
[----:B------:R0:W-:Y:S04]  /*4a10*/  STL [R1+0x1440], R61 ;  /* 0x0014403d01007387 */ /* 0x0001e80000100800 */
[----:B0-----:R-:W4:Y:S04]  /*4a20*/  LDL.LU R61, [R1+0x1c] ;  /* 0x00001c00013d7983 */ /* 0x001f280000300800 */
[----:B----4-:R0:W-:Y:S04]  /*4a30*/  STL [R1+0x1444], R61 ;  /* 0x0014443d01007387 */ /* 0x0101e80000100800 */
[----:B0-----:R-:W4:Y:S04]  /*4a40*/  LDL.LU R61, [R1+0x20] ;  /* 0x00002000013d7983 */ /* 0x001f280000300800 */
[----:B----4-:R0:W-:Y:S04]  /*4a50*/  STL [R1+0x1448], R61 ;  /* 0x0014483d01007387 */ /* 0x0101e80000100800 */
[----:B0-----:R-:W4:Y:S04]  /*4a60*/  LDL.LU R61, [R1+0x24] ;  /* 0x00002400013d7983 */ /* 0x001f280000300800 */
[----:B----4-:R0:W-:Y:S04]  /*4a70*/  STL [R1+0x144c], R61 ;  /* 0x00144c3d01007387 */ /* 0x0101e80000100800 */
[----:B0-----:R-:W4:Y:S01]  /*4a80*/  LDL.LU R61, [R1+0x28] ;  /* 0x00002800013d7983 */ /* 0x001f220000300800 */
[----:B------:R-:W-:-:S03]  /*4a90*/  SEL R60, R3, R12, !P2 ;  /* 0x0000000c033c7207 */ /* 0x000fc60005000000 */
[----:B----4-:R0:W-:Y:S04]  /*4aa0*/  STL [R1+0x1450], R61 ;  /* 0x0014503d01007387 */ /* 0x0101e80000100800 */
[----:B0-----:R-:W4:Y:S04]  /*4ab0*/  LDL.LU R61, [R1+0x2c] ;  /* 0x00002c00013d7983 */ /* 0x001f280000300800 */
[----:B------:R-:W2:Y:S01]  /*4ac0*/  LDL.LU R12, [R1+0x38] ;  /* 0x00003800010c7983 */ /* 0x000ea20000300800 */
[C---:B------:R-:W-:Y:S02]  /*4ad0*/  SEL R14, R3.reuse, R14, !P2 ;  /* 0x0000000e030e7207 */ /* 0x040fe40005000000 */
[----:B------:R-:W-:-:S02]  /*4ae0*/  SEL R15, R3, R15, !P2 ;  /* 0x0000000f030f7207 */ /* 0x000fc40005000000 */
[C---:B------:R-:W-:Y:S01]  /*4af0*/  SEL R59, R3.reuse, R13, !P2 ;  /* 0x0000000d033b7207 */ /* 0x040fe20005000000 */
[----:B------:R-:W-:Y:S01]  /*4b00*/  @!P0 IMAD.MOV R58, RZ, RZ, -R58 ;  /* 0x000000ffff3a8224 */ /* 0x000fe200078e0a3a */
[----:B----4-:R0:W-:Y:S04]  /*4b10*/  STL.64 [R1+0x1458], R60 ;  /* 0x0014583c01007387 */ /* 0x0101e80000100a00 */
[----:B0-----:R-:W4:Y:S01]  /*4b20*/  LDL.LU R60, [R1+0x34] ;  /* 0x00003400013c7983 */ /* 0x001f220000300800 */
[----:B------:R-:W0:Y:S03]  /*4b30*/  S2R R61, SR_TID.X ;  /* 0x00000000003d7919 */ /* 0x000e260000002100 */
[----:B------:R1:W-:Y:S02]  /*4b40*/  STL.64 [R1+0x1460], R14 ;  /* 0x0014600e01007387 */ /* 0x0003e40000100a00 */
[----:B-1----:R-:W1:Y:S01]  /*4b50*/  LDC R15, c[0x0][0x3ac] ;  /* 0x0000eb00ff0f7b82 */ /* 0x002e620000000800 */
[----:B------:R-:W-:Y:S01]  /*4b60*/  @!P5 IMAD.MOV R7, RZ, RZ, -R7 ;  /* 0x000000ffff07d224 */ /* 0x000fe200078e0a07 */
[C---:B------:R-:W-:Y:S01]  /*4b70*/  SEL R16, R3.reuse, R16, !P2 ;  /* 0x0000001003107207 */ /* 0x040fe20005000000 */
[----:B------:R-:W-:Y:S01]  /*4b80*/  @!P1 IMAD.MOV R6, RZ, RZ, -R6 ;  /* 0x000000ffff069224 */ /* 0x000fe200078e0a06 */
[C---:B------:R-:W-:Y:S01]  /*4b90*/  SEL R17, R3.reuse, R17, !P2 ;  /* 0x0000001103117207 */ /* 0x040fe20005000000 */
[----:B------:R-:W-:Y:S01]  /*4ba0*/  @!P3 IMAD.MOV R5, RZ, RZ, -R5 ;  /* 0x000000ffff05b224 */ /* 0x000fe200078e0a05 */
[----:B------:R-:W-:Y:S01]  /*4bb0*/  SEL R18, R3, R18, !P2 ;  /* 0x0000001203127207 */ /* 0x000fe20005000000 */
[----:B------:R-:W-:Y:S01]  /*4bc0*/  @!P4 IMAD.MOV R4, RZ, RZ, -R4 ;  /* 0x000000ffff04c224 */ /* 0x000fe200078e0a04 */
[----:B0-----:R-:W-:Y:S01]  /*4bd0*/  LOP3.LUT R13, R61, 0x1f, RZ, 0xc0, !PT ;  /* 0x0000001f3d0d7812 */ /* 0x001fe200078ec0ff */
[----:B------:R-:W-:Y:S01]  /*4be0*/  @!P6 IMAD.MOV R0, RZ, RZ, -R0 ;  /* 0x000000ffff00e224 */ /* 0x000fe200078e0a00 */
[----:B------:R-:W-:-:S03]  /*4bf0*/  SEL R19, R3, R19, !P2 ;  /* 0x0000001303137207 */ /* 0x000fc60005000000 */
[CC--:B-1----:R-:W-:Y:S01]  /*4c00*/  IMAD R61, R13.reuse, R15.reuse, RZ ;  /* 0x0000000f0d3d7224 */ /* 0x0c2fe200078e02ff */
[----:B------:R-:W-:Y:S01]  /*4c10*/  LEA R2, P0, R2, UR10, 0x1 ;  /* 0x0000000a02027c11 */ /* 0x000fe2000f8008ff */
[----:B------:R-:W-:Y:S02]  /*4c20*/  IMAD R13, R13, R15, RZ ;  /* 0x0000000f0d0d7224 */ /* 0x000fe400078e02ff */
[----:B------:R-:W-:Y:S02]  /*4c30*/  IMAD R61, R15, 0x20, R61 ;  /* 0x000000200f3d7824 */ /* 0x000fe400078e023d */
[----:B--2---:R-:W-:Y:S01]  /*4c40*/  IMAD R10, R10, UR6, RZ ;  /* 0x000000060a0a7c24 */ /* 0x004fe2000f8e02ff */
[C---:B------:R-:W-:Y:S01]  /*4c50*/  SEL R8, R3.reuse, R28, !P2 ;  /* 0x0000001c03087207 */ /* 0x040fe20005000000 */
[----:B------:R-:W-:Y:S01]  /*4c60*/  STL.64 [R1+0x1468], R16 ;  /* 0x0014681001007387 */ /* 0x000fe20000100a00 */
[----:B------:R-:W-:Y:S01]  /*4c70*/  SEL R20, R3, R20, !P2 ;  /* 0x0000001403147207 */ /* 0x000fe20005000000 */
[----:B---3--:R-:W-:Y:S01]  /*4c80*/  IMAD R11, R11, UR6, RZ ;  /* 0x000000060b0b7c24 */ /* 0x008fe2000f8e02ff */
[C---:B------:R-:W-:Y:S01]  /*4c90*/  SEL R21, R3.reuse, R21, !P2 ;  /* 0x0000001503157207 */ /* 0x040fe20005000000 */
[----:B------:R0:W-:Y:S01]  /*4ca0*/  STL.64 [R1+0x1470], R18 ;  /* 0x0014701201007387 */ /* 0x0001e20000100a00 */
[----:B------:R-:W-:-:S02]  /*4cb0*/  SEL R22, R3, R22, !P2 ;  /* 0x0000001603167207 */ /* 0x000fc40005000000 */
[C---:B------:R-:W-:Y:S02]  /*4cc0*/  SEL R23, R3.reuse, R23, !P2 ;  /* 0x0000001703177207 */ /* 0x040fe40005000000 */
[C---:B------:R-:W-:Y:S02]  /*4cd0*/  SEL R24, R3.reuse, R24, !P2 ;  /* 0x0000001803187207 */ /* 0x040fe40005000000 */
[C---:B------:R-:W-:Y:S02]  /*4ce0*/  SEL R25, R3.reuse, R25, !P2 ;  /* 0x0000001903197207 */ /* 0x040fe40005000000 */
[C---:B------:R-:W-:Y:S02]  /*4cf0*/  SEL R26, R3.reuse, R26, !P2 ;  /* 0x0000001a031a7207 */ /* 0x040fe40005000000 */
[C---:B------:R-:W-:Y:S02]  /*4d00*/  SEL R27, R3.reuse, R27, !P2 ;  /* 0x0000001b031b7207 */ /* 0x040fe40005000000 */
        /* <DEDUP_REMOVED lines=34> */
[----:B------:R-:W-:Y:S02]  /*4f30*/  SEL R0, R3, R0, !P2 ;  /* 0x0000000003007207 */ /* 0x000fe40005000000 */
[----:B------:R-:W-:Y:S02]  /*4f40*/  LEA R28, P1, R61, UR10, 0x1 ;  /* 0x0000000a3d1c7c11 */ /* 0x000fe4000f8208ff */
[----:B------:R-:W-:Y:S01]  /*4f50*/  LEA.HI.X.SX32 R3, R13, UR11, 0x1, P0 ;  /* 0x0000000b0d037c11 */ /* 0x000fe200080f0eff */
[----:B------:R-:W-:Y:S01]  /*4f60*/  IMAD R12, R12, UR6, RZ ;  /* 0x000000060c0c7c24 */ /* 0x000fe2000f8e02ff */
[----:B0-----:R-:W-:-:S02]  /*4f70*/  LEA R18, P0, R10, UR8, 0x1 ;  /* 0x000000080a127c11 */ /* 0x001fc4000f8008ff */
[----:B------:R-:W-:Y:S02]  /*4f80*/  LEA.HI.X.SX32 R29, R61, UR11, 0x1, P1 ;  /* 0x0000000b3d1d7c11 */ /* 0x000fe400088f0eff */
[C---:B------:R-:W-:Y:S01]  /*4f90*/  LEA R16, P1, R11.reuse, UR8, 0x1 ;  /* 0x000000080b107c11 */ /* 0x040fe2000f8208ff */
[----:B------:R0:W-:Y:S01]  /*4fa0*/  STL [R1+0x143c], R2 ;  /* 0x00143c0201007387 */ /* 0x0001e20000100800 */
[----:B------:R-:W-:Y:S02]  /*4fb0*/  LEA.HI.X.SX32 R19, R10, UR9, 0x1, P0 ;  /* 0x000000090a137c11 */ /* 0x000fe400080f0eff */
[C---:B------:R-:W-:Y:S02]  /*4fc0*/  LEA R14, P2, R12.reuse, UR8, 0x1 ;  /* 0x000000080c0e7c11 */ /* 0x040fe4000f8408ff */
[----:B------:R-:W-:Y:S01]  /*4fd0*/  LEA.HI.X.SX32 R17, R11, UR9, 0x1, P1 ;  /* 0x000000090b117c11 */ /* 0x000fe200088f0eff */
[----:B0-----:R-:W2:Y:S01]  /*4fe0*/  LDL.LU R2, [R1] ;  /* 0x0000000001027983 */ /* 0x001ea20000300800 */
[----:B------:R-:W-:-:S03]  /*4ff0*/  LEA.HI.X.SX32 R15, R12, UR9, 0x1, P2 ;  /* 0x000000090c0f7c11 */ /* 0x000fc600090f0eff */
[----:B------:R0:W-:Y:S04]  /*5000*/  STL [R1+0x1438], R3 ;  /* 0x0014380301007387 */ /* 0x0001e80000100800 */
[----:B0-----:R-:W3:Y:S04]  /*5010*/  LDL.LU R3, [R1+0x4] ;  /* 0x0000040001037983 */ /* 0x001ee80000300800 */
[----:B------:R0:W-:Y:S04]  /*5020*/  STL.64 [R1+0x560], R18 ;  /* 0x0005601201007387 */ /* 0x0001e80000100a00 */
[----:B0-----:R-:W2:Y:S04]  /*5030*/  LDL.LU.64 R18, [R1+0x1470] ;  /* 0x0014700001127983 */ /* 0x001ea80000300a00 */
[----:B------:R-:W2:Y:S04]  /*5040*/  LDL.LU R10, [R1+0x8] ;  /* 0x00000800010a7983 */ /* 0x000ea80000300800 */
[----:B------:R0:W-:Y:S04]  /*5050*/  STL.64 [R1+0x558], R16 ;  /* 0x0005581001007387 */ /* 0x0001e80000100a00 */
[----:B0-----:R-:W2:Y:S04]  /*5060*/  LDL.LU.64 R16, [R1+0x1468] ;  /* 0x0014680001107983 */ /* 0x001ea80000300a00 */
[----:B------:R-:W2:Y:S04]  /*5070*/  LDL.LU R11, [R1+0xc] ;  /* 0x00000c00010b7983 */ /* 0x000ea80000300800 */
[----:B------:R0:W-:Y:S04]  /*5080*/  STL.64 [R1+0x550], R14 ;  /* 0x0005500e01007387 */ /* 0x0001e80000100a00 */
[----:B0-----:R-:W2:Y:S04]  /*5090*/  LDL.LU.64 R14, [R1+0x1460] ;  /* 0x00146000010e7983 */ /* 0x001ea80000300a00 */
[----:B------:R-:W2:Y:S01]  /*50a0*/  LDL.LU R12, [R1+0x14] ;  /* 0x00001400010c7983 */ /* 0x000ea20000300800 */
[----:B----4-:R-:W-:-:S05]  /*50b0*/  IMAD R13, R60, UR6, RZ ;  /* 0x000000063c0d7c24 */ /* 0x010fca000f8e02ff */
[----:B------:R-:W-:-:S04]  /*50c0*/  LEA R60, P3, R13, UR8, 0x1 ;  /* 0x000000080d3c7c11 */ /* 0x000fc8000f8608ff */
[----:B------:R-:W-:-:S05]  /*50d0*/  LEA.HI.X.SX32 R61, R13, UR9, 0x1, P3 ;  /* 0x000000090d3d7c11 */ /* 0x000fca00098f0eff */
[----:B------:R0:W-:Y:S04]  /*50e0*/  STL.64 [R1+0x548], R60 ;  /* 0x0005483c01007387 */ /* 0x0001e80000100a00 */
[----:B0-----:R-:W4:Y:S04]  /*50f0*/  LDL.LU.64 R60, [R1+0x1458] ;  /* 0x00145800013c7983 */ /* 0x001f280000300a00 */
[----:B------:R-:W2:Y:S01]  /*5100*/  LDL.LU R13, [R1+0x18] ;  /* 0x00001800010d7983 */ /* 0x000ea20000300800 */
[----:B----4-:R-:W-:-:S05]  /*5110*/  IMAD R61, R61, UR7, RZ ;  /* 0x000000073d3d7c24 */ /* 0x010fca000f8e02ff */
[----:B------:R0:W-:Y:S04]  /*5120*/  STL [R1+0x10], R61 ;  /* 0x0000103d01007387 */ /* 0x0001e80000100800 */
[----:B0-----:R-:W4:Y:S02]  /*5130*/  LDL.LU R61, [R1+0x1450] ;  /* 0x00145000013d7983 */ /* 0x001f240000300800 */
        /* <DEDUP_REMOVED lines=8> */
[----:B0-----:R-:W4:Y:S01]  /*51c0*/  LDL.LU R61, [R1+0x1444] ;  /* 0x00144400013d7983 */ /* 0x001f220000300800 */
[----:B--2---:R-:W-:Y:S02]  /*51d0*/  IMAD R13, R13, UR7, RZ ;  /* 0x000000070d0d7c24 */ /* 0x004fe4000f8e02ff */
[----:B------:R-:W-:Y:S02]  /*51e0*/  IMAD R12, R12, UR7, RZ ;  /* 0x000000070c0c7c24 */ /* 0x000fe4000f8e02ff */
[----:B----4-:R-:W-:-:S05]  /*51f0*/  IMAD R61, R61, UR7, RZ ;  /* 0x000000073d3d7c24 */ /* 0x010fca000f8e02ff */
[----:B------:R0:W-:Y:S04]  /*5200*/  STL [R1+0x8c], R61 ;  /* 0x00008c3d01007387 */ /* 0x0001e80000100800 */
[----:B0-----:R-:W2:Y:S04]  /*5210*/  LDL.LU R61, [R1+0x1440] ;  /* 0x00144000013d7983 */ /* 0x001ea80000300800 */
[----:B------:R0:W-:Y:S04]  /*5220*/  STL [R1+0x98], R13 ;  /* 0x0000980d01007387 */ /* 0x0001e80000100800 */
[----:B------:R1:W-:Y:S01]  /*5230*/  STL [R1+0x9c], R12 ;  /* 0x00009c0c01007387 */ /* 0x0003e20000100800 */
[----:B0-----:R-:W-:-:S02]  /*5240*/  IMAD R13, R11, UR7, RZ ;  /* 0x000000070b0d7c24 */ /* 0x001fc4000f8e02ff */
[----:B---3--:R-:W-:Y:S02]  /*5250*/  IMAD R11, R3, UR7, RZ ;  /* 0x00000007030b7c24 */ /* 0x008fe4000f8e02ff */
[----:B-1----:R-:W-:Y:S02]  /*5260*/  IMAD R12, R10, UR7, RZ ;  /* 0x000000070a0c7c24 */ /* 0x002fe4000f8e02ff */
[----:B------:R-:W-:Y:S01]  /*5270*/  IMAD R10, R2, UR7, RZ ;  /* 0x00000007020a7c24 */ /* 0x000fe2000f8e02ff */
[----:B------:R-:W-:Y:S01]  /*5280*/  STL [R1+0xa0], R13 ;  /* 0x0000a00d01007387 */ /* 0x000fe20000100800 */
[----:B------:R-:W-:-:S03]  /*5290*/  IMAD R2, R60, UR7, RZ ;  /* 0x000000073c027c24 */ /* 0x000fc6000f8e02ff */
[----:B------:R-:W-:Y:S04]  /*52a0*/  STL [R1+0xa4], R12 ;  /* 0x0000a40c01007387 */ /* 0x000fe80000100800 */
[----:B------:R-:W-:Y:S04]  /*52b0*/  STL [R1+0xb0], R11 ;  /* 0x0000b00b01007387 */ /* 0x000fe80000100800 */
[----:B------:R0:W-:Y:S02]  /*52c0*/  STL [R1+0xb4], R10 ;  /* 0x0000b40a01007387 */ /* 0x0001e40000100800 */
[----:B0-----:R-:W-:-:S02]  /*52d0*/  IMAD R10, R59, UR7, RZ ;  /* 0x000000073b0a7c24 */ /* 0x001fc4000f8e02ff */
[----:B--2---:R-:W-:-:S05]  /*52e0*/  IMAD R3, R61, UR7, RZ ;  /* 0x000000073d037c24 */ /* 0x004fca000f8e02ff */
[----:B------:R0:W-:Y:S04]  /*52f0*/  STL [R1+0xc0], R3 ;  /* 0x0000c00301007387 */ /* 0x0001e80000100800 */
[----:B------:R1:W-:Y:S01]  /*5300*/  STL [R1+0xc4], R2 ;  /* 0x0000c40201007387 */ /* 0x0003e20000100800 */
[----:B0-----:R-:W-:-:S03]  /*5310*/  IMAD R3, R14, UR7, RZ ;  /* 0x000000070e037c24 */ /* 0x001fc6000f8e02ff */
[----:B------:R-:W-:Y:S01]  /*5320*/  STL [R1+0xd0], R10 ;  /* 0x0000d00a01007387 */ /* 0x000fe20000100800 */
[----:B-1----:R-:W-:-:S03]  /*5330*/  IMAD R2, R15, UR7, RZ ;  /* 0x000000070f027c24 */ /* 0x002fc6000f8e02ff */
[----:B------:R0:W-:Y:S01]  /*5340*/  STL [R1+0xd4], R3 ;  /* 0x0000d40301007387 */ /* 0x0001e20000100800 */
[----:B------:R-:W-:-:S03]  /*5350*/  IMAD R15, R27, UR7, RZ ;  /* 0x000000071b0f7c24 */ /* 0x000fc6000f8e02ff */
[----:B------:R1:W-:Y:S01]  /*5360*/  STL [R1+0xd8], R2 ;  /* 0x0000d80201007387 */ /* 0x0003e20000100800 */
[----:B0-----:R-:W-:Y:S02]  /*5370*/  IMAD R3, R26, UR7, RZ ;  /* 0x000000071a037c24 */ /* 0x001fe4000f8e02ff */
[----:B-1----:R-:W-:-:S03]  /*5380*/  IMAD R2, R8, UR7, RZ ;  /* 0x0000000708027c24 */ /* 0x002fc6000f8e02ff */
[----:B------:R0:W-:Y:S01]  /*5390*/  STL [R1+0x11c], R3 ;  /* 0x00011c0301007387 */ /* 0x0001e20000100800 */
[----:B------:R-:W-:-:S03]  /*53a0*/  IMAD R8, R30, UR7, RZ ;  /* 0x000000071e087c24 */ /* 0x000fc6000f8e02ff */
[----:B------:R-:W-:Y:S01]  /*53b0*/  STL [R1+0x120], R15 ;  /* 0x0001200f01007387 */ /* 0x000fe20000100800 */
[----:B0-----:R-:W-:-:S03]  /*53c0*/  IMAD R3, R9, UR7, RZ ;  /* 0x0000000709037c24 */ /* 0x001fc6000f8e02ff */
[----:B------:R0:W-:Y:S04]  /*53d0*/  STL [R1+0x124], R2 ;  /* 0x0001240201007387 */ /* 0x0001e80000100800 */
[----:B------:R1:W-:Y:S04]  /*53e0*/  STL [R1+0x130], R3 ;  /* 0x0001300301007387 */ /* 0x0003e80000100800 */
[----:B------:R2:W-:Y:S01]  /*53f0*/  STL [R1+0x134], R8 ;  /* 0x0001340801007387 */ /* 0x0005e20000100800 */
[----:B0-----:R-:W-:Y:S02]  /*5400*/  IMAD R2, R31, UR7, RZ ;  /* 0x000000071f027c24 */ /* 0x001fe4000f8e02ff */
[----:B-1----:R-:W-:-:S03]  /*5410*/  IMAD R3, R32, UR7, RZ ;  /* 0x0000000720037c24 */ /* 0x002fc6000f8e02ff */
[----:B------:R0:W-:Y:S01]  /*5420*/  STL [R1+0x138], R2 ;  /* 0x0001380201007387 */ /* 0x0001e20000100800 */
[----:B--2---:R-:W-:-:S03]  /*5430*/  IMAD R8, R33, UR7, RZ ;  /* 0x0000000721087c24 */ /* 0x004fc6000f8e02ff */
        /* <DEDUP_REMOVED lines=33> */
[----:B------:R-:W-:Y:S02]  /*5650*/  IMAD R15, R52, UR7, RZ ;  /* 0x00000007340f7c24 */ /* 0x000fe4000f8e02ff */
[----:B-1----:R-:W-:Y:S02]  /*5660*/  IMAD R3, R50, UR7, RZ ;  /* 0x0000000732037c24 */ /* 0x002fe4000f8e02ff */
[----:B--2---:R-:W-:-:S02]  /*5670*/  IMAD R8, R51, UR7, RZ ;  /* 0x0000000733087c24 */ /* 0x004fc4000f8e02ff */
[----:B------:R-:W2:Y:S04]  /*5680*/  LDL.LU R51, [R1+0x88] ;  /* 0x0000880001337983 */ /* 0x000ea80000300800 */
[----:B------:R-:W-:Y:S04]  /*5690*/  STL [R1+0x84], R2 ;  /* 0x0000840201007387 */ /* 0x000fe80000100800 */
[----:B------:R0:W-:Y:S01]  /*56a0*/  STL [R1+0x7c], R8 ;  /* 0x00007c0801007387 */ /* 0x0001e20000100800 */
[----:B------:R-:W-:-:S03]  /*56b0*/  IMAD R9, R54, UR7, RZ ;  /* 0x0000000736097c24 */ /* 0x000fc6000f8e02ff */
[----:B------:R-:W3:Y:S04]  /*56c0*/  LDL.LU R49, [R1+0x8c] ;  /* 0x00008c0001317983 */ /* 0x000ee80000300800 */
[----:B------:R-:W-:Y:S01]  /*56d0*/  STL [R1+0x80], R3 ;  /* 0x0000800301007387 */ /* 0x000fe20000100800 */
[----:B0-----:R-:W-:-:S03]  /*56e0*/  IMAD R8, R53, UR7, RZ ;  /* 0x0000000735087c24 */ /* 0x001fc6000f8e02ff */
[----:B------:R-:W-:Y:S04]  /*56f0*/  STL [R1+0x78], R15 ;  /* 0x0000780f01007387 */ /* 0x000fe80000100800 */
[----:B------:R-:W4:Y:S04]  /*5700*/  LDL.LU R54, [R1+0x24] ;  /* 0x0000240001367983 */ /* 0x000f280000300800 */
[----:B------:R0:W-:Y:S04]  /*5710*/  STL [R1+0x74], R8 ;  /* 0x0000740801007387 */ /* 0x0001e80000100800 */
[----:B------:R1:W-:Y:S01]  /*5720*/  STL [R1+0x70], R9 ;  /* 0x0000700901007387 */ /* 0x0003e20000100800 */
[----:B0-----:R-:W-:-:S03]  /*5730*/  IMAD R8, R55, UR7, RZ ;  /* 0x0000000737087c24 */ /* 0x001fc6000f8e02ff */
[----:B------:R-:W2:Y:S01]  /*5740*/  LDL.LU R55, [R1+0x30] ;  /* 0x0000300001377983 */ /* 0x000ea20000300800 */
[----:B-1----:R-:W-:-:S03]  /*5750*/  IMAD R9, R56, UR7, RZ ;  /* 0x0000000738097c24 */ /* 0x002fc6000f8e02ff */
[----:B------:R0:W-:Y:S04]  /*5760*/  STL [R1+0x6c], R8 ;  /* 0x00006c0801007387 */ /* 0x0001e80000100800 */
[----:B------:R-:W3:Y:S04]  /*5770*/  LDL.LU R30, [R1+0xa4] ;  /* 0x0000a400011e7983 */ /* 0x000ee80000300800 */
[----:B------:R-:W-:Y:S01]  /*5780*/  STL [R1+0x68], R9 ;  /* 0x0000680901007387 */ /* 0x000fe20000100800 */
[----:B0-----:R-:W-:-:S03]  /*5790*/  IMAD R8, R57, UR7, RZ ;  /* 0x0000000739087c24 */ /* 0x001fc6000f8e02ff */
[----:B------:R-:W3:Y:S04]  /*57a0*/  LDL.LU R59, [R1+0x98] ;  /* 0x00009800013b7983 */ /* 0x000ee80000300800 */
[----:B------:R-:W3:Y:S04]  /*57b0*/  LDL.LU R47, [R1+0x9c] ;  /* 0x00009c00012f7983 */ /* 0x000ee80000300800 */
[----:B------:R0:W-:Y:S04]  /*57c0*/  STL [R1+0x64], R8 ;  /* 0x0000640801007387 */ /* 0x0001e80000100800 */
[----:B------:R-:W3:Y:S04]  /*57d0*/  LDL.LU R37, [R1+0xa0] ;  /* 0x0000a00001257983 */ /* 0x000ee80000300800 */
[----:B------:R-:W3:Y:S01]  /*57e0*/  LDL.LU R32, [R1+0xb0] ;  /* 0x0000b00001207983 */ /* 0x000ee20000300800 */
[----:B0-----:R-:W-:-:S03]  /*57f0*/  IMAD R8, R58, UR7, RZ ;  /* 0x000000073a087c24 */ /* 0x001fc6000f8e02ff */
[----:B------:R-:W3:Y:S01]  /*5800*/  LDL.LU R58, [R1+0x10] ;  /* 0x00001000013a7983 */ /* 0x000ee20000300800 */
[----:B------:R-:W-:-:S03]  /*5810*/  IMAD R7, R7, UR7, RZ ;  /* 0x0000000707077c24 */ /* 0x000fc6000f8e02ff */
[----:B------:R-:W3:Y:S01]  /*5820*/  LDL.LU R34, [R1+0xb4] ;  /* 0x0000b40001227983 */ /* 0x000ee20000300800 */
[----:B------:R-:W-:-:S03]  /*5830*/  IMAD R6, R6, UR7, RZ ;  /* 0x0000000706067c24 */ /* 0x000fc6000f8e02ff */
[----:B------:R4:W-:Y:S04]  /*5840*/  STL [R1+0x60], R8 ;  /* 0x0000600801007387 */ /* 0x0009e80000100800 */
[----:B------:R-:W3:Y:S04]  /*5850*/  LDL.LU R36, [R1+0xc0] ;  /* 0x0000c00001247983 */ /* 0x000ee80000300800 */
[----:B------:R-:W3:Y:S04]  /*5860*/  LDL.LU R38, [R1+0xc4] ;  /* 0x0000c40001267983 */ /* 0x000ee80000300800 */
[----:B------:R-:W3:Y:S04]  /*5870*/  LDL.LU R40, [R1+0xd0] ;  /* 0x0000d00001287983 */ /* 0x000ee80000300800 */
[----:B------:R-:W-:Y:S04]  /*5880*/  STL [R1+0x5c], R7 ;  /* 0x00005c0701007387 */ /* 0x000fe80000100800 */
[----:B------:R-:W3:Y:S04]  /*5890*/  LDL.LU R42, [R1+0xd4] ;  /* 0x0000d400012a7983 */ /* 0x000ee80000300800 */
[----:B------:R-:W-:Y:S04]  /*58a0*/  STL [R1+0x58], R6 ;  /* 0x0000580601007387 */ /* 0x000fe80000100800 */
[----:B------:R-:W3:Y:S01]  /*58b0*/  LDL.LU R44, [R1+0xd8] ;  /* 0x0000d800012c7983 */ /* 0x000ee20000300800 */
[----:B------:R-:W-:-:S02]  /*58c0*/  IMAD R5, R5, UR7, RZ ;  /* 0x0000000705057c24 */ /* 0x000fc4000f8e02ff */
[----:B------:R-:W-:-:S03]  /*58d0*/  IMAD R4, R4, UR7, RZ ;  /* 0x0000000704047c24 */ /* 0x000fc6000f8e02ff */
[----:B------:R-:W-:Y:S04]  /*58e0*/  STL [R1+0x54], R5 ;  /* 0x0000540501007387 */ /* 0x000fe80000100800 */
[----:B------:R2:W-:Y:S01]  /*58f0*/  STL [R1+0x50], R4 ;  /* 0x0000500401007387 */ /* 0x0005e20000100800 */
[----:B----4-:R-:W-:-:S04]  /*5900*/  IMAD.WIDE R8, R54, 0x2, R28 ;  /* 0x0000000236087825 */ /* 0x010fc800078e021c */
[----:B--2---:R-:W-:-:S04]  /*5910*/  IMAD.WIDE R4, R55, 0x2, R28 ;  /* 0x0000000237047825 */ /* 0x004fc800078e021c */
[----:B---3--:R-:W-:-:S04]  /*5920*/  IMAD.WIDE R60, R59, 0x2, R28 ;  /* 0x000000023b3c7825 */ /* 0x008fc800078e021c */
[----:B------:R-:W-:-:S04]  /*5930*/  IMAD.WIDE R56, R47, 0x2, R28 ;  /* 0x000000022f387825 */ /* 0x000fc800078e021c */
[----:B------:R-:W-:-:S05]  /*5940*/  IMAD.WIDE R6, R58, 0x2, R28 ;  /* 0x000000023a067825 */ /* 0x000fca00078e021c */
[----:B------:R0:W-:Y:S04]  /*5950*/  STL.64 [R1+0x48], R6 ;  /* 0x0000480601007387 */ /* 0x0001e80000100a00 */
[----:B------:R1:W-:Y:S04]  /*5960*/  STL.64 [R1+0x38], R4 ;  /* 0x0000380401007387 */ /* 0x0003e80000100a00 */
[----:B------:R-:W-:Y:S01]  /*5970*/  STL.64 [R1+0x28], R8 ;  /* 0x0000280801007387 */ /* 0x000fe20000100a00 */
[----:B0-----:R-:W-:-:S04]  /*5980*/  IMAD.WIDE R6, R51, 0x2, R28 ;  /* 0x0000000233067825 */ /* 0x001fc800078e021c */
[--C-:B-1----:R-:W-:Y:S01]  /*5990*/  IMAD.WIDE R4, R49, 0x2, R28.reuse ;  /* 0x0000000231047825 */ /* 0x102fe200078e021c */
[----:B------:R-:W-:Y:S04]  /*59a0*/  STL.64 [R1+0x18], R6 ;  /* 0x0000180601007387 */ /* 0x000fe80000100a00 */
[----:B------:R-:W-:Y:S04]  /*59b0*/  STL.64 [R1+0x8], R4 ;  /* 0x0000080401007387 */ /* 0x000fe80000100a00 */
[----:B------:R0:W-:Y:S01]  /*59c0*/  STL.64 [R1+0x1370], R60 ;  /* 0x0013703c01007387 */ /* 0x0001e20000100a00 */
[----:B------:R-:W-:-:S03]  /*59d0*/  IMAD.WIDE R52, R37, 0x2, R28 ;  /* 0x0000000225347825 */ /* 0x000fc600078e021c */
[----:B0-----:R-:W2:Y:S04]  /*59e0*/  LDL R60, [R1+0x134] ;  /* 0x00013400013c7983 */ /* 0x001ea80000100800 */
[----:B------:R-:W3:Y:S04]  /*59f0*/  LDL R61, [R1+0x138] ;  /* 0x00013800013d7983 */ /* 0x000ee80000100800 */
[----:B------:R0:W-:Y:S04]  /*5a00*/  STL.64 [R1+0x1378], R56 ;  /* 0x0013783801007387 */ /* 0x0001e80000100a00 */
[----:B0-----:R-:W4:Y:S04]  /*5a10*/  LDL R56, [R1+0x11c] ;  /* 0x00011c0001387983 */ /* 0x001f280000100800 */
[----:B------:R-:W2:Y:S04]  /*5a20*/  LDL R57, [R1+0x120] ;  /* 0x0001200001397983 */ /* 0x000ea80000100800 */
[----:B------:R0:W-:Y:S04]  /*5a30*/  STL.64 [R1+0x1368], R52 ;  /* 0x0013683401007387 */ /* 0x0001e80000100a00 */
[----:B0-----:R-:W3:Y:S04]  /*5a40*/  LDL R52, [R1+0x124] ;  /* 0x0001240001347983 */ /* 0x001ee80000100800 */
[----:B------:R-:W3:Y:S01]  /*5a50*/  LDL R53, [R1+0x130] ;  /* 0x0001300001357983 */ /* 0x000ee20000100800 */
[----:B------:R-:W-:-:S02]  /*5a60*/  IMAD R10, R20, UR7, RZ ;  /* 0x00000007140a7c24 */ /* 0x000fc4000f8e02ff */
[----:B------:R-:W-:Y:S02]  /*5a70*/  IMAD R11, R21, UR7, RZ ;  /* 0x00000007150b7c24 */ /* 0x000fe4000f8e02ff */
[----:B------:R-:W-:Y:S02]  /*5a80*/  IMAD R12, R19, UR7, RZ ;  /* 0x00000007130c7c24 */ /* 0x000fe4000f8e02ff */
[----:B------:R-:W-:Y:S02]  /*5a90*/  IMAD R13, R22, UR7, RZ ;  /* 0x00000007160d7c24 */ /* 0x000fe4000f8e02ff */
[----:B------:R-:W-:Y:S02]  /*5aa0*/  IMAD R16, R16, UR7, RZ ;  /* 0x0000000710107c24 */ /* 0x000fe4000f8e02ff */
[----:B------:R-:W-:Y:S02]  /*5ab0*/  IMAD R14, R23, UR7, RZ ;  /* 0x00000007170e7c24 */ /* 0x000fe4000f8e02ff */
[----:B------:R-:W-:-:S04]  /*5ac0*/  IMAD.WIDE R4, R30, 0x2, R28 ;  /* 0x000000021e047825 */ /* 0x000fc800078e021c */
[----:B------:R-:W-:Y:S02]  /*5ad0*/  IMAD R17, R17, UR7, RZ ;  /* 0x0000000711117c24 */ /* 0x000fe4000f8e02ff */
[----:B------:R-:W-:Y:S01]  /*5ae0*/  IMAD.WIDE R6, R32, 0x2, R28 ;  /* 0x0000000220067825 */ /* 0x000fe200078e021c */
[----:B------:R-:W-:Y:S03]  /*5af0*/  STL.64 [R1+0x1380], R4 ;  /* 0x0013800401007387 */ /* 0x000fe60000100a00 */
[----:B------:R-:W-:Y:S02]  /*5b00*/  IMAD R18, R18, UR7, RZ ;  /* 0x0000000712127c24 */ /* 0x000fe4000f8e02ff */
[----:B------:R-:W-:Y:S02]  /*5b10*/  IMAD.MOV.U32 R35, RZ, RZ, R11 ;  /* 0x000000ffff237224 */ /* 0x000fe400078e000b */
[----:B------:R-:W-:-:S02]  /*5b20*/  IMAD.MOV.U32 R43, RZ, RZ, R10 ;  /* 0x000000ffff2b7224 */ /* 0x000fc400078e000a */
[----:B------:R-:W-:Y:S01]  /*5b30*/  IMAD.WIDE R8, R34, 0x2, R28 ;  /* 0x0000000222087825 */ /* 0x000fe200078e021c */
[----:B------:R0:W-:Y:S03]  /*5b40*/  STL.64 [R1+0x1388], R6 ;  /* 0x0013880601007387 */ /* 0x0001e60000100a00 */
[----:B------:R-:W-:Y:S02]  /*5b50*/  IMAD.MOV.U32 R33, RZ, RZ, R13 ;  /* 0x000000ffff217224 */ /* 0x000fe400078e000d */
[----:B------:R-:W-:Y:S02]  /*5b60*/  IMAD.MOV.U32 R45, RZ, RZ, R12 ;  /* 0x000000ffff2d7224 */ /* 0x000fe400078e000c */
[----:B------:R-:W-:Y:S01]  /*5b70*/  IMAD.WIDE R10, R36, 0x2, R28 ;  /* 0x00000002240a7825 */ /* 0x000fe200078e021c */
[----:B------:R1:W-:Y:S03]  /*5b80*/  STL.64 [R1+0x1390], R8 ;  /* 0x0013900801007387 */ /* 0x0003e60000100a00 */
[----:B------:R-:W-:-:S02]  /*5b90*/  IMAD.MOV.U32 R46, RZ, RZ, R16 ;  /* 0x000000ffff2e7224 */ /* 0x000fc400078e0010 */
[----:B------:R-:W-:Y:S02]  /*5ba0*/  IMAD.MOV.U32 R31, RZ, RZ, R14 ;  /* 0x000000ffff1f7224 */ /* 0x000fe400078e000e */
[----:B------:R-:W-:Y:S01]  /*5bb0*/  IMAD.WIDE R12, R38, 0x2, R28 ;  /* 0x00000002260c7825 */ /* 0x000fe200078e021c */
[----:B------:R-:W-:Y:S03]  /*5bc0*/  STL.64 [R1+0x1398], R10 ;  /* 0x0013980a01007387 */ /* 0x000fe60000100a00 */
[----:B------:R-:W-:Y:S02]  /*5bd0*/  IMAD R24, R24, UR7, RZ ;  /* 0x0000000718187c24 */ /* 0x000fe4000f8e02ff */
[----:B------:R-:W-:Y:S02]  /*5be0*/  IMAD R25, R25, UR7, RZ ;  /* 0x0000000719197c24 */ /* 0x000fe4000f8e02ff */
[----:B------:R-:W-:-:S02]  /*5bf0*/  IMAD.MOV.U32 R48, RZ, RZ, R17 ;  /* 0x000000ffff307224 */ /* 0x000fc400078e0011 */
[----:B------:R-:W-:Y:S01]  /*5c00*/  IMAD.WIDE R14, R40, 0x2, R28 ;  /* 0x00000002280e7825 */ /* 0x000fe200078e021c */
[----:B------:R-:W-:Y:S03]  /*5c10*/  STL.64 [R1+0x13a0], R12 ;  /* 0x0013a00c01007387 */ /* 0x000fe60000100a00 */
[----:B------:R-:W-:Y:S02]  /*5c20*/  IMAD.MOV.U32 R50, RZ, RZ, R18 ;  /* 0x000000ffff327224 */ /* 0x000fe400078e0012 */
[--C-:B------:R-:W-:Y:S01]  /*5c30*/  IMAD.WIDE R16, R42, 0x2, R28.reuse ;  /* 0x000000022a107825 */ /* 0x100fe200078e021c */
[----:B------:R-:W-:Y:S03]  /*5c40*/  STL.64 [R1+0x13a8], R14 ;  /* 0x0013a80e01007387 */ /* 0x000fe60000100a00 */
[--C-:B------:R-:W-:Y:S01]  /*5c50*/  IMAD.WIDE R18, R44, 0x2, R28.reuse ;  /* 0x000000022c127825 */ /* 0x100fe200078e021c */
[----:B------:R-:W-:Y:S03]  /*5c60*/  STL.64 [R1+0x13b0], R16 ;  /* 0x0013b01001007387 */ /* 0x000fe60000100a00 */
[----:B------:R-:W-:Y:S01]  /*5c70*/  IMAD.WIDE R20, R46, 0x2, R28 ;  /* 0x000000022e147825 */ /* 0x000fe200078e021c */
[----:B------:R-:W-:Y:S03]  /*5c80*/  STL.64 [R1+0x13b8], R18 ;  /* 0x0013b81201007387 */ /* 0x000fe60000100a00 */
[----:B------:R-:W-:-:S02]  /*5c90*/  IMAD.MOV.U32 R39, RZ, RZ, R25 ;  /* 0x000000ffff277224 */ /* 0x000fc400078e0019 */
[----:B------:R-:W-:Y:S02]  /*5ca0*/  IMAD.MOV.U32 R41, RZ, RZ, R24 ;  /* 0x000000ffff297224 */ /* 0x000fe400078e0018 */
[--C-:B------:R-:W-:Y:S01]  /*5cb0*/  IMAD.WIDE R22, R48, 0x2, R28.reuse ;  /* 0x0000000230167825 */ /* 0x100fe200078e021c */
[----:B------:R-:W-:Y:S03]  /*5cc0*/  STL.64 [R1+0x13c0], R20 ;  /* 0x0013c01401007387 */ /* 0x000fe60000100a00 */
[--C-:B------:R-:W-:Y:S01]  /*5cd0*/  IMAD.WIDE R24, R50, 0x2, R28.reuse ;  /* 0x0000000232187825 */ /* 0x100fe200078e021c */
[----:B------:R-:W-:Y:S03]  /*5ce0*/  STL.64 [R1+0x13c8], R22 ;  /* 0x0013c81601007387 */ /* 0x000fe60000100a00 */
[--C-:B------:R-:W-:Y:S01]  /*5cf0*/  IMAD.WIDE R26, R45, 0x2, R28.reuse ;  /* 0x000000022d1a7825 */ /* 0x100fe200078e021c */
[----:B------:R-:W-:Y:S03]  /*5d00*/  STL.64 [R1+0x13d0], R24 ;  /* 0x0013d01801007387 */ /* 0x000fe60000100a00 */
[--C-:B0-----:R-:W-:Y:S01]  /*5d10*/  IMAD.WIDE R6, R43, 0x2, R28.reuse ;  /* 0x000000022b067825 */ /* 0x101fe200078e021c */
[----:B------:R-:W-:Y:S03]  /*5d20*/  STL.64 [R1+0x13d8], R26 ;  /* 0x0013d81a01007387 */ /* 0x000fe60000100a00 */
[--C-:B------:R-:W-:Y:S01]  /*5d30*/  IMAD.WIDE R4, R35, 0x2, R28.reuse ;  /* 0x0000000223047825 */ /* 0x100fe200078e021c */
[----:B------:R0:W-:Y:S03]  /*5d40*/  STL.64 [R1+0x90], R6 ;  /* 0x0000900601007387 */ /* 0x0001e60000100a00 */
[--C-:B-1----:R-:W-:Y:S01]  /*5d50*/  IMAD.WIDE R8, R33, 0x2, R28.reuse ;  /* 0x0000000221087825 */ /* 0x102fe200078e021c */
[----:B------:R1:W-:Y:S04]  /*5d60*/  STL.64 [R1+0xa8], R4 ;  /* 0x0000a80401007387 */ /* 0x0003e80000100a00 */
[----:B------:R1:W-:Y:S01]  /*5d70*/  STL.64 [R1+0xb8], R8 ;  /* 0x0000b80801007387 */ /* 0x0003e20000100a00 */
[----:B0-----:R-:W-:-:S03]  /*5d80*/  IMAD.WIDE R6, R31, 0x2, R28 ;  /* 0x000000021f067825 */ /* 0x001fc600078e021c */
[----:B------:R-:W3:Y:S01]  /*5d90*/  LDL.LU R14, [R1+0x160] ;  /* 0x00016000010e7983 */ /* 0x000ee20000300800 */
[----:B-1----:R-:W-:-:S03]  /*5da0*/  IMAD.WIDE R4, R41, 0x2, R28 ;  /* 0x0000000229047825 */ /* 0x002fc600078e021c */
[----:B------:R-:W-:Y:S04]  /*5db0*/  STL.64 [R1+0xc8], R6 ;  /* 0x0000c80601007387 */ /* 0x000fe80000100a00 */
[----:B------:R-:W3:Y:S04]  /*5dc0*/  LDL.LU R15, [R1+0x168] ;  /* 0x00016800010f7983 */ /* 0x000ee80000300800 */
[----:B------:R0:W-:Y:S04]  /*5dd0*/  STL.64 [R1+0xe0], R4 ;  /* 0x0000e00401007387 */ /* 0x0001e80000100a00 */
[----:B------:R-:W3:Y:S04]  /*5de0*/  LDL R13, [R1+0x13c] ;  /* 0x00013c00010d7983 */ /* 0x000ee80000100800 */
[----:B------:R-:W3:Y:S01]  /*5df0*/  LDL R8, [R1+0x148] ;  /* 0x0001480001087983 */ /* 0x000ee20000100800 */
[----:B0-----:R-:W-:-:S05]  /*5e00*/  IMAD.WIDE R4, R39, 0x2, R28 ;  /* 0x0000000227047825 */ /* 0x001fca00078e021c */
[----:B------:R0:W-:Y:S04]  /*5e10*/  STL.64 [R1+0xf8], R4 ;  /* 0x0000f80401007387 */ /* 0x0001e80000100a00 */
[----:B------:R-:W3:Y:S04]  /*5e20*/  LDL R9, [R1+0x14c] ;  /* 0x00014c0001097983 */ /* 0x000ee80000100800 */
[----:B0-----:R-:W3:Y:S04]  /*5e30*/  LDL R4, [R1+0x150] ;  /* 0x0001500001047983 */ /* 0x001ee80000100800 */
[----:B------:R-:W3:Y:S04]  /*5e40*/  LDL.LU R10, [R1+0x180] ;  /* 0x00018000010a7983 */ /* 0x000ee80000300800 */
[----:B------:R-:W3:Y:S04]  /*5e50*/  LDL.LU R11, [R1+0x190] ;  /* 0x00019000010b7983 */ /* 0x000ee80000300800 */
[----:B------:R-:W3:Y:S04]  /*5e60*/  LDL.LU R6, [R1+0x1a8] ;  /* 0x0001a80001067983 */ /* 0x000ee80000300800 */
[----:B------:R-:W3:Y:S01]  /*5e70*/  LDL.LU R7, [R1+0x1b0] ;  /* 0x0001b00001077983 */ /* 0x000ee20000300800 */
[----:B----4-:R-:W-:-:S05]  /*5e80*/  IMAD.WIDE R16, R56, 0x2, R28 ;  /* 0x0000000238107825 */ /* 0x010fca00078e021c */
[----:B------:R2:W-:Y:S04]  /*5e90*/  STL.64 [R1+0x110], R16 ;  /* 0x0001101001007387 */ /* 0x0005e80000100a00 */
[----:B------:R-:W4:Y:S04]  /*5ea0*/  LDL R5, [R1+0x178] ;  /* 0x0001780001057983 */ /* 0x000f280000100800 */
[----:B------:R-:W4:Y:S01]  /*5eb0*/  LDL.LU R56, [R1+0x1d0] ;  /* 0x0001d00001387983 */ /* 0x000f220000300800 */
[----:B--2---:R-:W-:-:S04]  /*5ec0*/  IMAD.WIDE R16, R57, 0x2, R28 ;  /* 0x0000000239107825 */ /* 0x004fc800078e021c */
[--C-:B---3--:R-:W-:Y:S01]  /*5ed0*/  IMAD.WIDE R18, R52, 0x2, R28.reuse ;  /* 0x0000000234127825 */ /* 0x108fe200078e021c */
[----:B------:R0:W-:Y:S04]  /*5ee0*/  STL.64 [R1+0x128], R16 ;  /* 0x0001281001007387 */ /* 0x0001e80000100a00 */
[----:B------:R-:W2:Y:S04]  /*5ef0*/  LDL.LU R57, [R1+0x1d8] ;  /* 0x0001d80001397983 */ /* 0x000ea80000300800 */
[----:B------:R-:W3:Y:S01]  /*5f00*/  LDL R52, [R1+0x198] ;  /* 0x0001980001347983 */ /* 0x000ee20000100800 */
[----:B0-----:R-:W-:-:S03]  /*5f10*/  IMAD.WIDE R16, R53, 0x2, R28 ;  /* 0x0000000235107825 */ /* 0x001fc600078e021c */
[----:B------:R0:W-:Y:S04]  /*5f20*/  STL.64 [R1+0x140], R18 ;  /* 0x0001401201007387 */ /* 0x0001e80000100a00 */
[----:B------:R1:W-:Y:S04]  /*5f30*/  STL.64 [R1+0x158], R16 ;  /* 0x0001581001007387 */ /* 0x0003e80000100a00 */
[----:B------:R-:W2:Y:S01]  /*5f40*/  LDL R53, [R1+0x1c0] ;  /* 0x0001c00001357983 */ /* 0x000ea20000100800 */
[----:B0-----:R-:W-:-:S04]  /*5f50*/  IMAD.WIDE R18, R60, 0x2, R28 ;  /* 0x000000023c127825 */ /* 0x001fc800078e021c */
[--C-:B-1----:R-:W-:Y:S01]  /*5f60*/  IMAD.WIDE R16, R61, 0x2, R28.reuse ;  /* 0x000000023d107825 */ /* 0x102fe200078e021c */
[----:B------:R0:W-:Y:S04]  /*5f70*/  STL.64 [R1+0x170], R18 ;  /* 0x0001701201007387 */ /* 0x0001e80000100a00 */
[----:B------:R-:W2:Y:S04]  /*5f80*/  LDL R60, [R1+0x1e8] ;  /* 0x0001e800013c7983 */ /* 0x000ea80000100800 */
[----:B------:R1:W-:Y:S04]  /*5f90*/  STL.64 [R1+0x188], R16 ;  /* 0x0001881001007387 */ /* 0x0003e80000100a00 */
[----:B------:R-:W2:Y:S04]  /*5fa0*/  LDL R61, [R1+0x1f0] ;  /* 0x0001f000013d7983 */ /* 0x000ea80000100800 */
        /* <DEDUP_REMOVED lines=8> */
[----:B0-----:R-:W2:Y:S04]  /*6030*/  LDL.LU R18, [R1+0x5c] ;  /* 0x00005c0001127983 */ /* 0x001ea80000300800 */
[----:B------:R-:W2:Y:S04]  /*6040*/  LDL.LU R19, [R1+0x58] ;  /* 0x0000580001137983 */ /* 0x000ea80000300800 */
[----:B-1----:R-:W2:Y:S04]  /*6050*/  LDL.LU R16, [R1+0x54] ;  /* 0x0000540001107983 */ /* 0x002ea80000300800 */
[----:B------:R-:W2:Y:S01]  /*6060*/  LDL.LU R17, [R1+0x50] ;  /* 0x0000500001117983 */ /* 0x000ea20000300800 */
[----:B------:R-:W-:-:S05]  /*6070*/  IMAD.WIDE R12, R13, 0x2, R28 ;  /* 0x000000020d0c7825 */ /* 0x000fca00078e021c */
[----:B------:R0:W-:Y:S02]  /*6080*/  STL.64 [R1+0x1a0], R12 ;  /* 0x0001a00c01007387 */ /* 0x0001e40000100a00 */
[----:B0-----:R-:W-:-:S05]  /*6090*/  IMAD.WIDE R12, R8, 0x2, R28 ;  /* 0x00000002080c7825 */ /* 0x001fca00078e021c */
[----:B------:R0:W-:Y:S02]  /*60a0*/  STL.64 [R1+0x1b8], R12 ;  /* 0x0001b80c01007387 */ /* 0x0001e40000100a00 */
[----:B0-----:R-:W-:-:S04]  /*60b0*/  IMAD.WIDE R12, R9, 0x2, R28 ;  /* 0x00000002090c7825 */ /* 0x001fc800078e021c */
[--C-:B------:R-:W-:Y:S01]  /*60c0*/  IMAD.WIDE R8, R4, 0x2, R28.reuse ;  /* 0x0000000204087825 */ /* 0x100fe200078e021c */
[----:B------:R0:W-:Y:S04]  /*60d0*/  STL.64 [R1+0x1c8], R12 ;  /* 0x0001c80c01007387 */ /* 0x0001e80000100a00 */
[----:B------:R1:W-:Y:S04]  /*60e0*/  STL.64 [R1+0x1e0], R8 ;  /* 0x0001e00801007387 */ /* 0x0003e80000100a00 */
[----:B------:R-:W-:Y:S01]  /*60f0*/  STL [R1+0x1408], R15 ;  /* 0x0014080f01007387 */ /* 0x000fe20000100800 */
[----:B0-----:R-:W-:-:S04]  /*6100*/  IMAD.WIDE R12, R14, 0x2, R28 ;  /* 0x000000020e0c7825 */ /* 0x001fc800078e021c */
[--C-:B-1----:R-:W-:Y:S01]  /*6110*/  IMAD.WIDE R8, R15, 0x2, R28.reuse ;  /* 0x000000020f087825 */ /* 0x102fe200078e021c */
[----:B------:R-:W-:Y:S04]  /*6120*/  STL.64 [R1+0x1f8], R12 ;  /* 0x0001f80c01007387 */ /* 0x000fe80000100a00 */
[----:B------:R-:W-:Y:S04]  /*6130*/  STL [R1+0x140c], R14 ;  /* 0x00140c0e01007387 */ /* 0x000fe80000100800 */
[----:B------:R0:W-:Y:S02]  /*6140*/  STL.64 [R1+0x208], R8 ;  /* 0x0002080801007387 */ /* 0x0001e40000100a00 */
[----:B0-----:R-:W-:-:S04]  /*6150*/  IMAD.WIDE R8, R10, 0x2, R28 ;  /* 0x000000020a087825 */ /* 0x001fc800078e021c */
[----:B----4-:R-:W-:-:S05]  /*6160*/  IMAD.WIDE R12, R5, 0x2, R28 ;  /* 0x00000002050c7825 */ /* 0x010fca00078e021c */
[----:B------:R-:W-:Y:S01]  /*6170*/  STL.64 [R1+0x210], R12 ;  /* 0x0002100c01007387 */ /* 0x000fe20000100a00 */
[----:B------:R-:W-:-:S03]  /*6180*/  IMAD.WIDE R4, R11, 0x2, R28 ;  /* 0x000000020b047825 */ /* 0x000fc600078e021c */
[----:B------:R-:W-:Y:S04]  /*6190*/  STL [R1+0x1400], R11 ;  /* 0x0014000b01007387 */ /* 0x000fe80000100800 */
[----:B------:R0:W-:Y:S04]  /*61a0*/  STL.64 [R1+0x220], R8 ;  /* 0x0002200801007387 */ /* 0x0001e80000100a00 */
[----:B------:R3:W-:Y:S04]  /*61b0*/  STL [R1+0x1404], R10 ;  /* 0x0014040a01007387 */ /* 0x0007e80000100800 */
[----:B------:R1:W-:Y:S01]  /*61c0*/  STL.64 [R1+0x230], R4 ;  /* 0x0002300401007387 */ /* 0x0003e20000100a00 */
[----:B0-----:R-:W-:-:S04]  /*61d0*/  IMAD.WIDE R8, R6, 0x2, R28 ;  /* 0x0000000206087825 */ /* 0x001fc800078e021c */
[----:B---3--:R-:W-:-:S05]  /*61e0*/  IMAD.WIDE R10, R52, 0x2, R28 ;  /* 0x00000002340a7825 */ /* 0x008fca00078e021c */
[----:B------:R-:W-:Y:S01]  /*61f0*/  STL.64 [R1+0x238], R10 ;  /* 0x0002380a01007387 */ /* 0x000fe20000100a00 */
[----:B-1----:R-:W-:-:S03]  /*6200*/  IMAD.WIDE R4, R7, 0x2, R28 ;  /* 0x0000000207047825 */ /* 0x002fc600078e021c */
[----:B------:R-:W-:Y:S04]  /*6210*/  STL [R1+0x13f8], R7 ;  /* 0x0013f80701007387 */ /* 0x000fe80000100800 */
[----:B------:R2:W-:Y:S04]  /*6220*/  STL.64 [R1+0x248], R8 ;  /* 0x0002480801007387 */ /* 0x0005e80000100a00 */
[----:B------:R0:W-:Y:S04]  /*6230*/  STL [R1+0x13fc], R6 ;  /* 0x0013fc0601007387 */ /* 0x0001e80000100800 */
[----:B------:R1:W-:Y:S01]  /*6240*/  STL.64 [R1+0x258], R4 ;  /* 0x0002580401007387 */ /* 0x0003e20000100a00 */
[----:B--2---:R-:W-:-:S04]  /*6250*/  IMAD.WIDE R8, R53, 0x2, R28 ;  /* 0x0000000235087825 */ /* 0x004fc800078e021c */
[--C-:B0-----:R-:W-:Y:S01]  /*6260*/  IMAD.WIDE R6, R56, 0x2, R28.reuse ;  /* 0x0000000238067825 */ /* 0x101fe200078e021c */
[----:B------:R0:W-:Y:S03]  /*6270*/  STL.64 [R1+0x260], R8 ;  /* 0x0002600801007387 */ /* 0x0001e60000100a00 */
[--C-:B-1----:R-:W-:Y:S01]  /*6280*/  IMAD.WIDE R4, R57, 0x2, R28.reuse ;  /* 0x0000000239047825 */ /* 0x102fe200078e021c */
[----:B------:R-:W-:Y:S04]  /*6290*/  STL.64 [R1+0x1410], R56 ;  /* 0x0014103801007387 */ /* 0x000fe80000100a00 */
[----:B------:R1:W-:Y:S01]  /*62a0*/  STL.64 [R1+0x270], R6 ;  /* 0x0002700601007387 */ /* 0x0003e20000100a00 */
[----:B0-----:R-:W-:-:S03]  /*62b0*/  IMAD.WIDE R8, R60, 0x2, R28 ;  /* 0x000000023c087825 */ /* 0x001fc600078e021c */
[----:B------:R0:W-:Y:S04]  /*62c0*/  STL.64 [R1+0x280], R4 ;  /* 0x0002800401007387 */ /* 0x0001e80000100a00 */
[----:B------:R2:W-:Y:S01]  /*62d0*/  STL.64 [R1+0x288], R8 ;  /* 0x0002880801007387 */ /* 0x0005e20000100a00 */
[----:B-1----:R-:W-:-:S04]  /*62e0*/  IMAD.WIDE R6, R61, 0x2, R28 ;  /* 0x000000023d067825 */ /* 0x002fc800078e021c */
[--C-:B0-----:R-:W-:Y:S02]  /*62f0*/  IMAD.WIDE R4, R2, 0x2, R28.reuse ;  /* 0x0000000202047825 */ /* 0x101fe400078e021c */
[----:B------:R-:W3:Y:S02]  /*6300*/  LDL.LU R2, [R1+0x143c] ;  /* 0x00143c0001027983 */ /* 0x000ee40000300800 */
[--C-:B--2---:R-:W-:Y:S02]  /*6310*/  IMAD.WIDE R8, R3, 0x2, R28.reuse ;  /* 0x0000000203087825 */ /* 0x104fe400078e021c */
[----:B------:R0:W-:Y:S04]  /*6320*/  STL.64 [R1+0x298], R6 ;  /* 0x0002980601007387 */ /* 0x0001e80000100a00 */
[----:B------:R-:W3:Y:S04]  /*6330*/  LDL.LU R3, [R1+0x1438] ;  /* 0x0014380001037983 */ /* 0x000ee80000300800 */
[----:B------:R1:W-:Y:S01]  /*6340*/  STL.64 [R1+0x2a0], R4 ;  /* 0x0002a00401007387 */ /* 0x0003e20000100a00 */
[----:B0-----:R-:W-:-:S03]  /*6350*/  IMAD.WIDE R6, R26, 0x2, R28 ;  /* 0x000000021a067825 */ /* 0x001fc600078e021c */
[----:B------:R-:W-:Y:S04]  /*6360*/  STL.64 [R1+0x2a8], R8 ;  /* 0x0002a80801007387 */ /* 0x000fe80000100a00 */
[----:B------:R-:W-:Y:S01]  /*6370*/  STL [R1+0x13e0], R27 ;  /* 0x0013e01b01007387 */ /* 0x000fe20000100800 */
[----:B-1----:R-:W-:-:S03]  /*6380*/  IMAD.WIDE R4, R27, 0x2, R28 ;  /* 0x000000021b047825 */ /* 0x002fc600078e021c */
[----:B------:R0:W-:Y:S04]  /*6390*/  STL.64 [R1+0x2b0], R6 ;  /* 0x0002b00601007387 */ /* 0x0001e80000100a00 */
[----:B------:R-:W-:Y:S04]  /*63a0*/  STL [R1+0x13e4], R26 ;  /* 0x0013e41a01007387 */ /* 0x000fe80000100800 */
[----:B------:R1:W-:Y:S01]  /*63b0*/  STL.64 [R1+0x2b8], R4 ;  /* 0x0002b80401007387 */ /* 0x0003e20000100a00 */
[----:B0-----:R-:W-:-:S03]  /*63c0*/  IMAD.WIDE R6, R25, 0x2, R28 ;  /* 0x0000000219067825 */ /* 0x001fc600078e021c */
[----:B------:R-:W-:Y:S01]  /*63d0*/  STL.64 [R1+0x13e8], R24 ;  /* 0x0013e81801007387 */ /* 0x000fe20000100a00 */
[----:B-1----:R-:W-:-:S05]  /*63e0*/  IMAD.WIDE R4, R24, 0x2, R28 ;  /* 0x0000000218047825 */ /* 0x002fca00078e021c */
[----:B------:R0:W-:Y:S04]  /*63f0*/  STL.64 [R1+0x2c0], R4 ;  /* 0x0002c00401007387 */ /* 0x0001e80000100a00 */
[----:B------:R1:W-:Y:S04]  /*6400*/  STL.64 [R1+0x2c8], R6 ;  /* 0x0002c80601007387 */ /* 0x0003e80000100a00 */
[----:B------:R-:W-:Y:S01]  /*6410*/  STL.64 [R1+0x13f0], R22 ;  /* 0x0013f01601007387 */ /* 0x000fe20000100a00 */
[----:B0-----:R-:W-:-:S04]  /*6420*/  IMAD.WIDE R4, R22, 0x2, R28 ;  /* 0x0000000216047825 */ /* 0x001fc800078e021c */
[--C-:B-1----:R-:W-:Y:S01]  /*6430*/  IMAD.WIDE R6, R23, 0x2, R28.reuse ;  /* 0x0000000217067825 */ /* 0x102fe200078e021c */
        /* <DEDUP_REMOVED lines=10> */
[----:B------:R0:W-:Y:S03]  /*64e0*/  STL.64 [R1+0x2f0], R4 ;  /* 0x0002f00401007387 */ /* 0x0001e60000100a00 */
[----:B------:R-:W-:Y:S01]  /*64f0*/  IMAD R0, R0, UR7, RZ ;  /* 0x0000000700007c24 */ /* 0x000fe2000f8e02ff */
[----:B------:R1:W-:Y:S04]  /*6500*/  STL.64 [R1+0x2f8], R6 ;  /* 0x0002f80601007387 */ /* 0x0003e80000100a00 */
[----:B------:R-:W-:Y:S01]  /*6510*/  STL.64 [R1+0x1428], R16 ;  /* 0x0014281001007387 */ /* 0x000fe20000100a00 */
[----:B0-----:R-:W-:-:S04]  /*6520*/  IMAD.WIDE R4, R16, 0x2, R28 ;  /* 0x0000000210047825 */ /* 0x001fc800078e021c */
[--C-:B-1----:R-:W-:Y:S01]  /*6530*/  IMAD.WIDE R6, R17, 0x2, R28.reuse ;  /* 0x0000000211067825 */ /* 0x102fe200078e021c */
[----:B------:R0:W-:Y:S04]  /*6540*/  STL.64 [R1+0x300], R4 ;  /* 0x0003000401007387 */ /* 0x0001e80000100a00 */
[----:B------:R1:W-:Y:S01]  /*6550*/  STL.64 [R1+0x308], R6 ;  /* 0x0003080601007387 */ /* 0x0003e20000100a00 */
[----:B0-----:R-:W-:-:S04]  /*6560*/  IMAD.WIDE R4, R0, 0x2, R28 ;  /* 0x0000000200047825 */ /* 0x001fc800078e021c */
[----:B---3--:R-:W-:-:S05]  /*6570*/  IMAD.WIDE R12, R58, 0x2, R2 ;  /* 0x000000023a0c7825 */ /* 0x008fca00078e0202 */
[----:B------:R0:W-:Y:S04]  /*6580*/  STL.64 [R1+0x1430], R12 ;  /* 0x0014300c01007387 */ /* 0x0001e80000100a00 */
[----:B------:R-:W-:Y:S04]  /*6590*/  STL.64 [R1+0x310], R4 ;  /* 0x0003100401007387 */ /* 0x000fe80000100a00 */
[----:B------:R-:W2:Y:S04]  /*65a0*/  LDL.LU R19, [R1+0x11c] ;  /* 0x00011c0001137983 */ /* 0x000ea80000300800 */
[----:B------:R-:W3:Y:S04]  /*65b0*/  LDL.LU R20, [R1+0x120] ;  /* 0x0001200001147983 */ /* 0x000ee80000300800 */
[----:B------:R-:W4:Y:S04]  /*65c0*/  LDL.LU R21, [R1+0x124] ;  /* 0x0001240001157983 */ /* 0x000f280000300800 */
[----:B------:R-:W3:Y:S04]  /*65d0*/  LDL.LU R22, [R1+0x130] ;  /* 0x0001300001167983 */ /* 0x000ee80000300800 */
[----:B------:R-:W3:Y:S04]  /*65e0*/  LDL.LU R56, [R1+0x134] ;  /* 0x0001340001387983 */ /* 0x000ee80000300800 */
[----:B------:R-:W4:Y:S04]  /*65f0*/  LDL.LU R57, [R1+0x138] ;  /* 0x0001380001397983 */ /* 0x000f280000300800 */
[----:B-1----:R-:W4:Y:S04]  /*6600*/  LDL.LU R6, [R1+0x13c] ;  /* 0x00013c0001067983 */ /* 0x002f280000300800 */
[----:B------:R-:W4:Y:S04]  /*6610*/  LDL.LU R10, [R1+0x148] ;  /* 0x00014800010a7983 */ /* 0x000f280000300800 */
[----:B------:R-:W4:Y:S04]  /*6620*/  LDL.LU R14, [R1+0x14c] ;  /* 0x00014c00010e7983 */ /* 0x000f280000300800 */
[----:B------:R-:W4:Y:S01]  /*6630*/  LDL.LU R15, [R1+0x150] ;  /* 0x00015000010f7983 */ /* 0x000f220000300800 */
[----:B------:R-:W-:-:S02]  /*6640*/  IMAD.MOV.U32 R23, RZ, RZ, R45 ;  /* 0x000000ffff177224 */ /* 0x000fc400078e002d */
[----:B------:R-:W-:Y:S01]  /*6650*/  IMAD.MOV.U32 R24, RZ, RZ, R43 ;  /* 0x000000ffff187224 */ /* 0x000fe200078e002b */
[----:B------:R-:W4:Y:S01]  /*6660*/  LDL.LU R11, [R1+0x178] ;  /* 0x00017800010b7983 */ /* 0x000f220000300800 */
[----:B0-----:R-:W-:-:S03]  /*6670*/  IMAD.WIDE R12, R23, 0x2, R2 ;  /* 0x00000002170c7825 */ /* 0x001fc600078e0202 */
[----:B------:R-:W4:Y:S01]  /*6680*/  LDL.LU R7, [R1+0x198] ;  /* 0x0001980001077983 */ /* 0x000f220000300800 */
[----:B------:R-:W-:-:S03]  /*6690*/  IMAD.MOV.U32 R25, RZ, RZ, R35 ;  /* 0x000000ffff197224 */ /* 0x000fc600078e0023 */
[----:B------:R0:W-:Y:S01]  /*66a0*/  STL.64 [R1+0x88], R12 ;  /* 0x0000880c01007387 */ /* 0x0001e20000100a00 */
[----:B------:R-:W-:Y:S02]  /*66b0*/  IMAD.MOV.U32 R26, RZ, RZ, R33 ;  /* 0x000000ffff1a7224 */ /* 0x000fe400078e0021 */
[----:B------:R-:W-:Y:S02]  /*66c0*/  IMAD.MOV.U32 R27, RZ, RZ, R31 ;  /* 0x000000ffff1b7224 */ /* 0x000fe400078e001f */
[----:B0-----:R-:W-:-:S04]  /*66d0*/  IMAD.WIDE R12, R24, 0x2, R2 ;  /* 0x00000002180c7825 */ /* 0x001fc800078e0202 */
[----:B------:R-:W-:Y:S01]  /*66e0*/  IMAD.WIDE R24, R25, 0x2, R2 ;  /* 0x0000000219187825 */ /* 0x000fe200078e0202 */
[----:B------:R0:W-:Y:S03]  /*66f0*/  STL.64 [R1+0x98], R12 ;  /* 0x0000980c01007387 */ /* 0x0001e60000100a00 */
[----:B------:R-:W-:Y:S01]  /*6700*/  IMAD.MOV.U32 R17, RZ, RZ, R41 ;  /* 0x000000ffff117224 */ /* 0x000fe200078e0029 */
[----:B0-----:R-:W4:Y:S04]  /*6710*/  LDL.LU.64 R12, [R1+0x1430] ;  /* 0x00143000010c7983 */ /* 0x001f280000300a00 */
[----:B------:R-:W4:Y:S04]  /*6720*/  LDL.LU R23, [R1+0x1c0] ;  /* 0x0001c00001177983 */ /* 0x000f280000300800 */
[----:B------:R0:W-:Y:S01]  /*6730*/  STL.64 [R1+0xa0], R24 ;  /* 0x0000a01801007387 */ /* 0x0001e20000100a00 */
[----:B------:R-:W-:-:S04]  /*6740*/  IMAD.WIDE R16, R17, 0x2, R2 ;  /* 0x0000000211107825 */ /* 0x000fc800078e0202 */
[----:B0-----:R-:W-:-:S04]  /*6750*/  IMAD.WIDE R24, R26, 0x2, R2 ;  /* 0x000000021a187825 */ /* 0x001fc800078e0202 */
[----:B------:R-:W-:Y:S01]  /*6760*/  IMAD.WIDE R26, R27, 0x2, R2 ;  /* 0x000000021b1a7825 */ /* 0x000fe200078e0202 */
[----:B------:R0:W-:Y:S03]  /*6770*/  STL.64 [R1+0xb0], R24 ;  /* 0x0000b01801007387 */ /* 0x0001e60000100a00 */
[----:B------:R-:W-:Y:S01]  /*6780*/  IMAD.MOV.U32 R18, RZ, RZ, R39 ;  /* 0x000000ffff127224 */ /* 0x000fe200078e0027 */
[----:B0-----:R-:W4:Y:S04]  /*6790*/  LDL.LU R24, [R1+0x1e8] ;  /* 0x0001e80001187983 */ /* 0x001f280000300800 */
[----:B------:R-:W4:Y:S04]  /*67a0*/  LDL.LU R25, [R1+0x1f0] ;  /* 0x0001f00001197983 */ /* 0x000f280000300800 */
[----:B------:R0:W-:Y:S04]  /*67b0*/  STL.64 [R1+0xc0], R26 ;  /* 0x0000c01a01007387 */ /* 0x0001e80000100a00 */
[----:B0-----:R-:W4:Y:S04]  /*67c0*/  LDL.LU R26, [R1+0x84] ;  /* 0x00008400011a7983 */ /* 0x001f280000300800 */
[----:B------:R-:W4:Y:S04]  /*67d0*/  LDL.LU R27, [R1+0x80] ;  /* 0x00008000011b7983 */ /* 0x000f280000300800 */
[----:B------:R0:W-:Y:S02]  /*67e0*/  STL.64 [R1+0xd0], R16 ;  /* 0x0000d01001007387 */ /* 0x0001e40000100a00 */
[----:B0-----:R-:W-:-:S05]  /*67f0*/  IMAD.WIDE R16, R18, 0x2, R2 ;  /* 0x0000000212107825 */ /* 0x001fca00078e0202 */
[----:B------:R0:W-:Y:S04]  /*6800*/  STL.64 [R1+0xd8], R16 ;  /* 0x0000d81001007387 */ /* 0x0001e80000100a00 */
[----:B0-----:R-:W4:Y:S01]  /*6810*/  LDL.LU.64 R16, [R1+0x1428] ;  /* 0x0014280001107983 */ /* 0x001f220000300a00 */
[----:B--2---:R-:W-:-:S05]  /*6820*/  IMAD.WIDE R18, R19, 0x2, R2 ;  /* 0x0000000213127825 */ /* 0x004fca00078e0202 */
[----:B------:R3:W-:Y:S02]  /*6830*/  STL.64 [R1+0xe8], R18 ;  /* 0x0000e81201007387 */ /* 0x0007e40000100a00 */
[----:B---3--:R-:W-:-:S04]  /*6840*/  IMAD.WIDE R18, R20, 0x2, R2 ;  /* 0x0000000214127825 */ /* 0x008fc800078e0202 */
[--C-:B----4-:R-:W-:Y:S01]  /*6850*/  IMAD.WIDE R20, R21, 0x2, R2.reuse ;  /* 0x0000000215147825 */ /* 0x110fe200078e0202 */
[----:B------:R0:W-:Y:S04]  /*6860*/  STL.64 [R1+0xf0], R18 ;  /* 0x0000f01201007387 */ /* 0x0001e80000100a00 */
[----:B0-----:R-:W2:Y:S04]  /*6870*/  LDL.LU.64 R18, [R1+0x1420] ;  /* 0x0014200001127983 */ /* 0x001ea80000300a00 */
[----:B------:R0:W-:Y:S02]  /*6880*/  STL.64 [R1+0x100], R20 ;  /* 0x0001001401007387 */ /* 0x0001e40000100a00 */
[----:B0-----:R-:W-:-:S05]  /*6890*/  IMAD.WIDE R20, R22, 0x2, R2 ;  /* 0x0000000216147825 */ /* 0x001fca00078e0202 */
[----:B------:R0:W-:Y:S02]  /*68a0*/  STL.64 [R1+0x108], R20 ;  /* 0x0001081401007387 */ /* 0x0001e40000100a00 */
[----:B0-----:R-:W-:-:S04]  /*68b0*/  IMAD.WIDE R20, R56, 0x2, R2 ;  /* 0x0000000238147825 */ /* 0x001fc800078e0202 */
[--C-:B------:R-:W-:Y:S01]  /*68c0*/  IMAD.WIDE R56, R57, 0x2, R2.reuse ;  /* 0x0000000239387825 */ /* 0x100fe200078e0202 */
[----:B------:R0:W-:Y:S04]  /*68d0*/  STL.64 [R1+0x118], R20 ;  /* 0x0001181401007387 */ /* 0x0001e80000100a00 */
[----:B0-----:R-:W3:Y:S04]  /*68e0*/  LDL.LU.64 R20, [R1+0x1418] ;  /* 0x0014180001147983 */ /* 0x001ee80000300a00 */
[----:B------:R0:W-:Y:S02]  /*68f0*/  STL.64 [R1+0x120], R56 ;  /* 0x0001203801007387 */ /* 0x0001e40000100a00 */
[----:B0-----:R-:W-:-:S05]  /*6900*/  IMAD.WIDE R56, R6, 0x2, R2 ;  /* 0x0000000206387825 */ /* 0x001fca00078e0202 */
[----:B------:R0:W-:Y:S02]  /*6910*/  STL.64 [R1+0x130], R56 ;  /* 0x0001303801007387 */ /* 0x0001e40000100a00 */
[----:B0-----:R-:W-:-:S05]  /*6920*/  IMAD.WIDE R56, R10, 0x2, R2 ;  /* 0x000000020a387825 */ /* 0x001fca00078e0202 */
[----:B------:R0:W-:Y:S02]  /*6930*/  STL.64 [R1+0x138], R56 ;  /* 0x0001383801007387 */ /* 0x0001e40000100a00 */
[----:B0-----:R-:W-:-:S04]  /*6940*/  IMAD.WIDE R56, R14, 0x2, R2 ;  /* 0x000000020e387825 */ /* 0x001fc800078e0202 */
[--C-:B------:R-:W-:Y:S01]  /*6950*/  IMAD.WIDE R14, R15, 0x2, R2.reuse ;  /* 0x000000020f0e7825 */ /* 0x100fe200078e0202 */
[----:B------:R0:W-:Y:S04]  /*6960*/  STL.64 [R1+0x148], R56 ;  /* 0x0001483801007387 */ /* 0x0001e80000100a00 */
[----:B0-----:R-:W4:Y:S04]  /*6970*/  LDL.LU.64 R56, [R1+0x1410] ;  /* 0x0014100001387983 */ /* 0x001f280000300a00 */
[----:B------:R0:W-:Y:S04]  /*6980*/  STL.64 [R1+0x150], R14 ;  /* 0x0001500e01007387 */ /* 0x0001e80000100a00 */
[----:B0-----:R-:W2:Y:S02]  /*6990*/  LDL.LU R14, [R1+0x140c] ;  /* 0x00140c00010e7983 */ /* 0x001ea40000300800 */
[----:B--2---:R-:W-:-:S05]  /*69a0*/  IMAD.WIDE R14, R14, 0x2, R2 ;  /* 0x000000020e0e7825 */ /* 0x004fca00078e0202 */
[----:B------:R0:W-:Y:S04]  /*69b0*/  STL.64 [R1+0x160], R14 ;  /* 0x0001600e01007387 */ /* 0x0001e80000100a00 */
[----:B0-----:R-:W2:Y:S01]  /*69c0*/  LDL.LU R15, [R1+0x1408] ;  /* 0x00140800010f7983 */ /* 0x001ea20000300800 */
[----:B------:R-:W-:-:S04]  /*69d0*/  IMAD.WIDE R10, R11, 0x2, R2 ;  /* 0x000000020b0a7825 */ /* 0x000fc800078e0202 */
[----:B--2---:R-:W-:-:S05]  /*69e0*/  IMAD.WIDE R14, R15, 0x2, R2 ;  /* 0x000000020f0e7825 */ /* 0x004fca00078e0202 */
[----:B------:R0:W-:Y:S04]  /*69f0*/  STL.64 [R1+0x168], R14 ;  /* 0x0001680e01007387 */ /* 0x0001e80000100a00 */
[----:B0-----:R-:W2:Y:S04]  /*6a00*/  LDL.LU.64 R14, [R1+0x48] ;  /* 0x00004800010e7983 */ /* 0x001ea80000300a00 */
        /* <DEDUP_REMOVED lines=18> */
[----:B------:R4:W-:Y:S02]  /*6b30*/  STL.64 [R1+0x1c0], R22 ;  /* 0x0001c01601007387 */ /* 0x0009e40000100a00 */
[----:B----4-:R-:W-:-:S05]  /*6b40*/  IMAD.WIDE R22, R56, 0x2, R2 ;  /* 0x0000000238167825 */ /* 0x010fca00078e0202 */
[----:B------:R0:W-:Y:S02]  /*6b50*/  STL.64 [R1+0x1d0], R22 ;  /* 0x0001d01601007387 */ /* 0x0001e40000100a00 */
[--C-:B0-----:R-:W-:Y:S02]  /*6b60*/  IMAD.WIDE R22, R57, 0x2, R2.reuse ;  /* 0x0000000239167825 */ /* 0x101fe400078e0202 */
[----:B------:R-:W4:Y:S04]  /*6b70*/  LDL.LU.64 R56, [R1+0x18] ;  /* 0x0000180001387983 */ /* 0x000f280000300a00 */
[----:B------:R0:W-:Y:S02]  /*6b80*/  STL.64 [R1+0x1d8], R22 ;  /* 0x0001d81601007387 */ /* 0x0001e40000100a00 */
[----:B0-----:R-:W-:-:S04]  /*6b90*/  IMAD.WIDE R22, R24, 0x2, R2 ;  /* 0x0000000218167825 */ /* 0x001fc800078e0202 */
[--C-:B------:R-:W-:Y:S01]  /*6ba0*/  IMAD.WIDE R24, R25, 0x2, R2.reuse ;  /* 0x0000000219187825 */ /* 0x100fe200078e0202 */
[----:B------:R0:W-:Y:S04]  /*6bb0*/  STL.64 [R1+0x1e8], R22 ;  /* 0x0001e81601007387 */ /* 0x0001e80000100a00 */
[----:B0-----:R-:W2:Y:S04]  /*6bc0*/  LDL.LU.64 R22, [R1+0x13f0] ;  /* 0x0013f00001167983 */ /* 0x001ea80000300a00 */
[----:B------:R0:W-:Y:S02]  /*6bd0*/  STL.64 [R1+0x1f0], R24 ;  /* 0x0001f01801007387 */ /* 0x0001e40000100a00 */
[----:B0-----:R-:W-:-:S04]  /*6be0*/  IMAD.WIDE R24, R26, 0x2, R2 ;  /* 0x000000021a187825 */ /* 0x001fc800078e0202 */
[--C-:B------:R-:W-:Y:S01]  /*6bf0*/  IMAD.WIDE R26, R27, 0x2, R2.reuse ;  /* 0x000000021b1a7825 */ /* 0x100fe200078e0202 */
        /* <DEDUP_REMOVED lines=25> */
[----:B--2---:R-:W-:-:S05]  /*6d90*/  IMAD.WIDE R26, R27, 0x2, R2 ;  /* 0x000000021b1a7825 */ /* 0x004fca00078e0202 */
        /* <DEDUP_REMOVED lines=10> */
[----:B------:R3:W-:Y:S02]  /*6e40*/  STL.64 [R1+0x68], R22 ;  /* 0x0000681601007387 */ /* 0x0007e40000100a00 */
[----:B---3--:R-:W-:-:S04]  /*6e50*/  IMAD.WIDE R22, R20, 0x2, R2 ;  /* 0x0000000214167825 */ /* 0x008fc800078e0202 */
[--C-:B------:R-:W-:Y:S01]  /*6e60*/  IMAD.WIDE R20, R21, 0x2, R2.reuse ;  /* 0x0000000215147825 */ /* 0x100fe200078e0202 */
[----:B------:R0:W-:Y:S04]  /*6e70*/  STL.64 [R1+0x250], R22 ;  /* 0x0002501601007387 */ /* 0x0001e80000100a00 */
[----:B0-----:R-:W3:Y:S04]  /*6e80*/  LDL.LU.64 R22, [R1+0x13c8] ;  /* 0x0013c80001167983 */ /* 0x001ee80000300a00 */
        /* <DEDUP_REMOVED lines=8> */
[----:B------:R0:W-:Y:S03]  /*6f10*/  STL.64 [R1+0x278], R18 ;  /* 0x0002781201007387 */ /* 0x0001e60000100a00 */
[----:B------:R-:W-:Y:S01]  /*6f20*/  IMAD.WIDE R2, R0, 0x2, R2 ;  /* 0x0000000200027825 */ /* 0x000fe200078e0202 */
[----:B0-----:R-:W2:Y:S04]  /*6f30*/  LDL.LU.64 R18, [R1+0x13b8] ;  /* 0x0013b80001127983 */ /* 0x001ea80000300a00 */
[----:B------:R0:W-:Y:S04]  /*6f40*/  STL.64 [R1+0x50], R16 ;  /* 0x0000501001007387 */ /* 0x0001e80000100a00 */
[----:B0-----:R-:W2:Y:S04]  /*6f50*/  LDL.LU.64 R16, [R1+0x13b0] ;  /* 0x0013b00001107983 */ /* 0x001ea80000300a00 */
[----:B------:R0:W-:Y:S04]  /*6f60*/  STL.64 [R1+0x290], R2 ;  /* 0x0002900201007387 */ /* 0x0001e80000100a00 */
[----:B0-----:R-:W2:Y:S01]  /*6f70*/  LDL.LU.64 R2, [R1+0x8] ;  /* 0x0000080001027983 */ /* 0x001ea20000300a00 */
[----:B------:R-:W-:-:S03]  /*6f80*/  IMAD.MOV.U32 R0, RZ, RZ, R15 ;  /* 0x000000ffff007224 */ /* 0x000fc600078e000f */
[----:B------:R0:W-:Y:S04]  /*6f90*/  STL [R1+0x1354], R14 ;  /* 0x0013540e01007387 */ /* 0x0001e80000100800 */
[----:B0-----:R-:W3:Y:S04]  /*6fa0*/  LDL.LU.64 R14, [R1+0x13a8] ;  /* 0x0013a800010e7983 */ /* 0x001ee80000300a00 */
[----:B------:R-:W-:Y:S04]  /*6fb0*/  STL [R1+0x1350], R12 ;  /* 0x0013500c01007387 */ /* 0x000fe80000100800 */
[----:B------:R0:W-:Y:S02]  /*6fc0*/  STL [R1+0x134c], R0 ;  /* 0x00134c0001007387 */ /* 0x0001e40000100800 */
[----:B0-----:R-:W-:-:S02]  /*6fd0*/  IMAD.MOV.U32 R0, RZ, RZ, R13 ;  /* 0x000000ffff007224 */ /* 0x001fc400078e000d */
[----:B------:R-:W3:Y:S04]  /*6fe0*/  LDL.LU.64 R12, [R1+0x13a0] ;  /* 0x0013a000010c7983 */ /* 0x000ee80000300a00 */
        /* <DEDUP_REMOVED lines=16> */
[----:B----4-:R-:W-:Y:S04]  /*70f0*/  STL [R1+0x1328], R56 ;  /* 0x0013283801007387 */ /* 0x010fe80000100800 */
[----:B------:R0:W-:Y:S02]  /*7100*/  STL [R1+0x1324], R0 ;  /* 0x0013240001007387 */ /* 0x0001e40000100800 */
[----:B0-----:R-:W-:-:S02]  /*7110*/  IMAD.MOV.U32 R0, RZ, RZ, R57 ;  /* 0x000000ffff007224 */ /* 0x001fc400078e0039 */
[----:B------:R-:W4:Y:S04]  /*7120*/  LDL.LU.64 R56, [R1+0x1378] ;  /* 0x0013780001387983 */ /* 0x000f280000300a00 */
[----:B------:R-:W-:Y:S04]  /*7130*/  STL [R1+0x1320], R60 ;  /* 0x0013203c01007387 */ /* 0x000fe80000100800 */
[----:B------:R0:W-:Y:S02]  /*7140*/  STL [R1+0x131c], R0 ;  /* 0x00131c0001007387 */ /* 0x0001e40000100800 */
[----:B0-----:R-:W-:-:S02]  /*7150*/  IMAD.MOV.U32 R0, RZ, RZ, R61 ;  /* 0x000000ffff007224 */ /* 0x001fc400078e003d */
[----:B------:R-:W3:Y:S04]  /*7160*/  LDL.LU.64 R60, [R1+0x1370] ;  /* 0x00137000013c7983 */ /* 0x000ee80000300a00 */
[----:B--2---:R-:W-:Y:S04]  /*7170*/  STL [R1+0x1318], R2 ;  /* 0x0013180201007387 */ /* 0x004fe80000100800 */
[----:B------:R0:W-:Y:S04]  /*7180*/  STL [R1+0x1314], R0 ;  /* 0x0013140001007387 */ /* 0x0001e80000100800 */
[----:B------:R-:W-:Y:S01]  /*7190*/  STL [R1+0x1310], R52 ;  /* 0x0013103401007387 */ /* 0x000fe20000100800 */
[----:B0-----:R-:W-:-:S05]  /*71a0*/  IMAD.MOV.U32 R0, RZ, RZ, R3 ;  /* 0x000000ffff007224 */ /* 0x001fca00078e0003 */
[----:B------:R0:W-:Y:S02]  /*71b0*/  STL [R1+0x130c], R0 ;  /* 0x00130c0001007387 */ /* 0x0001e40000100800 */
[----:B0-----:R-:W-:Y:S02]  /*71c0*/  IMAD.MOV.U32 R0, RZ, RZ, R53 ;  /* 0x000000ffff007224 */ /* 0x001fe400078e0035 */
[----:B------:R-:W2:Y:S04]  /*71d0*/  LDL.LU.64 R52, [R1+0x1368] ;  /* 0x0013680001347983 */ /* 0x000ea80000300a00 */
[----:B---3--:R-:W-:Y:S04]  /*71e0*/  STL [R1+0x1308], R60 ;  /* 0x0013083c01007387 */ /* 0x008fe80000100800 */
[----:B------:R-:W-:Y:S04]  /*71f0*/  STL [R1+0x1304], R0 ;  /* 0x0013040001007387 */ /* 0x000fe80000100800 */
[----:B------:R-:W-:Y:S04]  /*7200*/  STL [R1+0x12fc], R61 ;  /* 0x0012fc3d01007387 */ /* 0x000fe80000100800 */
[----:B------:R-:W-:Y:S04]  /*7210*/  STL [R1+0x1300], R58 ;  /* 0x0013003a01007387 */ /* 0x000fe80000100800 */
[----:B------:R-:W-:Y:S04]  /*7220*/  STL [R1+0x12f4], R59 ;  /* 0x0012f43b01007387 */ /* 0x000fe80000100800 */
[----:B----4-:R-:W-:Y:S04]  /*7230*/  STL [R1+0x12f8], R56 ;  /* 0x0012f83801007387 */ /* 0x010fe80000100800 */
[----:B------:R0:W-:Y:S04]  /*7240*/  STL [R1+0x12ec], R57 ;  /* 0x0012ec3901007387 */ /* 0x0001e80000100800 */
[----:B------:R-:W-:Y:S04]  /*7250*/  STL [R1+0x12f0], R54 ;  /* 0x0012f03601007387 */ /* 0x000fe80000100800 */
[----:B------:R-:W-:Y:S04]  /*7260*/  STL [R1+0x12e4], R55 ;  /* 0x0012e43701007387 */ /* 0x000fe80000100800 */
[----:B--2---:R-:W-:Y:S04]  /*7270*/  STL [R1+0x12e8], R52 ;  /* 0x0012e83401007387 */ /* 0x004fe80000100800 */
[----:B------:R-:W-:Y:S04]  /*7280*/  STL [R1+0x12dc], R53 ;  /* 0x0012dc3501007387 */ /* 0x000fe80000100800 */
[----:B------:R-:W-:Y:S04]  /*7290*/  STL [R1+0x12e0], R28 ;  /* 0x0012e01c01007387 */ /* 0x000fe80000100800 */
[----:B------:R-:W-:Y:S04]  /*72a0*/  STL [R1+0x12d4], R29 ;  /* 0x0012d41d01007387 */ /* 0x000fe80000100800 */
[----:B------:R-:W-:Y:S04]  /*72b0*/  STL [R1+0x12d8], R4 ;  /* 0x0012d80401007387 */ /* 0x000fe80000100800 */
[----:B------:R1:W-:Y:S04]  /*72c0*/  STL [R1+0x12cc], R5 ;  /* 0x0012cc0501007387 */ /* 0x0003e80000100800 */
[----:B------:R-:W-:Y:S04]  /*72d0*/  STL [R1+0x12d0], R30 ;  /* 0x0012d01e01007387 */ /* 0x000fe80000100800 */
[----:B------:R-:W-:Y:S04]  /*72e0*/  STL [R1+0x12c4], R31 ;  /* 0x0012c41f01007387 */ /* 0x000fe80000100800 */
[----:B------:R-:W-:Y:S04]  /*72f0*/  STL [R1+0x12c8], R6 ;  /* 0x0012c80601007387 */ /* 0x000fe80000100800 */
[----:B------:R-:W-:Y:S04]  /*7300*/  STL [R1+0x12bc], R7 ;  /* 0x0012bc0701007387 */ /* 0x000fe80000100800 */
[----:B------:R-:W-:Y:S04]  /*7310*/  STL [R1+0x12c0], R32 ;  /* 0x0012c02001007387 */ /* 0x000fe80000100800 */
[----:B------:R-:W-:Y:S04]  /*7320*/  STL [R1+0x12b4], R33 ;  /* 0x0012b42101007387 */ /* 0x000fe80000100800 */
[----:B------:R-:W-:Y:S04]  /*7330*/  STL [R1+0x12b8], R8 ;  /* 0x0012b80801007387 */ /* 0x000fe80000100800 */
[----:B------:R-:W-:Y:S04]  /*7340*/  STL [R1+0x12ac], R9 ;  /* 0x0012ac0901007387 */ /* 0x000fe80000100800 */
[----:B------:R-:W2:Y:S04]  /*7350*/  LDL.64 R2, [R1+0x548] ;  /* 0x0005480001027983 */ /* 0x000ea80000100a00 */
[----:B------:R-:W-:Y:S04]  /*7360*/  STL [R1+0x12b0], R34 ;  /* 0x0012b02201007387 */ /* 0x000fe80000100800 */
[----:B------:R3:W-:Y:S04]  /*7370*/  STL [R1+0x12a4], R35 ;  /* 0x0012a42301007387 */ /* 0x0007e80000100800 */
        /* <DEDUP_REMOVED lines=9> */
[----:B0-----:R-:W2:Y:S04]  /*7410*/  LDL.64 R56, [R1+0x550] ;  /* 0x0005500001387983 */ /* 0x001ea80000100a00 */
[----:B------:R-:W2:Y:S04]  /*7420*/  LDL.64 R58, [R1+0x558] ;  /* 0x00055800013a7983 */ /* 0x000ea80000100a00 */
[----:B------:R-:W2:Y:S04]  /*7430*/  LDL.64 R60, [R1+0x560] ;  /* 0x00056000013c7983 */ /* 0x000ea80000100a00 */
        /* <DEDUP_REMOVED lines=8> */
[----:B-1----:R-:W2:Y:S04]  /*74c0*/  LDL.LU.64 R4, [R1+0x88] ;  /* 0x0000880001047983 */ /* 0x002ea80000300a00 */
[----:B------:R-:W-:Y:S04]  /*74d0*/  STL [R1+0x125c], R19 ;  /* 0x00125c1301007387 */ /* 0x000fe80000100800 */
[----:B------:R-:W-:Y:S04]  /*74e0*/  STL [R1+0x1260], R44 ;  /* 0x0012602c01007387 */ /* 0x000fe80000100800 */
[----:B------:R-:W2:Y:S04]  /*74f0*/  LDL.LU.64 R28, [R1+0x90] ;  /* 0x00009000011c7983 */ /* 0x000ea80000300a00 */
[----:B------:R-:W-:Y:S04]  /*7500*/  STL [R1+0x1254], R45 ;  /* 0x0012542d01007387 */ /* 0x000fe80000100800 */
[----:B------:R-:W-:Y:S04]  /*7510*/  STL [R1+0x1258], R20 ;  /* 0x0012581401007387 */ /* 0x000fe80000100800 */
[----:B---3--:R-:W3:Y:S04]  /*7520*/  LDL.LU.64 R34, [R1+0x98] ;  /* 0x0000980001227983 */ /* 0x008ee80000300a00 */
[----:B------:R-:W-:Y:S04]  /*7530*/  STL [R1+0x124c], R21 ;  /* 0x00124c1501007387 */ /* 0x000fe80000100800 */
[----:B------:R-:W-:Y:S04]  /*7540*/  STL [R1+0x1250], R46 ;  /* 0x0012502e01007387 */ /* 0x000fe80000100800 */
[----:B------:R-:W3:Y:S04]  /*7550*/  LDL.LU.64 R54, [R1+0xa8] ;  /* 0x0000a80001367983 */ /* 0x000ee80000300a00 */
[----:B------:R-:W-:Y:S04]  /*7560*/  STL [R1+0x1244], R47 ;  /* 0x0012442f01007387 */ /* 0x000fe80000100800 */
[----:B------:R-:W-:Y:S04]  /*7570*/  STL [R1+0x1248], R22 ;  /* 0x0012481601007387 */ /* 0x000fe80000100800 */
[----:B------:R-:W3:Y:S04]  /*7580*/  LDL.LU.64 R52, [R1+0xa0] ;  /* 0x0000a00001347983 */ /* 0x000ee80000300a00 */
[----:B------:R-:W-:Y:S04]  /*7590*/  STL [R1+0x123c], R23 ;  /* 0x00123c1701007387 */ /* 0x000fe80000100800 */
[----:B----4-:R-:W4:Y:S04]  /*75a0*/  LDL.LU.64 R36, [R1+0xb8] ;  /* 0x0000b80001247983 */ /* 0x010f280000300a00 */
[----:B------:R-:W4:Y:S04]  /*75b0*/  LDL.LU.64 R8, [R1+0xb0] ;  /* 0x0000b00001087983 */ /* 0x000f280000300a00 */
[----:B------:R-:W-:Y:S04]  /*75c0*/  STL [R1+0x1240], R48 ;  /* 0x0012403001007387 */ /* 0x000fe80000100800 */
[----:B------:R-:W-:Y:S04]  /*75d0*/  STL [R1+0x1234], R49 ;  /* 0x0012343101007387 */ /* 0x000fe80000100800 */
[----:B------:R-:W-:Y:S04]  /*75e0*/  STL [R1+0x1238], R24 ;  /* 0x0012381801007387 */ /* 0x000fe80000100800 */
[----:B------:R-:W-:Y:S04]  /*75f0*/  STL [R1+0x122c], R25 ;  /* 0x00122c1901007387 */ /* 0x000fe80000100800 */
[----:B------:R-:W-:Y:S04]  /*7600*/  STL [R1+0x1230], R50 ;  /* 0x0012303201007387 */ /* 0x000fe80000100800 */
[----:B------:R-:W4:Y:S04]  /*7610*/  LDL.LU.64 R32, [R1+0xc8] ;  /* 0x0000c80001207983 */ /* 0x000f280000300a00 */
[----:B------:R-:W-:Y:S04]  /*7620*/  STL [R1+0x1224], R51 ;  /* 0x0012243301007387 */ /* 0x000fe80000100800 */
[----:B------:R-:W-:Y:S04]  /*7630*/  STL [R1+0x1228], R26 ;  /* 0x0012281a01007387 */ /* 0x000fe80000100800 */
[----:B------:R-:W4:Y:S04]  /*7640*/  LDL.LU.64 R6, [R1+0xc0] ;  /* 0x0000c00001067983 */ /* 0x000f280000300a00 */
[----:B------:R-:W-:Y:S04]  /*7650*/  STL [R1+0x770], R27 ;  /* 0x0007701b01007387 */ /* 0x000fe80000100800 */
[----:B------:R-:W4:Y:S04]  /*7660*/  LDL.LU.64 R30, [R1+0xe0] ;  /* 0x0000e000011e7983 */ /* 0x000f280000300a00 */
[----:B--2---:R0:W-:Y:S01]  /*7670*/  STL [R1+0x778], R4 ;  /* 0x0007780401007387 */ /* 0x0041e20000100800 */
[----:B------:R-:W-:-:S03]  /*7680*/  IMAD.MOV.U32 R0, RZ, RZ, R5 ;  /* 0x000000ffff007224 */ /* 0x000fc600078e0005 */
[----:B0-----:R-:W2:Y:S04]  /*7690*/  LDL.LU.64 R4, [R1+0xd0] ;  /* 0x0000d00001047983 */ /* 0x001ea80000300a00 */
[----:B------:R0:W-:Y:S04]  /*76a0*/  STL [R1+0x774], R0 ;  /* 0x0007740001007387 */ /* 0x0001e80000100800 */
[----:B------:R1:W-:Y:S01]  /*76b0*/  STL [R1+0x780], R28 ;  /* 0x0007801c01007387 */ /* 0x0003e20000100800 */
[----:B0-----:R-:W-:-:S03]  /*76c0*/  IMAD.MOV.U32 R0, RZ, RZ, R29 ;  /* 0x000000ffff007224 */ /* 0x001fc600078e001d */
[----:B-1----:R-:W2:Y:S04]  /*76d0*/  LDL.LU.64 R28, [R1+0xf8] ;  /* 0x0000f800011c7983 */ /* 0x002ea80000300a00 */
[----:B------:R0:W-:Y:S04]  /*76e0*/  STL [R1+0x77c], R0 ;  /* 0x00077c0001007387 */ /* 0x0001e80000100800 */
[----:B---3--:R1:W-:Y:S01]  /*76f0*/  STL [R1+0x788], R34 ;  /* 0x0007882201007387 */ /* 0x0083e20000100800 */
[----:B0-----:R-:W-:-:S03]  /*7700*/  IMAD.MOV.U32 R0, RZ, RZ, R35 ;  /* 0x000000ffff007224 */ /* 0x001fc600078e0023 */
[----:B-1----:R-:W3:Y:S04]  /*7710*/  LDL.LU.64 R34, [R1+0xd8] ;  /* 0x0000d80001227983 */ /* 0x002ee80000300a00 */
[----:B------:R0:W-:Y:S04]  /*7720*/  STL [R1+0x784], R0 ;  /* 0x0007840001007387 */ /* 0x0001e80000100800 */
[----:B------:R1:W-:Y:S01]  /*7730*/  STL [R1+0x790], R54 ;  /* 0x0007903601007387 */ /* 0x0003e20000100800 */
[----:B0-----:R-:W-:-:S03]  /*7740*/  IMAD.MOV.U32 R0, RZ, RZ, R55 ;  /* 0x000000ffff007224 */ /* 0x001fc600078e0037 */
[----:B-1----:R-:W3:Y:S04]  /*7750*/  LDL.LU.64 R54, [R1+0x110] ;  /* 0x0001100001367983 */ /* 0x002ee80000300a00 */
[----:B------:R0:W-:Y:S04]  /*7760*/  STL [R1+0x78c], R0 ;  /* 0x00078c0001007387 */ /* 0x0001e80000100800 */
[----:B------:R1:W-:Y:S01]  /*7770*/  STL [R1+0x798], R52 ;  /* 0x0007983401007387 */ /* 0x0003e20000100800 */
[----:B0-----:R-:W-:-:S03]  /*7780*/  IMAD.MOV.U32 R0, RZ, RZ, R53 ;  /* 0x000000ffff007224 */ /* 0x001fc600078e0035 */
[----:B-1----:R-:W3:Y:S04]  /*7790*/  LDL.LU.64 R52, [R1+0x128] ;  /* 0x0001280001347983 */ /* 0x002ee80000300a00 */
[----:B------:R0:W-:Y:S04]  /*77a0*/  STL [R1+0x794], R0 ;  /* 0x0007940001007387 */ /* 0x0001e80000100800 */
[----:B----4-:R-:W-:Y:S04]  /*77b0*/  STL [R1+0x7a0], R36 ;  /* 0x0007a02401007387 */ /* 0x010fe80000100800 */
[----:B------:R-:W4:Y:S01]  /*77c0*/  LDL.LU.64 R10, [R1+0xe8] ;  /* 0x0000e800010a7983 */ /* 0x000f220000300a00 */
[----:B0-----:R-:W-:-:S03]  /*77d0*/  IMAD.MOV.U32 R0, RZ, RZ, R37 ;  /* 0x000000ffff007224 */ /* 0x001fc600078e0025 */
[----:B------:R-:W-:Y:S04]  /*77e0*/  STL [R1+0x7a8], R8 ;  /* 0x0007a80801007387 */ /* 0x000fe80000100800 */
[----:B------:R0:W-:Y:S02]  /*77f0*/  STL [R1+0x79c], R0 ;  /* 0x00079c0001007387 */ /* 0x0001e40000100800 */
[----:B0-----:R-:W-:Y:S02]  /*7800*/  IMAD.MOV.U32 R0, RZ, RZ, R9 ;  /* 0x000000ffff007224 */ /* 0x001fe400078e0009 */
[----:B------:R-:W4:Y:S04]  /*7810*/  LDL.LU.64 R8, [R1+0xf0] ;  /* 0x0000f00001087983 */ /* 0x000f280000300a00 */
[----:B------:R0:W-:Y:S04]  /*7820*/  STL [R1+0x7a4], R0 ;  /* 0x0007a40001007387 */ /* 0x0001e80000100800 */
[----:B------:R1:W-:Y:S01]  /*7830*/  STL [R1+0x7b0], R32 ;  /* 0x0007b02001007387 */ /* 0x0003e20000100800 */
[----:B0-----:R-:W-:-:S03]  /*7840*/  IMAD.MOV.U32 R0, RZ, RZ, R33 ;  /* 0x000000ffff007224 */ /* 0x001fc600078e0021 */
[----:B-1----:R-:W4:Y:S04]  /*7850*/  LDL.LU.64 R32, [R1+0x140] ;  /* 0x0001400001207983 */ /* 0x002f280000300a00 */
[----:B------:R0:W-:Y:S04]  /*7860*/  STL [R1+0x7ac], R0 ;  /* 0x0007ac0001007387 */ /* 0x0001e80000100800 */
[----:B------:R1:W-:Y:S01]  /*7870*/  STL [R1+0x7b8], R6 ;  /* 0x0007b80601007387 */ /* 0x0003e20000100800 */
[----:B0-----:R-:W-:-:S03]  /*7880*/  IMAD.MOV.U32 R0, RZ, RZ, R7 ;  /* 0x000000ffff007224 */ /* 0x001fc600078e0007 */
[----:B------:R-:W-:Y:S04]  /*7890*/  STL [R1+0x7c0], R30 ;  /* 0x0007c01e01007387 */ /* 0x000fe80000100800 */
[----:B------:R0:W-:Y:S04]  /*78a0*/  STL [R1+0x7b4], R0 ;  /* 0x0007b40001007387 */ /* 0x0001e80000100800 */
[----:B-1----:R-:W4:Y:S01]  /*78b0*/  LDL.LU.64 R6, [R1+0x100] ;  /* 0x0001000001067983 */ /* 0x002f220000300a00 */
[----:B0-----:R-:W-:-:S03]  /*78c0*/  IMAD.MOV.U32 R0, RZ, RZ, R31 ;  /* 0x000000ffff007224 */ /* 0x001fc600078e001f */
[----:B--2---:R-:W-:Y:S04]  /*78d0*/  STL [R1+0x7c8], R4 ;  /* 0x0007c80401007387 */ /* 0x004fe80000100800 */
[----:B------:R0:W-:Y:S04]  /*78e0*/  STL [R1+0x7bc], R0 ;  /* 0x0007bc0001007387 */ /* 0x0001e80000100800 */
[----:B------:R-:W2:Y:S01]  /*78f0*/  LDL.LU.64 R30, [R1+0x158] ;  /* 0x00015800011e7983 */ /* 0x000ea20000300a00 */
[----:B0-----:R-:W-:-:S03]  /*7900*/  IMAD.MOV.U32 R0, RZ, RZ, R5 ;  /* 0x000000ffff007224 */ /* 0x001fc600078e0005 */
[----:B------:R-:W-:Y:S04]  /*7910*/  STL [R1+0x7d0], R28 ;  /* 0x0007d01c01007387 */ /* 0x000fe80000100800 */
[----:B------:R0:W-:Y:S04]  /*7920*/  STL [R1+0x7c4], R0 ;  /* 0x0007c40001007387 */ /* 0x0001e80000100800 */
[----:B------:R-:W2:Y:S01]  /*7930*/  LDL.LU.64 R4, [R1+0x108] ;  /* 0x0001080001047983 */ /* 0x000ea20000300a00 */
[----:B0-----:R-:W-:-:S05]  /*7940*/  IMAD.MOV.U32 R0, RZ, RZ, R29 ;  /* 0x000000ffff007224 */ /* 0x001fca00078e001d */
[----:B------:R0:W-:Y:S04]  /*7950*/  STL [R1+0x7cc], R0 ;  /* 0x0007cc0001007387 */ /* 0x0001e80000100800 */
[----:B---3--:R1:W-:Y:S04]  /*7960*/  STL [R1+0x7d8], R34 ;  /* 0x0007d82201007387 */ /* 0x0083e80000100800 */
[----:B------:R-:W3:Y:S01]  /*7970*/  LDL.LU.64 R28, [R1+0x170] ;  /* 0x00017000011c7983 */ /* 0x000ee20000300a00 */
[----:B0-----:R-:W-:-:S03]  /*7980*/  IMAD.MOV.U32 R0, RZ, RZ, R35 ;  /* 0x000000ffff007224 */ /* 0x001fc600078e0023 */
[----:B------:R-:W-:Y:S04]  /*7990*/  STL [R1+0x7e0], R54 ;  /* 0x0007e03601007387 */ /* 0x000fe80000100800 */
[----:B------:R0:W-:Y:S04]  /*79a0*/  STL [R1+0x7d4], R0 ;  /* 0x0007d40001007387 */ /* 0x0001e80000100800 */
[----:B-1----:R-:W3:Y:S04]  /*79b0*/  LDL.LU.64 R34, [R1+0x118] ;  /* 0x0001180001227983 */ /* 0x002ee80000300a00 */
[----:B------:R-:W3:Y:S01]  /*79c0*/  LDL.LU.64 R36, [R1+0x188] ;  /* 0x0001880001247983 */ /* 0x000ee20000300a00 */
[----:B0-----:R-:W-:-:S03]  /*79d0*/  IMAD.MOV.U32 R0, RZ, RZ, R55 ;  /* 0x000000ffff007224 */ /* 0x001fc600078e0037 */
[----:B------:R-:W3:Y:S04]  /*79e0*/  LDL.LU.64 R54, [R1+0x120] ;  /* 0x0001200001367983 */ /* 0x000ee80000300a00 */
[----:B------:R4:W-:Y:S02]  /*79f0*/  STL [R1+0x7dc], R0 ;  /* 0x0007dc0001007387 */ /* 0x0009e40000100800 */
[----:B----4-:R-:W-:Y:S02]  /*7a00*/  IMAD.MOV.U32 R0, RZ, RZ, R11 ;  /* 0x000000ffff007224 */ /* 0x010fe400078e000b */
[----:B------:R-:W-:Y:S04]  /*7a10*/  STL [R1+0x7e8], R10 ;  /* 0x0007e80a01007387 */ /* 0x000fe80000100800 */
[----:B------:R-:W-:Y:S04]  /*7a20*/  STL [R1+0x7f0], R52 ;  /* 0x0007f03401007387 */ /* 0x000fe80000100800 */
[----:B------:R0:W-:Y:S02]  /*7a30*/  STL [R1+0x7e4], R0 ;  /* 0x0007e40001007387 */ /* 0x0001e40000100800 */
[----:B0-----:R-:W-:-:S02]  /*7a40*/  IMAD.MOV.U32 R0, RZ, RZ, R53 ;  /* 0x000000ffff007224 */ /* 0x001fc400078e0035 */
[----:B------:R-:W-:Y:S04]  /*7a50*/  STL [R1+0x7f8], R8 ;  /* 0x0007f80801007387 */ /* 0x000fe80000100800 */
[----:B------:R0:W-:Y:S04]  /*7a60*/  STL [R1+0x7ec], R0 ;  /* 0x0007ec0001007387 */ /* 0x0001e80000100800 */
[----:B------:R-:W4:Y:S01]  /*7a70*/  LDL.LU.64 R52, [R1+0x1a0] ;  /* 0x0001a00001347983 */ /* 0x000f220000300a00 */
[----:B0-----:R-:W-:-:S03]  /*7a80*/  IMAD.MOV.U32 R0, RZ, RZ, R9 ;  /* 0x000000ffff007224 */ /* 0x001fc600078e0009 */
[----:B------:R-:W-:Y:S04]  /*7a90*/  STL [R1+0x800], R32 ;  /* 0x0008002001007387 */ /* 0x000fe80000100800 */
[----:B------:R0:W-:Y:S04]  /*7aa0*/  STL [R1+0x7f4], R0 ;  /* 0x0007f40001007387 */ /* 0x0001e80000100800 */
[----:B------:R-:W4:Y:S01]  /*7ab0*/  LDL.LU.64 R8, [R1+0x130] ;  /* 0x0001300001087983 */ /* 0x000f220000300a00 */
[----:B0-----:R-:W-:-:S03]  /*7ac0*/  IMAD.MOV.U32 R0, RZ, RZ, R33 ;  /* 0x000000ffff007224 */ /* 0x001fc600078e0021 */
[----:B------:R-:W4:Y:S04]  /*7ad0*/  LDL.LU.64 R32, [R1+0x1b8] ;  /* 0x0001b80001207983 */ /* 0x000f280000300a00 */
[----:B------:R0:W-:Y:S04]  /*7ae0*/  STL [R1+0x7fc], R0 ;  /* 0x0007fc0001007387 */ /* 0x0001e80000100800 */
[----:B------:R1:W-:Y:S01]  /*7af0*/  STL [R1+0x808], R6 ;  /* 0x0008080601007387 */ /* 0x0003e20000100800 */
[----:B0-----:R-:W-:-:S03]  /*7b00*/  IMAD.MOV.U32 R0, RZ, RZ, R7 ;  /* 0x000000ffff007224 */ /* 0x001fc600078e0007 */
[----:B-1----:R-:W4:Y:S04]  /*7b10*/  LDL.LU.64 R6, [R1+0x138] ;  /* 0x0001380001067983 */ /* 0x002f280000300a00 */
[----:B------:R0:W-:Y:S04]  /*7b20*/  STL [R1+0x804], R0 ;  /* 0x0008040001007387 */ /* 0x0001e80000100800 */
[----:B--2---:R1:W-:Y:S01]  /*7b30*/  STL [R1+0x810], R30 ;  /* 0x0008101e01007387 */ /* 0x0043e20000100800 */
[----:B0-----:R-:W-:-:S03]  /*7b40*/  IMAD.MOV.U32 R0, RZ, RZ, R31 ;  /* 0x000000ffff007224 */ /* 0x001fc600078e001f */
[----:B-1----:R-:W2:Y:S04]  /*7b50*/  LDL.LU.64 R30, [R1+0x1c8] ;  /* 0x0001c800011e7983 */ /* 0x002ea80000300a00 */
        /* <DEDUP_REMOVED lines=13> */
[----:B------:R-:W-:Y:S04]  /*7c30*/  STL [R1+0x830], R36 ;  /* 0x0008302401007387 */ /* 0x000fe80000100800 */
[----:B------:R-:W3:Y:S01]  /*7c40*/  LDL.LU.64 R10, [R1+0x150] ;  /* 0x00015000010a7983 */ /* 0x000ee20000300a00 */
[----:B0-----:R-:W-:-:S03]  /*7c50*/  IMAD.MOV.U32 R0, RZ, RZ, R37 ;  /* 0x000000ffff007224 */ /* 0x001fc600078e0025 */
[----:B------:R-:W-:Y:S04]  /*7c60*/  STL [R1+0x838], R54 ;  /* 0x0008383601007387 */ /* 0x000fe80000100800 */
[----:B------:R0:W-:Y:S02]  /*7c70*/  STL [R1+0x82c], R0 ;  /* 0x00082c0001007387 */ /* 0x0001e40000100800 */
[----:B0-----:R-:W-:Y:S02]  /*7c80*/  IMAD.MOV.U32 R0, RZ, RZ, R55 ;  /* 0x000000ffff007224 */ /* 0x001fe400078e0037 */
[----:B------:R-:W3:Y:S04]  /*7c90*/  LDL.LU.64 R54, [R1+0x160] ;  /* 0x0001600001367983 */ /* 0x000ee80000300a00 */
[----:B------:R0:W-:Y:S04]  /*7ca0*/  STL [R1+0x834], R0 ;  /* 0x0008340001007387 */ /* 0x0001e80000100800 */
[----:B----4-:R1:W-:Y:S01]  /*7cb0*/  STL [R1+0x840], R52 ;  /* 0x0008403401007387 */ /* 0x0103e20000100800 */
        /* <DEDUP_REMOVED lines=9> */
[----:B------:R-:W-:Y:S04]  /*7d50*/  STL [R1+0x858], R6 ;  /* 0x0008580601007387 */ /* 0x000fe80000100800 */
[----:B------:R0:W-:Y:S04]  /*7d60*/  STL [R1+0x84c], R0 ;  /* 0x00084c0001007387 */ /* 0x0001e80000100800 */
[----:B------:R-:W4:Y:S01]  /*7d70*/  LDL.LU.64 R32, [R1+0x210] ;  /* 0x0002100001207983 */ /* 0x000f220000300a00 */
[----:B0-----:R-:W-:-:S03]  /*7d80*/  IMAD.MOV.U32 R0, RZ, RZ, R7 ;  /* 0x000000ffff007224 */ /* 0x001fc600078e0007 */
[----:B--2---:R-:W-:Y:S04]  /*7d90*/  STL [R1+0x860], R30 ;  /* 0x0008601e01007387 */ /* 0x004fe80000100800 */
[----:B------:R0:W-:Y:S04]  /*7da0*/  STL [R1+0x854], R0 ;  /* 0x0008540001007387 */ /* 0x0001e80000100800 */
[----:B------:R-:W2:Y:S01]  /*7db0*/  LDL.LU.64 R6, [R1+0x178] ;  /* 0x0001780001067983 */ /* 0x000ea20000300a00 */
[----:B0-----:R-:W-:-:S05]  /*7dc0*/  IMAD.MOV.U32 R0, RZ, RZ, R31 ;  /* 0x000000ffff007224 */ /* 0x001fca00078e001f */
[----:B------:R0:W-:Y:S04]  /*7dd0*/  STL [R1+0x85c], R0 ;  /* 0x00085c0001007387 */ /* 0x0001e80000100800 */
[----:B------:R1:W-:Y:S04]  /*7de0*/  STL [R1+0x868], R4 ;  /* 0x0008680401007387 */ /* 0x0003e80000100800 */
[----:B------:R-:W2:Y:S01]  /*7df0*/  LDL.LU.64 R30, [R1+0x220] ;  /* 0x00022000011e7983 */ /* 0x000ea20000300a00 */
[----:B0-----:R-:W-:-:S03]  /*7e00*/  IMAD.MOV.U32 R0, RZ, RZ, R5 ;  /* 0x000000ffff007224 */ /* 0x001fc600078e0005 */
[----:B---3--:R-:W-:Y:S04]  /*7e10*/  STL [R1+0x870], R28 ;  /* 0x0008701c01007387 */ /* 0x008fe80000100800 */
[----:B------:R0:W-:Y:S04]  /*7e20*/  STL [R1+0x864], R0 ;  /* 0x0008640001007387 */ /* 0x0001e80000100800 */
[----:B-1----:R-:W3:Y:S04]  /*7e30*/  LDL.LU.64 R4, [R1+0x180] ;  /* 0x0001800001047983 */ /* 0x002ee80000300a00 */
[----:B------:R-:W3:Y:S01]  /*7e40*/  LDL.LU.64 R36, [R1+0x230] ;  /* 0x0002300001247983 */ /* 0x000ee20000300a00 */
[----:B0-----:R-:W-:-:S03]  /*7e50*/  IMAD.MOV.U32 R0, RZ, RZ, R29 ;  /* 0x000000ffff007224 */ /* 0x001fc600078e001d */
[----:B------:R-:W3:Y:S04]  /*7e60*/  LDL.LU.64 R28, [R1+0x190] ;  /* 0x00019000011c7983 */ /* 0x000ee80000300a00 */
[----:B------:R0:W-:Y:S02]  /*7e70*/  STL [R1+0x86c], R0 ;  /* 0x00086c0001007387 */ /* 0x0001e40000100800 */
[----:B0-----:R-:W-:Y:S02]  /*7e80*/  IMAD.MOV.U32 R0, RZ, RZ, R11 ;  /* 0x000000ffff007224 */ /* 0x001fe400078e000b */
[----:B------:R-:W-:Y:S04]  /*7e90*/  STL [R1+0x878], R10 ;  /* 0x0008780a01007387 */ /* 0x000fe80000100800 */
[----:B------:R-:W-:Y:S04]  /*7ea0*/  STL [R1+0x880], R34 ;  /* 0x0008802201007387 */ /* 0x000fe80000100800 */
[----:B------:R0:W-:Y:S02]  /*7eb0*/  STL [R1+0x874], R0 ;  /* 0x0008740001007387 */ /* 0x0001e40000100800 */
[----:B0-----:R-:W-:-:S02]  /*7ec0*/  IMAD.MOV.U32 R0, RZ, RZ, R35 ;  /* 0x000000ffff007224 */ /* 0x001fc400078e0023 */
[----:B------:R-:W-:Y:S04]  /*7ed0*/  STL [R1+0x888], R54 ;  /* 0x0008883601007387 */ /* 0x000fe80000100800 */
[----:B------:R0:W-:Y:S04]  /*7ee0*/  STL [R1+0x87c], R0 ;  /* 0x00087c0001007387 */ /* 0x0001e80000100800 */
[----:B------:R-:W3:Y:S01]  /*7ef0*/  LDL.LU.64 R34, [R1+0x238] ;  /* 0x0002380001227983 */ /* 0x000ee20000300a00 */
[----:B0-----:R-:W-:-:S03]  /*7f00*/  IMAD.MOV.U32 R0, RZ, RZ, R55 ;  /* 0x000000ffff007224 */ /* 0x001fc600078e0037 */
[----:B----4-:R-:W-:Y:S04]  /*7f10*/  STL [R1+0x890], R52 ;  /* 0x0008903401007387 */ /* 0x010fe80000100800 */
        /* <DEDUP_REMOVED lines=33> */
[----:B------:R1:W-:Y:S01]  /*8130*/  STL [R1+0x8d0], R34 ;  /* 0x0008d02201007387 */ /* 0x0003e20000100800 */
[----:B0-----:R-:W-:-:S03]  /*8140*/  IMAD.MOV.U32 R0, RZ, RZ, R35 ;  /* 0x000000ffff007224 */ /* 0x001fc600078e0023 */
[----:B-1----:R-:W3:Y:S04]  /*8150*/  LDL.LU.64 R34, [R1+0x280] ;  /* 0x0002800001227983 */ /* 0x002ee80000300a00 */
[----:B------:R0:W-:Y:S04]  /*8160*/  STL [R1+0x8cc], R0 ;  /* 0x0008cc0001007387 */ /* 0x0001e80000100800 */
[----:B----4-:R1:W-:Y:S01]  /*8170*/  STL [R1+0x8d8], R54 ;  /* 0x0008d83601007387 */ /* 0x0103e20000100800 */
        /* <DEDUP_REMOVED lines=9> */
[----:B------:R-:W-:Y:S04]  /*8210*/  STL [R1+0x8f0], R32 ;  /* 0x0008f02001007387 */ /* 0x000fe80000100800 */
[----:B------:R0:W-:Y:S04]  /*8220*/  STL [R1+0x8e4], R0 ;  /* 0x0008e40001007387 */ /* 0x0001e80000100800 */
[----:B------:R-:W4:Y:S01]  /*8230*/  LDL.LU.64 R8, [R1+0x1e8] ;  /* 0x0001e80001087983 */ /* 0x000f220000300a00 */
[----:B0-----:R-:W-:-:S05]  /*8240*/  IMAD.MOV.U32 R0, RZ, RZ, R33 ;  /* 0x000000ffff007224 */ /* 0x001fca00078e0021 */
[----:B------:R0:W-:Y:S04]  /*8250*/  STL [R1+0x8ec], R0 ;  /* 0x0008ec0001007387 */ /* 0x0001e80000100800 */
[----:B--2---:R-:W-:Y:S04]  /*8260*/  STL [R1+0x8f8], R6 ;  /* 0x0008f80601007387 */ /* 0x004fe80000100800 */
[----:B------:R-:W2:Y:S01]  /*8270*/  LDL.LU.64 R32, [R1+0x298] ;  /* 0x0002980001207983 */ /* 0x000ea20000300a00 */
[----:B0-----:R-:W-:-:S05]  /*8280*/  IMAD.MOV.U32 R0, RZ, RZ, R7 ;  /* 0x000000ffff007224 */ /* 0x001fca00078e0007 */
[----:B------:R0:W-:Y:S02]  /*8290*/  STL [R1+0x8f4], R0 ;  /* 0x0008f40001007387 */ /* 0x0001e40000100800 */
[----:B0-----:R-:W-:Y:S02]  /*82a0*/  IMAD.MOV.U32 R0, RZ, RZ, R31 ;  /* 0x000000ffff007224 */ /* 0x001fe400078e001f */
[----:B------:R0:W-:Y:S04]  /*82b0*/  STL [R1+0x900], R30 ;  /* 0x0009001e01007387 */ /* 0x0001e80000100800 */
[----:B------:R-:W2:Y:S04]  /*82c0*/  LDL.LU.64 R6, [R1+0x1f0] ;  /* 0x0001f00001067983 */ /* 0x000ea80000300a00 */
[----:B0-----:R-:W2:Y:S04]  /*82d0*/  LDL.LU.64 R30, [R1+0x2a0] ;  /* 0x0002a000011e7983 */ /* 0x001ea80000300a00 */
[----:B------:R3:W-:Y:S04]  /*82e0*/  STL [R1+0x8fc], R0 ;  /* 0x0008fc0001007387 */ /* 0x0007e80000100800 */
[----:B------:R-:W2:Y:S01]  /*82f0*/  LDL.LU.64 R36, [R1+0x200] ;  /* 0x0002000001247983 */ /* 0x000ea20000300a00 */
[----:B---3--:R-:W-:-:S03]  /*8300*/  IMAD.MOV.U32 R0, RZ, RZ, R11 ;  /* 0x000000ffff007224 */ /* 0x008fc600078e000b */
        /* <DEDUP_REMOVED lines=8> */
[----:B------:R-:W-:Y:S04]  /*8390*/  STL [R1+0x920], R34 ;  /* 0x0009202201007387 */ /* 0x000fe80000100800 */
[----:B------:R0:W-:Y:S04]  /*83a0*/  STL [R1+0x914], R0 ;  /* 0x0009140001007387 */ /* 0x0001e80000100800 */
[----:B------:R-:W3:Y:S04]  /*83b0*/  LDL.LU.64 R28, [R1+0x80] ;  /* 0x00008000011c7983 */ /* 0x000ee80000300a00 */
[----:B------:R-:W3:Y:S01]  /*83c0*/  LDL.LU.64 R10, [R1+0x2b0] ;  /* 0x0002b000010a7983 */ /* 0x000ee20000300a00 */
[----:B0-----:R-:W-:-:S05]  /*83d0*/  IMAD.MOV.U32 R0, RZ, RZ, R35 ;  /* 0x000000ffff007224 */ /* 0x001fca00078e0023 */
[----:B------:R0:W-:Y:S04]  /*83e0*/  STL [R1+0x91c], R0 ;  /* 0x00091c0001007387 */ /* 0x0001e80000100800 */
[----:B----4-:R1:W-:Y:S01]  /*83f0*/  STL [R1+0x928], R54 ;  /* 0x0009283601007387 */ /* 0x0103e20000100800 */
[----:B0-----:R-:W-:-:S03]  /*8400*/  IMAD.MOV.U32 R0, RZ, RZ, R55 ;  /* 0x000000ffff007224 */ /* 0x001fc600078e0037 */
[----:B-1----:R-:W4:Y:S04]  /*8410*/  LDL.LU.64 R54, [R1+0x218] ;  /* 0x0002180001367983 */ /* 0x002f280000300a00 */
[----:B------:R0:W-:Y:S04]  /*8420*/  STL [R1+0x924], R0 ;  /* 0x0009240001007387 */ /* 0x0001e80000100800 */
[----:B------:R1:W-:Y:S04]  /*8430*/  STL [R1+0x930], R52 ;  /* 0x0009303401007387 */ /* 0x0003e80000100800 */
[----:B------:R-:W4:Y:S01]  /*8440*/  LDL.LU.64 R34, [R1+0x2b8] ;  /* 0x0002b80001227983 */ /* 0x000f220000300a00 */
        /* <DEDUP_REMOVED lines=13> */
[----:B------:R-:W-:Y:S04]  /*8520*/  STL [R1+0x950], R30 ;  /* 0x0009501e01007387 */ /* 0x000fe80000100800 */
[----:B------:R0:W-:Y:S04]  /*8530*/  STL [R1+0x944], R0 ;  /* 0x0009440001007387 */ /* 0x0001e80000100800 */
[----:B-1----:R-:W2:Y:S01]  /*8540*/  LDL.LU.64 R6, [R1+0x2c8] ;  /* 0x0002c80001067983 */ /* 0x002ea20000300a00 */
[----:B0-----:R-:W-:-:S05]  /*8550*/  IMAD.MOV.U32 R0, RZ, RZ, R31 ;  /* 0x000000ffff007224 */ /* 0x001fca00078e001f */
[----:B------:R0:W-:Y:S04]  /*8560*/  STL [R1+0x94c], R0 ;  /* 0x00094c0001007387 */ /* 0x0001e80000100800 */
[----:B------:R-:W-:Y:S04]  /*8570*/  STL [R1+0x958], R36 ;  /* 0x0009582401007387 */ /* 0x000fe80000100800 */
[----:B------:R-:W2:Y:S01]  /*8580*/  LDL.LU.64 R30, [R1+0x70] ;  /* 0x00007000011e7983 */ /* 0x000ea20000300a00 */
[----:B0-----:R-:W-:-:S03]  /*8590*/  IMAD.MOV.U32 R0, RZ, RZ, R37 ;  /* 0x000000ffff007224 */ /* 0x001fc600078e0025 */
[----:B---3--:R-:W-:Y:S04]  /*85a0*/  STL [R1+0x960], R4 ;  /* 0x0009600401007387 */ /* 0x008fe80000100800 */
[----:B------:R0:W-:Y:S02]  /*85b0*/  STL [R1+0x954], R0 ;  /* 0x0009540001007387 */ /* 0x0001e40000100800 */
[----:B0-----:R-:W-:Y:S02]  /*85c0*/  IMAD.MOV.U32 R0, RZ, RZ, R5 ;  /* 0x000000ffff007224 */ /* 0x001fe400078e0005 */
[----:B------:R-:W3:Y:S04]  /*85d0*/  LDL.LU.64 R4, [R1+0x2d0] ;  /* 0x0002d00001047983 */ /* 0x000ee80000300a00 */
[----:B------:R0:W-:Y:S04]  /*85e0*/  STL [R1+0x95c], R0 ;  /* 0x00095c0001007387 */ /* 0x0001e80000100800 */
[----:B------:R1:W-:Y:S01]  /*85f0*/  STL [R1+0x968], R28 ;  /* 0x0009681c01007387 */ /* 0x0003e20000100800 */
[----:B0-----:R-:W-:-:S03]  /*8600*/  IMAD.MOV.U32 R0, RZ, RZ, R29 ;  /* 0x000000ffff007224 */ /* 0x001fc600078e001d */
[----:B------:R-:W-:Y:S04]  /*8610*/  STL [R1+0x970], R10 ;  /* 0x0009700a01007387 */ /* 0x000fe80000100800 */
[----:B------:R0:W-:Y:S04]  /*8620*/  STL [R1+0x964], R0 ;  /* 0x0009640001007387 */ /* 0x0001e80000100800 */
[----:B-1----:R-:W3:Y:S01]  /*8630*/  LDL.LU.64 R28, [R1+0x240] ;  /* 0x00024000011c7983 */ /* 0x002ee20000300a00 */
[----:B0-----:R-:W-:-:S03]  /*8640*/  IMAD.MOV.U32 R0, RZ, RZ, R11 ;  /* 0x000000ffff007224 */ /* 0x001fc600078e000b */
[----:B----4-:R-:W-:Y:S04]  /*8650*/  STL [R1+0x978], R54 ;  /* 0x0009783601007387 */ /* 0x010fe80000100800 */
[----:B------:R0:W-:Y:S02]  /*8660*/  STL [R1+0x96c], R0 ;  /* 0x00096c0001007387 */ /* 0x0001e40000100800 */
[----:B0-----:R-:W-:Y:S02]  /*8670*/  IMAD.MOV.U32 R0, RZ, RZ, R55 ;  /* 0x000000ffff007224 */ /* 0x001fe400078e0037 */
[----:B------:R-:W4:Y:S04]  /*8680*/  LDL.LU.64 R54, [R1+0x2d8] ;  /* 0x0002d80001367983 */ /* 0x000f280000300a00 */
[----:B------:R0:W-:Y:S04]  /*8690*/  STL [R1+0x974], R0 ;  /* 0x0009740001007387 */ /* 0x0001e80000100800 */
[----:B------:R-:W-:Y:S01]  /*86a0*/  STL [R1+0x980], R34 ;  /* 0x0009802201007387 */ /* 0x000fe20000100800 */
[----:B0-----:R-:W-:-:S03]  /*86b0*/  IMAD.MOV.U32 R0, RZ, RZ, R35 ;  /* 0x000000ffff007224 */ /* 0x001fc600078e0023 */
[----:B------:R-:W-:Y:S04]  /*86c0*/  STL [R1+0x988], R52 ;  /* 0x0009883401007387 */ /* 0x000fe80000100800 */
[----:B------:R0:W-:Y:S04]  /*86d0*/  STL [R1+0x97c], R0 ;  /* 0x00097c0001007387 */ /* 0x0001e80000100800 */
[----:B------:R-:W-:Y:S01]  /*86e0*/  STL [R1+0x990], R8 ;  /* 0x0009900801007387 */ /* 0x000fe20000100800 */
[----:B0-----:R-:W-:-:S05]  /*86f0*/  IMAD.MOV.U32 R0, RZ, RZ, R53 ;  /* 0x000000ffff007224 */ /* 0x001fca00078e0035 */
[----:B------:R0:W-:Y:S04]  /*8700*/  STL [R1+0x984], R0 ;  /* 0x0009840001007387 */ /* 0x0001e80000100800 */
[----:B------:R-:W4:Y:S01]  /*8710*/  LDL.LU.64 R52, [R1+0x68] ;  /* 0x0000680001347983 */ /* 0x000f220000300a00 */
[----:B0-----:R-:W-:-:S03]  /*8720*/  IMAD.MOV.U32 R0, RZ, RZ, R9 ;  /* 0x000000ffff007224 */ /* 0x001fc600078e0009 */
[----:B--2---:R-:W-:Y:S04]  /*8730*/  STL [R1+0x998], R32 ;  /* 0x0009982001007387 */ /* 0x004fe80000100800 */
[----:B------:R0:W-:Y:S04]  /*8740*/  STL [R1+0x98c], R0 ;  /* 0x00098c0001007387 */ /* 0x0001e80000100800 */
[----:B------:R-:W2:Y:S04]  /*8750*/  LDL.LU.64 R14, [R1+0x2e0] ;  /* 0x0002e000010e7983 */ /* 0x000ea80000300a00 */
[----:B------:R-:W2:Y:S01]  /*8760*/  LDL.LU.64 R12, [R1+0x2e8] ;  /* 0x0002e800010c7983 */ /* 0x000ea20000300a00 */
[----:B0-----:R-:W-:-:S03]  /*8770*/  IMAD.MOV.U32 R0, RZ, RZ, R33 ;  /* 0x000000ffff007224 */ /* 0x001fc600078e0021 */
[----:B------:R-:W2:Y:S04]  /*8780*/  LDL.LU.64 R38, [R1+0x250] ;  /* 0x0002500001267983 */ /* 0x000ea80000300a00 */
[----:B------:R0:W-:Y:S04]  /*8790*/  STL [R1+0x994], R0 ;  /* 0x0009940001007387 */ /* 0x0001e80000100800 */
[----:B------:R-:W-:Y:S01]  /*87a0*/  STL [R1+0x9a0], R6 ;  /* 0x0009a00601007387 */ /* 0x000fe20000100800 */
[----:B0-----:R-:W-:-:S05]  /*87b0*/  IMAD.MOV.U32 R0, RZ, RZ, R7 ;  /* 0x000000ffff007224 */ /* 0x001fca00078e0007 */
[----:B------:R0:W-:Y:S04]  /*87c0*/  STL [R1+0x99c], R0 ;  /* 0x00099c0001007387 */ /* 0x0001e80000100800 */
[----:B------:R-:W-:Y:S01]  /*87d0*/  STL [R1+0x9a8], R30 ;  /* 0x0009a81e01007387 */ /* 0x000fe20000100800 */
[----:B0-----:R-:W-:-:S03]  /*87e0*/  IMAD.MOV.U32 R0, RZ, RZ, R31 ;  /* 0x000000ffff007224 */ /* 0x001fc600078e001f */
[----:B------:R-:W2:Y:S04]  /*87f0*/  LDL.LU.64 R36, [R1+0x60] ;  /* 0x0000600001247983 */ /* 0x000ea80000300a00 */
[----:B------:R-:W2:Y:S04]  /*8800*/  LDL.LU.64 R10, [R1+0x2f0] ;  /* 0x0002f000010a7983 */ /* 0x000ea80000300a00 */
[----:B------:R0:W-:Y:S04]  /*8810*/  STL [R1+0x9a4], R0 ;  /* 0x0009a40001007387 */ /* 0x0001e80000100800 */
[----:B---3--:R-:W-:Y:S01]  /*8820*/  STL [R1+0x9b0], R4 ;  /* 0x0009b00401007387 */ /* 0x008fe20000100800 */
[----:B0-----:R-:W-:-:S03]  /*8830*/  IMAD.MOV.U32 R0, RZ, RZ, R5 ;  /* 0x000000ffff007224 */ /* 0x001fc600078e0005 */
[----:B------:R-:W3:Y:S04]  /*8840*/  LDL.LU.64 R34, [R1+0x268] ;  /* 0x0002680001227983 */ /* 0x000ee80000300a00 */
[----:B------:R-:W3:Y:S04]  /*8850*/  LDL.LU.64 R8, [R1+0x2f8] ;  /* 0x0002f80001087983 */ /* 0x000ee80000300a00 */
[----:B------:R0:W-:Y:S04]  /*8860*/  STL [R1+0x9ac], R0 ;  /* 0x0009ac0001007387 */ /* 0x0001e80000100800 */
[----:B------:R-:W-:Y:S01]  /*8870*/  STL [R1+0x9b8], R28 ;  /* 0x0009b81c01007387 */ /* 0x000fe20000100800 */
[----:B0-----:R-:W-:-:S03]  /*8880*/  IMAD.MOV.U32 R0, RZ, RZ, R29 ;  /* 0x000000ffff007224 */ /* 0x001fc600078e001d */
[----:B------:R-:W3:Y:S04]  /*8890*/  LDL.LU.64 R32, [R1+0x58] ;  /* 0x0000580001207983 */ /* 0x000ee80000300a00 */
[----:B------:R-:W3:Y:S04]  /*88a0*/  LDL.LU.64 R6, [R1+0x300] ;  /* 0x0003000001067983 */ /* 0x000ee80000300a00 */
[----:B------:R0:W-:Y:S04]  /*88b0*/  STL [R1+0x9b4], R0 ;  /* 0x0009b40001007387 */ /* 0x0001e80000100800 */
[----:B----4-:R1:W-:Y:S01]  /*88c0*/  STL [R1+0x9c0], R54 ;  /* 0x0009c03601007387 */ /* 0x0103e20000100800 */
[----:B0-----:R-:W-:-:S03]  /*88d0*/  IMAD.MOV.U32 R0, RZ, RZ, R55 ;  /* 0x000000ffff007224 */ /* 0x001fc600078e0037 */
[----:B------:R-:W4:Y:S04]  /*88e0*/  LDL.LU.64 R30, [R1+0x278] ;  /* 0x00027800011e7983 */ /* 0x000f280000300a00 */
[----:B------:R-:W4:Y:S01]  /*88f0*/  LDL.LU.64 R4, [R1+0x308] ;  /* 0x0003080001047983 */ /* 0x000f220000300a00 */
[----:B-1----:R-:W-:-:S03]  /*8900*/  IMAD.MOV.U32 R54, RZ, RZ, R2 ;  /* 0x000000ffff367224 */ /* 0x002fc600078e0002 */
[----:B------:R0:W-:Y:S01]  /*8910*/  STL [R1+0x9bc], R0 ;  /* 0x0009bc0001007387 */ /* 0x0001e20000100800 */
[----:B------:R-:W-:-:S03]  /*8920*/  IMAD.MOV.U32 R55, RZ, RZ, R3 ;  /* 0x000000ffff377224 */ /* 0x000fc600078e0003 */
[----:B------:R-:W4:Y:S01]  /*8930*/  LDL.LU.64 R2, [R1+0x50] ;  /* 0x0000500001027983 */ /* 0x000f220000300a00 */
[----:B0-----:R-:W0:Y:S01]  /*8940*/  LDC R0, c[0x0][0x3a8] ;  /* 0x0000ea00ff007b82 */ /* 0x001e220000000800 */
[----:B------:R-:W-:Y:S02]  /*8950*/  IMAD.MOV.U32 R16, RZ, RZ, R53 ;  /* 0x000000ffff107224 */ /* 0x000fe400078e0035 */
[----:B------:R1:W-:Y:S04]  /*8960*/  STL [R1+0x9c8], R52 ;  /* 0x0009c83401007387 */ /* 0x0003e80000100800 */
[----:B------:R-:W4:Y:S04]  /*8970*/  LDL.LU.64 R28, [R1+0x310] ;  /* 0x00031000011c7983 */ /* 0x000f280000300a00 */
[----:B------:R-:W-:Y:S04]  /*8980*/  STL [R1+0x9c4], R16 ;  /* 0x0009c41001007387 */ /* 0x000fe80000100800 */
[----:B--2---:R2:W-:Y:S04]  /*8990*/  STL [R1+0x9d0], R14 ;  /* 0x0009d00e01007387 */ /* 0x0045e80000100800 */
[----:B-1----:R-:W4:Y:S04]  /*89a0*/  LDL.LU.64 R52, [R1+0x290] ;  /* 0x0002900001347983 */ /* 0x002f280000300a00 */
[----:B------:R-:W-:Y:S01]  /*89b0*/  STL [R1+0x9d8], R38 ;  /* 0x0009d82601007387 */ /* 0x000fe20000100800 */
[----:B--2---:R-:W-:-:S05]  /*89c0*/  IMAD.MOV.U32 R14, RZ, RZ, R15 ;  /* 0x000000ffff0e7224 */ /* 0x004fca00078e000f */
[----:B------:R1:W-:Y:S04]  /*89d0*/  STL [R1+0x9cc], R14 ;  /* 0x0009cc0e01007387 */ /* 0x0003e80000100800 */
[----:B------:R2:W-:Y:S01]  /*89e0*/  STL [R1+0x9e0], R12 ;  /* 0x0009e00c01007387 */ /* 0x0005e20000100800 */
[----:B-1----:R-:W-:Y:S02]  /*89f0*/  IMAD.MOV.U32 R14, RZ, RZ, R39 ;  /* 0x000000ffff0e7224 */ /* 0x002fe400078e0027 */
[----:B--2---:R-:W-:-:S03]  /*8a00*/  IMAD.MOV.U32 R12, RZ, RZ, R13 ;  /* 0x000000ffff0c7224 */ /* 0x004fc600078e000d */
[----:B------:R-:W-:Y:S04]  /*8a10*/  STL [R1+0x9d4], R14 ;  /* 0x0009d40e01007387 */ /* 0x000fe80000100800 */
[----:B------:R-:W-:Y:S04]  /*8a20*/  STL [R1+0x9e8], R36 ;  /* 0x0009e82401007387 */ /* 0x000fe80000100800 */
[----:B------:R1:W-:Y:S04]  /*8a30*/  STL [R1+0x9dc], R12 ;  /* 0x0009dc0c01007387 */ /* 0x0003e80000100800 */
[----:B------:R2:W-:Y:S01]  /*8a40*/  STL [R1+0x9f0], R10 ;  /* 0x0009f00a01007387 */ /* 0x0005e20000100800 */
[----:B-1----:R-:W-:-:S02]  /*8a50*/  IMAD.MOV.U32 R12, RZ, RZ, R37 ;  /* 0x000000ffff0c7224 */ /* 0x002fc400078e0025 */
[----:B--2---:R-:W-:-:S03]  /*8a60*/  IMAD.MOV.U32 R10, RZ, RZ, R11 ;  /* 0x000000ffff0a7224 */ /* 0x004fc600078e000b */
[----:B------:R-:W-:Y:S04]  /*8a70*/  STL [R1+0x9e4], R12 ;  /* 0x0009e40c01007387 */ /* 0x000fe80000100800 */
[----:B---3--:R-:W-:Y:S04]  /*8a80*/  STL [R1+0x9f8], R34 ;  /* 0x0009f82201007387 */ /* 0x008fe80000100800 */
[----:B------:R1:W-:Y:S04]  /*8a90*/  STL [R1+0x9ec], R10 ;  /* 0x0009ec0a01007387 */ /* 0x0003e80000100800 */
[----:B------:R2:W-:Y:S01]  /*8aa0*/  STL [R1+0xa00], R8 ;  /* 0x000a000801007387 */ /* 0x0005e20000100800 */
[----:B-1----:R-:W-:-:S02]  /*8ab0*/  IMAD.MOV.U32 R10, RZ, RZ, R35 ;  /* 0x000000ffff0a7224 */ /* 0x002fc400078e0023 */
        /* <DEDUP_REMOVED lines=8> */
[----:B----4-:R-:W-:Y:S04]  /*8b40*/  STL [R1+0xa18], R30 ;  /* 0x000a181e01007387 */ /* 0x010fe80000100800 */
[----:B------:R1:W-:Y:S04]  /*8b50*/  STL [R1+0xa0c], R6 ;  /* 0x000a0c0601007387 */ /* 0x0003e80000100800 */
[----:B------:R2:W-:Y:S01]  /*8b60*/  STL [R1+0xa20], R4 ;  /* 0x000a200401007387 */ /* 0x0005e20000100800 */
[----:B-1----:R-:W-:-:S02]  /*8b70*/  IMAD.MOV.U32 R6, RZ, RZ, R31 ;  /* 0x000000ffff067224 */ /* 0x002fc400078e001f */
[----:B--2---:R-:W-:-:S03]  /*8b80*/  IMAD.MOV.U32 R4, RZ, RZ, R5 ;  /* 0x000000ffff047224 */ /* 0x004fc600078e0005 */
[----:B------:R-:W-:Y:S04]  /*8b90*/  STL [R1+0xa14], R6 ;  /* 0x000a140601007387 */ /* 0x000fe80000100800 */
[----:B------:R1:W-:Y:S04]  /*8ba0*/  STL [R1+0xa1c], R4 ;  /* 0x000a1c0401007387 */ /* 0x0003e80000100800 */
[----:B------:R2:W-:Y:S01]  /*8bb0*/  STL [R1+0xa28], R2 ;  /* 0x000a280201007387 */ /* 0x0005e20000100800 */
[----:B-1----:R-:W-:Y:S02]  /*8bc0*/  IMAD.MOV.U32 R4, RZ, RZ, R3 ;  /* 0x000000ffff047224 */ /* 0x002fe400078e0003 */
[----:B0-----:R-:W-:-:S03]  /*8bd0*/  IMAD R6, R0, 0x3f, RZ ;  /* 0x0000003f00067824 */ /* 0x001fc600078e02ff */
[----:B------:R0:W-:Y:S01]  /*8be0*/  STL [R1+0xa24], R4 ;  /* 0x000a240401007387 */ /* 0x0001e20000100800 */
[----:B--2---:R-:W-:-:S03]  /*8bf0*/  IMAD.WIDE R2, R6, 0x2, R54 ;  /* 0x0000000206027825 */ /* 0x004fc600078e0236 */
[----:B------:R-:W-:Y:S01]  /*8c00*/  STL [R1+0xa30], R28 ;  /* 0x000a301c01007387 */ /* 0x000fe20000100800 */
[----:B0-----:R-:W-:Y:S02]  /*8c10*/  IMAD.MOV.U32 R4, RZ, RZ, R29 ;  /* 0x000000ffff047224 */ /* 0x001fe400078e001d */
[----:B------:R-:W-:-:S04]  /*8c20*/  IMAD R10, R0, 0x3e, RZ ;  /* 0x0000003e000a7824 */ /* 0x000fc800078e02ff */
[----:B------:R-:W-:-:S04]  /*8c30*/  IMAD.WIDE R8, R10, 0x2, R54 ;  /* 0x000000020a087825 */ /* 0x000fc800078e0236 */
[----:B------:R-:W-:Y:S01]  /*8c40*/  IMAD R11, R0, 0x3d, RZ ;  /* 0x0000003d000b7824 */ /* 0x000fe200078e02ff */
[----:B------:R-:W-:Y:S04]  /*8c50*/  STL [R1+0xa38], R52 ;  /* 0x000a383401007387 */ /* 0x000fe80000100800 */
[----:B------:R0:W-:Y:S04]  /*8c60*/  STL [R1+0xa2c], R4 ;  /* 0x000a2c0401007387 */ /* 0x0001e80000100800 */
[----:B------:R-:W-:Y:S01]  /*8c70*/  STL [R1+0xa40], R2 ;  /* 0x000a400201007387 */ /* 0x000fe20000100800 */
[----:B0-----:R-:W-:-:S05]  /*8c80*/  IMAD.MOV.U32 R4, RZ, RZ, R53 ;  /* 0x000000ffff047224 */ /* 0x001fca00078e0035 */
[----:B------:R0:W-:Y:S04]  /*8c90*/  STL [R1+0xa34], R4 ;  /* 0x000a340401007387 */ /* 0x0001e80000100800 */
[----:B------:R1:W-:Y:S01]  /*8ca0*/  STL [R1+0xa3c], R3 ;  /* 0x000a3c0301007387 */ /* 0x0003e20000100800 */
[----:B0-----:R-:W-:-:S04]  /*8cb0*/  IMAD.WIDE R4, R6, 0x2, R58 ;  /* 0x0000000206047825 */ /* 0x001fc800078e023a */
[----:B-1----:R-:W-:-:S04]  /*8cc0*/  IMAD.WIDE R2, R6, 0x2, R56 ;  /* 0x0000000206027825 */ /* 0x002fc800078e0238 */
[----:B------:R-:W-:Y:S01]  /*8cd0*/  IMAD.WIDE R6, R6, 0x2, R60 ;  /* 0x0000000206067825 */ /* 0x000fe200078e023c */
[----:B------:R-:W-:Y:S04]  /*8ce0*/  STL [R1+0xa48], R2 ;  /* 0x000a480201007387 */ /* 0x000fe80000100800 */
[----:B------:R0:W-:Y:S04]  /*8cf0*/  STL [R1+0xa44], R3 ;  /* 0x000a440301007387 */ /* 0x0001e80000100800 */
[----:B------:R-:W-:Y:S04]  /*8d00*/  STL [R1+0xa50], R4 ;  /* 0x000a500401007387 */ /* 0x000fe80000100800 */
[----:B------:R1:W-:Y:S01]  /*8d10*/  STL [R1+0xa4c], R5 ;  /* 0x000a4c0501007387 */ /* 0x0003e20000100800 */
[----:B0-----:R-:W-:-:S03]  /*8d20*/  IMAD.WIDE R2, R10, 0x2, R56 ;  /* 0x000000020a027825 */ /* 0x001fc600078e0238 */
[----:B------:R-:W-:Y:S04]  /*8d30*/  STL [R1+0xa58], R6 ;  /* 0x000a580601007387 */ /* 0x000fe80000100800 */
[----:B------:R0:W-:Y:S01]  /*8d40*/  STL [R1+0xa54], R7 ;  /* 0x000a540701007387 */ /* 0x0001e20000100800 */
[----:B-1----:R-:W-:-:S03]  /*8d50*/  IMAD.WIDE R4, R10, 0x2, R58 ;  /* 0x000000020a047825 */ /* 0x002fc600078e023a */
[----:B------:R-:W-:Y:S04]  /*8d60*/  STL [R1+0xa60], R8 ;  /* 0x000a600801007387 */ /* 0x000fe80000100800 */
[----:B------:R1:W-:Y:S01]  /*8d70*/  STL [R1+0xa5c], R9 ;  /* 0x000a5c0901007387 */ /* 0x0003e20000100800 */
[----:B0-----:R-:W-:-:S03]  /*8d80*/  IMAD.WIDE R6, R10, 0x2, R60 ;  /* 0x000000020a067825 */ /* 0x001fc600078e023c */
[----:B------:R-:W-:Y:S04]  /*8d90*/  STL [R1+0xa68], R2 ;  /* 0x000a680201007387 */ /* 0x000fe80000100800 */
[----:B------:R0:W-:Y:S01]  /*8da0*/  STL [R1+0xa64], R3 ;  /* 0x000a640301007387 */ /* 0x0001e20000100800 */
[----:B-1----:R-:W-:-:S03]  /*8db0*/  IMAD.WIDE R8, R11, 0x2, R54 ;  /* 0x000000020b087825 */ /* 0x002fc600078e0236 */
[----:B------:R-:W-:Y:S01]  /*8dc0*/  STL [R1+0xa70], R4 ;  /* 0x000a700401007387 */ /* 0x000fe20000100800 */
[----:B------:R-:W-:-:S03]  /*8dd0*/  IMAD R10, R0, 0x3c, RZ ;  /* 0x0000003c000a7824 */ /* 0x000fc600078e02ff */
        /* <DEDUP_REMOVED lines=363> */
[----:B------:R-:W-:-:S03]  /*a490*/  IMAD.SHL.U32 R10, R0, 0x20, RZ ;  /* 0x00000020000a7824 */ /* 0x000fc600078e00ff */
        /* <DEDUP_REMOVED lines=394> */
[----:B------:R1:W-:Y:S04]  /*bd40*/  STL [R1+0x11c8], R8 ;  /* 0x0011c80801007387 */ /* 0x0003e80000100800 */
[----:B------:R-:W-:Y:S01]  /*bd50*/  STL [R1+0x11c4], R9 ;  /* 0x0011c40901007387 */ /* 0x000fe20000100800 */
[----:B0-----:R-:W-:-:S03]  /*bd60*/  IMAD.WIDE R6, R11, 0x2, R60 ;  /* 0x000000020b067825 */ /* 0x001fc600078e023c */
[----:B------:R-:W-:Y:S01]  /*bd70*/  STL [R1+0x11d0], R2 ;  /* 0x0011d00201007387 */ /* 0x000fe20000100800 */
[----:B-1----:R-:W-:-:S03]  /*bd80*/  IMAD.SHL.U32 R8, R0, 0x2, RZ ;  /* 0x0000000200087824 */ /* 0x002fc600078e00ff */
        /* <DEDUP_REMOVED lines=10> */
[----:B------:R-:W-:Y:S01]  /*be30*/  STL [R1+0x11f0], R4 ;  /* 0x0011f00401007387 */ /* 0x000fe20000100800 */
[----:B------:R-:W-:-:S03]  /*be40*/  IMAD.WIDE R8, R8, 0x2, R60 ;  /* 0x0000000208087825 */ /* 0x000fc600078e023c */
[----:B------:R0:W-:Y:S01]  /*be50*/  STL [R1+0x11ec], R5 ;  /* 0x0011ec0501007387 */ /* 0x0001e20000100800 */
[----:B-1----:R-:W-:-:S03]  /*be60*/  IMAD.WIDE R2, R0, 0x2, R54 ;  /* 0x0000000200027825 */ /* 0x002fc600078e0236 */
[----:B------:R-:W-:Y:S04]  /*be70*/  STL [R1+0x11f8], R6 ;  /* 0x0011f80601007387 */ /* 0x000fe80000100800 */
[----:B------:R1:W-:Y:S01]  /*be80*/  STL [R1+0x11f4], R7 ;  /* 0x0011f40701007387 */ /* 0x0003e20000100800 */
[----:B0-----:R-:W-:-:S03]  /*be90*/  IMAD.WIDE R4, R0, 0x2, R56 ;  /* 0x0000000200047825 */ /* 0x001fc600078e0238 */
[----:B------:R-:W-:Y:S04]  /*bea0*/  STL [R1+0x1200], R8 ;  /* 0x0012000801007387 */ /* 0x000fe80000100800 */
[----:B------:R-:W-:Y:S01]  /*beb0*/  STL [R1+0x11fc], R9 ;  /* 0x0011fc0901007387 */ /* 0x000fe20000100800 */
[----:B-1----:R-:W-:-:S03]  /*bec0*/  IMAD.WIDE R6, R0, 0x2, R58 ;  /* 0x0000000200067825 */ /* 0x002fc600078e023a */
[----:B------:R-:W-:Y:S04]  /*bed0*/  STL [R1+0x1208], R2 ;  /* 0x0012080201007387 */ /* 0x000fe80000100800 */
[----:B------:R0:W-:Y:S04]  /*bee0*/  STL [R1+0x1204], R3 ;  /* 0x0012040301007387 */ /* 0x0001e80000100800 */
[----:B------:R-:W-:Y:S04]  /*bef0*/  STL [R1+0x1210], R4 ;  /* 0x0012100401007387 */ /* 0x000fe80000100800 */
[----:B------:R-:W-:Y:S01]  /*bf00*/  STL [R1+0x120c], R5 ;  /* 0x00120c0501007387 */ /* 0x000fe20000100800 */
[----:B0-----:R-:W-:-:S03]  /*bf10*/  IMAD.WIDE R2, R0, 0x2, R60 ;  /* 0x0000000200027825 */ /* 0x001fc600078e023c */
[----:B------:R-:W-:Y:S04]  /*bf20*/  STL [R1+0x1218], R6 ;  /* 0x0012180601007387 */ /* 0x000fe80000100800 */
[----:B------:R-:W-:Y:S04]  /*bf30*/  STL [R1+0x1214], R7 ;  /* 0x0012140701007387 */ /* 0x000fe80000100800 */
[----:B------:R-:W-:Y:S04]  /*bf40*/  STL [R1+0x1220], R2 ;  /* 0x0012200201007387 */ /* 0x000fe80000100800 */
[----:B------:R0:W-:Y:S04]  /*bf50*/  STL [R1+0x121c], R3 ;  /* 0x00121c0301007387 */ /* 0x0001e80000100800 */
[----:B------:R1:W-:Y:S04]  /*bf60*/  STL [R1+0x758], RZ ;  /* 0x000758ff01007387 */ /* 0x0003e80000100800 */
        /* <DEDUP_REMOVED lines=161> */
[----:B------:R1:W-:Y:S01]  /*c980*/  STL [R1+0x6c4], RZ ;  /* 0x0006c4ff01007387 */ /* 0x0003e20000100800 */
[----:B------:R-:W2:Y:S03]  /*c990*/  S2R R61, SR_TID.X ;  /* 0x00000000003d7919 */ /* 0x000ea60000002100 */
        /* <DEDUP_REMOVED lines=29> */
[----:B--2---:R-:W-:-:S03]  /*cb70*/  LOP3.LUT R61, R61, 0x1f, RZ, 0xc0, !PT ;  /* 0x0000001f3d3d7812 */ /* 0x004fc600078ec0ff */
[----:B------:R1:W-:Y:S04]  /*cb80*/  STL [R1+0x11c], RZ ;  /* 0x00011cff01007387 */ /* 0x0003e80000100800 */
[----:B------:R1:W-:Y:S04]  /*cb90*/  STL [R1+0x680], RZ ;  /* 0x000680ff01007387 */ /* 0x0003e80000100800 */
[----:B------:R1:W-:Y:S04]  /*cba0*/  STL [R1+0x684], RZ ;  /* 0x000684ff01007387 */ /* 0x0003e80000100800 */
[----:B------:R1:W-:Y:S04]  /*cbb0*/  STL [R1+0x688], RZ ;  /* 0x000688ff01007387 */ /* 0x0003e80000100800 */
[----:B------:R1:W-:Y:S01]  /*cbc0*/  STL [R1+0x68c], RZ ;  /* 0x00068cff01007387 */ /* 0x0003e20000100800 */
[----:B0-----:R-:W-:-:S02]  /*cbd0*/  IMAD.SHL.U32 R3, R61, 0x2, RZ ;  /* 0x000000023d037824 */ /* 0x001fc400078e00ff */
[----:B------:R-:W0:Y:S01]  /*cbe0*/  LDC R61, c[0x0][0x3ac] ;  /* 0x0000eb00ff3d7b82 */ /* 0x000e220000000800 */
        /* <DEDUP_REMOVED lines=25> */
[----:B0-----:R-:W-:-:S03]  /*cd80*/  IMAD.SHL.U32 R2, R61, 0x40, RZ ;  /* 0x000000403d027824 */ /* 0x001fc600078e00ff */
[----:B------:R1:W-:Y:S04]  /*cd90*/  STL [R1+0x3f4], RZ ;  /* 0x0003f4ff01007387 */ /* 0x0003e80000100800 */
[----:B------:R1:W-:Y:S04]  /*cda0*/  STL [R1+0x3f8], RZ ;  /* 0x0003f8ff01007387 */ /* 0x0003e80000100800 */
[----:B------:R1:W-:Y:S04]  /*cdb0*/  STL [R1+0x3fc], RZ ;  /* 0x0003fcff01007387 */ /* 0x0003e80000100800 */
[----:B------:R1:W-:Y:S04]  /*cdc0*/  STL [R1+0x6b0], RZ ;  /* 0x0006b0ff01007387 */ /* 0x0003e80000100800 */
[----:B------:R1:W-:Y:S01]  /*cdd0*/  STL [R1+0x6b4], RZ ;  /* 0x0006b4ff01007387 */ /* 0x0003e20000100800 */
[----:B------:R-:W0:Y:S03]  /*cde0*/  S2R R61, SR_TID.X ;  /* 0x00000000003d7919 */ /* 0x000e260000002100 */
        /* <DEDUP_REMOVED lines=29> */
[----:B0-----:R-:W-:-:S03]  /*cfc0*/  LOP3.LUT R60, R61, 0x7, RZ, 0xc0, !PT ;  /* 0x000000073d3c7812 */ /* 0x001fc600078ec0ff */
[----:B------:R1:W-:Y:S04]  /*cfd0*/  STL [R1+0x3e8], RZ ;  /* 0x0003e8ff01007387 */ /* 0x0003e80000100800 */
[----:B------:R1:W-:Y:S01]  /*cfe0*/  STL [R1+0x3ec], RZ ;  /* 0x0003ecff01007387 */ /* 0x0003e20000100800 */
[C---:B--2---:R-:W-:Y:S02]  /*cff0*/  IMAD.SHL.U32 R58, R59.reuse, 0x2, RZ ;  /* 0x000000023b3a7824 */ /* 0x044fe400078e00ff */
[----:B------:R-:W-:Y:S02]  /*d000*/  IMAD R61, R60, 0x110, RZ ;  /* 0x000001103c3d7824 */ /* 0x000fe400078e02ff */
[----:B------:R-:W-:Y:S02]  /*d010*/  IMAD.SHL.U32 R4, R0, 0x40, RZ ;  /* 0x0000004000047824 */ /* 0x000fe400078e00ff */
[----:B------:R-:W-:Y:S01]  /*d020*/  IMAD R60, R60, 0x90, RZ ;  /* 0x000000903c3c7824 */ /* 0x000fe200078e02ff */
[----:B------:R-:W-:Y:S01]  /*d030*/  SHF.R.S32.HI R0, RZ, 0x1f, R2 ;  /* 0x0000001fff007819 */ /* 0x000fe20000011402 */
[----:B------:R-:W-:Y:S01]  /*d040*/  IMAD.SHL.U32 R59, R59, 0x80, RZ ;  /* 0x000000803b3b7824 */ /* 0x000fe200078e00ff */
[----:B------:R-:W-:-:S02]  /*d050*/  LOP3.LUT R61, R61, 0x10, R58, 0x78, !PT ;  /* 0x000000103d3d7812 */ /* 0x000fc400078e783a */
[----:B------:R-:W-:Y:S01]  /*d060*/  SHF.R.S32.HI R5, RZ, 0x1f, R4 ;  /* 0x0000001fff057819 */ /* 0x000fe20000011404 */
[----:B------:R-:W-:Y:S01]  /*d070*/  USHF.R.S32.HI UR6, URZ, 0x1f, UR4 ;  /* 0x0000001fff067899 */ /* 0x000fe20008011404 */
[----:B------:R-:W-:Y:S02]  /*d080*/  LOP3.LUT R60, R60, 0x30, R58, 0x78, !PT ;  /* 0x000000303c3c7812 */ /* 0x000fe400078e783a */
[----:B------:R-:W-:Y:S02]  /*d090*/  SHF.L.U64.HI R0, R2, 0x1, R0 ;  /* 0x0000000102007819 */ /* 0x000fe40000010200 */
[----:B------:R-:W-:Y:S02]  /*d0a0*/  LOP3.LUT R61, R61, 0x800, R59, 0xf8, !PT ;  /* 0x000008003d3d7812 */ /* 0x000fe400078ef83b */
[----:B------:R-:W-:Y:S01]  /*d0b0*/  SHF.L.U64.HI R2, R4, 0x1, R5 ;  /* 0x0000000104027819 */ /* 0x000fe20000010205 */
[----:B------:R-:W-:Y:S01]  /*d0c0*/  ULEA.HI UR6, UR6, UR4, URZ, 0x6 ;  /* 0x0000000406067291 */ /* 0x000fe2000f8f30ff */
[----:B------:R-:W-:-:S02]  /*d0d0*/  LOP3.LUT R4, R3, 0x10, RZ, 0x3c, !PT ;  /* 0x0000001003047812 */ /* 0x000fc400078e3cff */
[C---:B------:R-:W-:Y:S02]  /*d0e0*/  LOP3.LUT R6, R3.reuse, 0x20, RZ, 0x3c, !PT ;  /* 0x0000002003067812 */ /* 0x040fe400078e3cff */
[----:B------:R-:W-:Y:S02]  /*d0f0*/  LOP3.LUT R5, R3, 0x30, RZ, 0x3c, !PT ;  /* 0x0000003003057812 */ /* 0x000fe400078e3cff */
[----:B------:R-:W-:Y:S02]  /*d100*/  LOP3.LUT R4, R60, 0x40, RZ, 0x3c, !PT ;  /* 0x000000403c047812 */ /* 0x000fe400078e3cff */
[C---:B------:R-:W-:Y:S02]  /*d110*/  LOP3.LUT R6, R61.reuse, 0x20, RZ, 0x3c, !PT ;  /* 0x000000203d067812 */ /* 0x040fe400078e3cff */
[C---:B------:R-:W-:Y:S02]  /*d120*/  LOP3.LUT R5, R61.reuse, 0x40, RZ, 0x3c, !PT ;  /* 0x000000403d057812 */ /* 0x040fe400078e3cff */
[----:B------:R-:W-:Y:S01]  /*d130*/  LOP3.LUT R4, R61, 0x60, RZ, 0x3c, !PT ;  /* 0x000000603d047812 */ /* 0x000fe200078e3cff */
[----:B-1----:R-:W-:-:S12]  /*d140*/  USHF.R.S32.HI UR6, URZ, 0x6, UR6 ;  /* 0x00000006ff067899 */ /* 0x002fd80008011406 */
.L_x_1:
[----:B0-----:R-:W2:Y:S01]  /*d150*/  LDL.64 R4, [R1+0x560] ;  /* 0x0005600001047983 */ /* 0x001ea20000100a00 */
[----:B-----5:R-:W0:Y:S03]  /*d160*/  LDC R29, c[0x0][0x3a0] ;  /* 0x0000e800ff1d7b82 */ /* 0x020e260000000800 */
[----:B--2---:R1:W-:Y:S04]  /*d170*/  STL [R1+0x2098], R5 ;  /* 0x0020980501007387 */ /* 0x0043e80000100800 */
[----:B-1----:R-:W0:Y:S04]  /*d180*/  LDL R5, [R1+0x758] ;  /* 0x0007580001057983 */ /* 0x002e280000100800 */
        /* <DEDUP_REMOVED lines=176> */
[----:B------:R-:W-:Y:S01]  /*dc90*/  STL [R1+0x1dd4], R6 ;  /* 0x001dd40601007387 */ /* 0x000fe20000100800 */
[----:B0-----:R-:W-:-:S03]  /*dca0*/  IMAD R29, R5, -0x40, R29 ;  /* 0xffffffc0051d7824 */ /* 0x001fc600078e021d */
[----:B------:R-:W-:Y:S04]  /*dcb0*/  STL [R1+0x13b4], R2 ;  /* 0x0013b40201007387 */ /* 0x000fe80000100800 */
[----:B------:R-:W-:Y:S04]  /*dcc0*/  STL [R1+0x1d28], R2 ;  /* 0x001d280201007387 */ /* 0x000fe80000100800 */
[----:B------:R0:W-:Y:S04]  /*dcd0*/  STL [R1+0x1384], R0 ;  /* 0x0013840001007387 */ /* 0x0001e80000100800 */
[----:B0-----:R-:W2:Y:S04]  /*dce0*/  LDL.LU R0, [R1+0xa54] ;  /* 0x000a540001007983 */ /* 0x001ea80000300800 */
[----:B------:R-:W3:Y:S01]  /*dcf0*/  LDL.LU R5, [R1+0x2098] ;  /* 0x0020980001057983 */ /* 0x000ee20000300800 */
[----:B------:R-:W-:-:S02]  /*dd00*/  ISETP.GT.AND P0, PT, R29, RZ, PT ;  /* 0x000000ff1d00720c */ /* 0x000fc40003f04270 */
[----:B------:R-:W-:Y:S02]  /*dd10*/  PRMT R30, RZ, 0x7610, R30 ;  /* 0x00007610ff1e7816 */ /* 0x000fe4000000001e */
[----:B------:R-:W-:Y:S02]  /*dd20*/  PRMT R61, RZ, 0x7610, R61 ;  /* 0x00007610ff3d7816 */ /* 0x000fe4000000003d */
[----:B------:R-:W-:-:S07]  /*dd30*/  ISETP.GT.AND P1, PT, R29, 0x1, PT ;  /* 0x000000011d00780c */ /* 0x000fce0003f24270 */
[----:B---3--:R-:W3:Y:S04]  /*dd40*/  @P0 LDG.E.U16 R30, desc[UR38][R4.64] ;  /* 0x00000026041e0981 */ /* 0x008ee8000c1e1500 */
[----:B---3--:R0:W-:Y:S04]  /*dd50*/  STL [R1+0x350], R30 ;  /* 0x0003501e01007387 */ /* 0x0081e80000100800 */
[----:B0-----:R-:W3:Y:S04]  /*dd60*/  LDL.LU R30, [R1+0x2094] ;  /* 0x00209400011e7983 */ /* 0x001ee80000300800 */
[----:B------:R-:W4:Y:S01]  /*dd70*/  LDL.64 R4, [R1+0x558] ;  /* 0x0005580001047983 */ /* 0x000f220000100a00 */
[----:B---3--:R-:W-:-:S03]  /*dd80*/  PRMT R30, RZ, 0x7610, R30 ;  /* 0x00007610ff1e7816 */ /* 0x008fc6000000001e */
[----:B----4-:R-:W3:Y:S04]  /*dd90*/  @P0 LDG.E.U16 R61, desc[UR38][R4.64] ;  /* 0x00000026043d0981 */ /* 0x010ee8000c1e1500 */
        /* <DEDUP_REMOVED lines=12> */
[----:B------:R-:W4:Y:S04]  /*de60*/  LDL R4, [R1+0x121c] ;  /* 0x00121c0001047983 */ /* 0x000f280000100800 */
[----:B------:R-:W4:Y:S01]  /*de70*/  LDL R5, [R1+0x1220] ;  /* 0x0012200001057983 */ /* 0x000f220000100800 */
[----:B------:R-:W-:-:S02]  /*de80*/  ISETP.GT.AND P0, PT, R29, 0x2, PT ;  /* 0x000000021d00780c */ /* 0x000fc40003f04270 */
[----:B---3--:R-:W-:Y:S02]  /*de90*/  PRMT R61, RZ, 0x7610, R61 ;  /* 0x00007610ff3d7816 */ /* 0x008fe4000000003d */
[----:B----4-:R-:W-:-:S04]  /*dea0*/  @P1 LOP3.LUT R5, R5, R4, RZ, 0x3c, !PT ;  /* 0x0000000405051212 */ /* 0x010fc800078e3cff */
[----:B------:R-:W-:-:S04]  /*deb0*/  @P1 LOP3.LUT R4, R5, R4, RZ, 0x3c, !PT ;  /* 0x0000000405041212 */ /* 0x000fc800078e3cff */
[----:B------:R-:W-:-:S05]  /*dec0*/  @P1 LOP3.LUT R5, R5, R4, RZ, 0x3c, !PT ;  /* 0x0000000405051212 */ /* 0x000fca00078e3cff */
[----:B------:R-:W3:Y:S04]  /*ded0*/  @P1 LDG.E.U16 R30, desc[UR38][R4.64] ;  /* 0x00000026041e1981 */ /* 0x000ee8000c1e1500 */
[----:B---3--:R0:W-:Y:S04]  /*dee0*/  STL [R1+0x340], R30 ;  /* 0x0003401e01007387 */ /* 0x0081e80000100800 */
[----:B0-----:R-:W3:Y:S04]  /*def0*/  LDL.LU R30, [R1+0x2084] ;  /* 0x00208400011e7983 */ /* 0x001ee80000300800 */
[----:B------:R-:W4:Y:S04]  /*df00*/  LDL R4, [R1+0x1214] ;  /* 0x0012140001047983 */ /* 0x000f280000100800 */
[----:B------:R-:W4:Y:S01]  /*df10*/  LDL R5, [R1+0x1218] ;  /* 0x0012180001057983 */ /* 0x000f220000100800 */
[----:B---3--:R-:W-:-:S02]  /*df20*/  PRMT R30, RZ, 0x7610, R30 ;  /* 0x00007610ff1e7816 */ /* 0x008fc4000000001e */
        /* <DEDUP_REMOVED lines=211> */
[----:B------:R-:W-:-:S02]  /*ec60*/  PRMT R2, RZ, 0x7610, R2 ;  /* 0x00007610ff027816 */ /* 0x000fc40000000002 */
[----:B------:R-:W-:Y:S02]  /*ec70*/  ISETP.GT.AND P0, PT, R29, 0x8, PT ;  /* 0x000000081d00780c */ /* 0x000fe40003f04270 */
        /* <DEDUP_REMOVED lines=17> */
[----:B------:R-:W4:Y:S02]  /*ed90*/  LDL R5, [R1+0x1150] ;  /* 0x0011500001057983 */ /* 0x000f240000100800 */
[----:B----4-:R-:W-:-:S04]  /*eda0*/  @P1 LOP3.LUT R5, R5, R4, RZ, 0x3c, !PT ;  /* 0x0000000405051212 */ /* 0x010fc800078e3cff */
[----:B------:R-:W-:-:S04]  /*edb0*/  @P1 LOP3.LUT R4, R5, R4, RZ, 0x3c, !PT ;  /* 0x0000000405041212 */ /* 0x000fc800078e3cff */
[----:B------:R-:W-:-:S05]  /*edc0*/  @P1 LOP3.LUT R5, R5, R4, RZ, 0x3c, !PT ;  /* 0x0000000405051212 */ /* 0x000fca00078e3cff */
[----:B------:R-:W4:Y:S04]  /*edd0*/  @P1 LDG.E.U16 R30, desc[UR38][R4.64] ;  /* 0x00000026041e1981 */ /* 0x000f28000c1e1500 */
[----:B----4-:R0:W-:Y:S04]  /*ede0*/  STL [R1+0x298], R30 ;  /* 0x0002981e01007387 */ /* 0x0101e80000100800 */
[----:B0-----:R-:W4:Y:S04]  /*edf0*/  LDL.LU R30, [R1+0x201c] ;  /* 0x00201c00011e7983 */ /* 0x001f280000300800 */
[----:B------:R-:W2:Y:S04]  /*ee00*/  LDL R4, [R1+0x1144] ;  /* 0x0011440001047983 */ /* 0x000ea80000100800 */
[----:B------:R-:W2:Y:S01]  /*ee10*/  LDL R5, [R1+0x1148] ;  /* 0x0011480001057983 */ /* 0x000ea20000100800 */
[----:B----4-:R-:W-:-:S02]  /*ee20*/  PRMT R30, RZ, 0x7610, R30 ;  /* 0x00007610ff1e7816 */ /* 0x010fc4000000001e */
[----:B--2---:R-:W-:-:S04]  /*ee30*/  @P1 LOP3.LUT R5, R5, R4, RZ, 0x3c, !PT ;  /* 0x0000000405051212 */ /* 0x004fc800078e3cff */
[----:B------:R-:W-:-:S04]  /*ee40*/  @P1 LOP3.LUT R4, R5, R4, RZ, 0x3c, !PT ;  /* 0x0000000405041212 */ /* 0x000fc800078e3cff */
[----:B------:R-:W-:-:S05]  /*ee50*/  @P1 LOP3.LUT R5, R5, R4, RZ, 0x3c, !PT ;  /* 0x0000000405051212 */ /* 0x000fca00078e3cff */
[----:B------:R-:W2:Y:S04]  /*ee60*/  @P1 LDG.E.U16 R2, desc[UR38][R4.64] ;  /* 0x0000002604021981 */ /* 0x000ea8000c1e1500 */
[----:B------:R-:W4:Y:S04]  /*ee70*/  LDL R4, [R1+0x113c] ;  /* 0x00113c0001047983 */ /* 0x000f280000100800 */
[----:B------:R-:W4:Y:S01]  /*ee80*/  LDL R5, [R1+0x1140] ;  /* 0x0011400001057983 */ /* 0x000f220000100800 */
[----:B---3--:R-:W-:Y:S02]  /*ee90*/  PRMT R61, RZ, 0x7610, R61 ;  /* 0x00007610ff3d7816 */ /* 0x008fe4000000003d */
[----:B------:R-:W-:Y:S01]  /*eea0*/  ISETP.GT.AND P1, PT, R29, 0x9, PT ;  /* 0x000000091d00780c */ /* 0x000fe20003f24270 */
[----:B--2---:R-:W-:Y:S01]  /*eeb0*/  STL [R1+0x1d30], R2 ;  /* 0x001d300201007387 */ /* 0x004fe20000100800 */
[----:B----4-:R-:W-:-:S04]  /*eec0*/  @P0 LOP3.LUT R5, R5, R4, RZ, 0x3c, !PT ;  /* 0x0000000405050212 */ /* 0x010fc800078e3cff */
[----:B------:R-:W-:-:S04]  /*eed0*/  @P0 LOP3.LUT R4, R5, R4, RZ, 0x3c, !PT ;  /* 0x0000000405040212 */ /* 0x000fc800078e3cff */
[----:B------:R-:W-:-:S05]  /*eee0*/  @P0 LOP3.LUT R5, R5, R4, RZ, 0x3c, !PT ;  /* 0x0000000405050212 */ /* 0x000fca00078e3cff */
[----:B------:R-:W2:Y:S04]  /*eef0*/  @P0 LDG.E.U16 R30, desc[UR38][R4.64] ;  /* 0x00000026041e0981 */ /* 0x000ea8000c1e1500 */
[----:B--2---:R0:W-:Y:S04]  /*ef00*/  STL [R1+0x290], R30 ;  /* 0x0002901e01007387 */ /* 0x0041e80000100800 */
[----:B0-----:R-:W2:Y:S04]  /*ef10*/  LDL.LU R30, [R1+0x2018] ;  /* 0x00201800011e7983 */ /* 0x001ea80000300800 */
[----:B------:R-:W3:Y:S04]  /*ef20*/  LDL R4, [R1+0x1134] ;  /* 0x0011340001047983 */ /* 0x000ee80000100800 */
[----:B------:R-:W3:Y:S01]  /*ef30*/  LDL R5, [R1+0x1138] ;  /* 0x0011380001057983 */ /* 0x000ee20000100800 */
[----:B--2---:R-:W-:-:S02]  /*ef40*/  PRMT R30, RZ, 0x7610, R30 ;  /* 0x00007610ff1e7816 */ /* 0x004fc4000000001e */
[----:B---3--:R-:W-:-:S04]  /*ef50*/  @P0 LOP3.LUT R5, R5, R4, RZ, 0x3c, !PT ;  /* 0x0000000405050212 */ /* 0x008fc800078e3cff */
        /* <DEDUP_REMOVED lines=25> */
[----:B------:R-:W-:-:S02]  /*f0f0*/  ISETP.GT.AND P0, PT, R29, 0xa, PT ;  /* 0x0000000a1d00780c */ /* 0x000fc40003f04270 */
[----:B--2---:R-:W-:Y:S02]  /*f100*/  PRMT R61, RZ, 0x7610, R61 ;  /* 0x00007610ff3d7816 */ /* 0x004fe4000000003d */
        /* <DEDUP_REMOVED lines=803> */
[----:B------:R-:W-:-:S02]  /*12340*/  PRMT R60, RZ, 0x7610, R60 ;  /* 0x00007610ff3c7816 */ /* 0x000fc4000000003c */
[----:B---3--:R-:W-:-:S04]  /*12350*/  @P0 LOP3.LUT R5, R5, R4, RZ, 0x3c, !PT ;  /* 0x0000000405050212 */ /* 0x008fc800078e3cff */
        /* <DEDUP_REMOVED lines=8> */
[----:B------:R-:W-:Y:S02]  /*123e0*/  PRMT R58, RZ, 0x7610, R58 ;  /* 0x00007610ff3a7816 */ /* 0x000fe4000000003a */
[----:B------:R-:W-:Y:S02]  /*123f0*/  PRMT R57, RZ, 0x7610, R57 ;  /* 0x00007610ff397816 */ /* 0x000fe40000000039 */
[----:B------:R-:W-:Y:S02]  /*12400*/  ISETP.GT.AND P0, PT, R29, 0x20, PT ;  /* 0x000000201d00780c */ /* 0x000fe40003f04270 */
[----:B----4-:R-:W-:-:S04]  /*12410*/  @P1 LOP3.LUT R5, R5, R4, RZ, 0x3c, !PT ;  /* 0x0000000405051212 */ /* 0x010fc800078e3cff */
[----:B------:R-:W-:-:S04]  /*12420*/  @P1 LOP3.LUT R4, R5, R4, RZ, 0x3c, !PT ;  /* 0x0000000405041212 */ /* 0x000fc800078e3cff */
[----:B------:R-:W-:-:S05]  /*12430*/  @P1 LOP3.LUT R5, R5, R4, RZ, 0x3c, !PT ;  /* 0x0000000405051212 */ /* 0x000fca00078e3cff */
[----:B------:R-:W4:Y:S04]  /*12440*/  @P1 LDG.E.U16 R60, desc[UR38][R4.64] ;  /* 0x00000026043c1981 */ /* 0x000f28000c1e1500 */
[----:B----4-:R0:W-:Y:S04]  /*12450*/  STL [R1+0x3c0], R60 ;  /* 0x0003c03c01007387 */ /* 0x0101e80000100800 */
[----:B0-----:R-:W4:Y:S04]  /*12460*/  LDL.LU R60, [R1+0x1ea8] ;  /* 0x001ea800013c7983 */ /* 0x001f280000300800 */
[----:B------:R-:W2:Y:S04]  /*12470*/  LDL R4, [R1+0xe54] ;  /* 0x000e540001047983 */ /* 0x000ea80000100800 */
[----:B------:R-:W2:Y:S02]  /*12480*/  LDL R5, [R1+0xe58] ;  /* 0x000e580001057983 */ /* 0x000ea40000100800 */
[----:B--2---:R-:W-:-:S04]  /*12490*/  @P1 LOP3.LUT R5, R5, R4, RZ, 0x3c, !PT ;  /* 0x0000000405051212 */ /* 0x004fc800078e3cff */
[----:B------:R-:W-:-:S04]  /*124a0*/  @P1 LOP3.LUT R4, R5, R4, RZ, 0x3c, !PT ;  /* 0x0000000405041212 */ /* 0x000fc800078e3cff */
[----:B------:R-:W-:-:S05]  /*124b0*/  @P1 LOP3.LUT R5, R5, R4, RZ, 0x3c, !PT ;  /* 0x0000000405051212 */ /* 0x000fca00078e3cff */
[----:B------:R-:W2:Y:S04]  /*124c0*/  @P1 LDG.E.U16 R59, desc[UR38][R4.64] ;  /* 0x00000026043b1981 */ /* 0x000ea8000c1e1500 */
[----:B--2---:R0:W-:Y:S04]  /*124d0*/  STL [R1+0x3bc], R59 ;  /* 0x0003bc3b01007387 */ /* 0x0041e80000100800 */
[----:B0-----:R-:W2:Y:S04]  /*124e0*/  LDL.LU R59, [R1+0x1ea4] ;  /* 0x001ea400013b7983 */ /* 0x001ea80000300800 */
        /* <DEDUP_REMOVED lines=9> */
[----:B------:R-:W2:Y:S01]  /*12580*/  LDL R5, [R1+0xe48] ;  /* 0x000e480001057983 */ /* 0x000ea20000100800 */
[----:B------:R-:W-:-:S02]  /*12590*/  PRMT R56, RZ, 0x7610, R56 ;  /* 0x00007610ff387816 */ /* 0x000fc40000000038 */
        /* <DEDUP_REMOVED lines=9> */
[----:B------:R-:W-:Y:S02]  /*12630*/  PRMT R3, RZ, 0x7610, R3 ;  /* 0x00007610ff037816 */ /* 0x000fe40000000003 */
[----:B------:R-:W-:Y:S02]  /*12640*/  PRMT R31, RZ, 0x7610, R31 ;  /* 0x00007610ff1f7816 */ /* 0x000fe4000000001f */
[----:B------:R-:W-:Y:S02]  /*12650*/  ISETP.GT.AND P1, PT, R29, 0x21, PT ;  /* 0x000000211d00780c */ /* 0x000fe40003f24270 */
        /* <DEDUP_REMOVED lines=345> */
[----:B------:R-:W3:Y:S04]  /*13bf0*/  LDL R4, [R1+0xd08] ;  /* 0x000d080001047983 */ /* 0x000ee80000100800 */
[----:B------:R-:W3:Y:S04]  /*13c00*/  LDL R5, [R1+0xd0c] ;  /* 0x000d0c0001057983 */ /* 0x000ee80000100800 */
[----:B--2---:R0:W-:Y:S04]  /*13c10*/  STL [R1+0x2c], R30 ;  /* 0x00002c1e01007387 */ /* 0x0041e80000100800 */
[----:B0-----:R-:W2:Y:S01]  /*13c20*/  LDL R30, [R1+0xce4] ;  /* 0x000ce400011e7983 */ /* 0x001ea20000100800 */
[----:B---3--:R-:W-:-:S04]  /*13c30*/  @P1 LOP3.LUT R5, R5, R4, RZ, 0x3c, !PT ;  /* 0x0000000405051212 */ /* 0x008fc800078e3cff */
[----:B------:R-:W-:-:S04]  /*13c40*/  @P1 LOP3.LUT R4, R5, R4, RZ, 0x3c, !PT ;  /* 0x0000000405041212 */ /* 0x000fc800078e3cff */
[----:B------:R-:W-:-:S05]  /*13c50*/  @P1 LOP3.LUT R5, R5, R4, RZ, 0x3c, !PT ;  /* 0x0000000405051212 */ /* 0x000fca00078e3cff */
[----:B------:R-:W3:Y:S04]  /*13c60*/  @P1 LDG.E.U16 R17, desc[UR38][R4.64] ;  /* 0x0000002604111981 */ /* 0x000ee8000c1e1500 */
[----:B---3--:R0:W-:Y:S04]  /*13c70*/  STL [R1+0x28], R17 ;  /* 0x0000281101007387 */ /* 0x0081e80000100800 */
[----:B0-----:R-:W3:Y:S04]  /*13c80*/  LDL.LU R17, [R1+0x1e04] ;  /* 0x001e040001117983 */ /* 0x001ee80000300800 */
        /* <DEDUP_REMOVED lines=37> */
[----:B------:R-:W2:Y:S01]  /*13ee0*/  LDL R5, [R1+0xce0] ;  /* 0x000ce00001057983 */ /* 0x000ea20000100800 */
[----:B------:R-:W-:Y:S01]  /*13ef0*/  @P0 IMAD.MOV.U32 R4, RZ, RZ, R30 ;  /* 0x000000ffff040224 */ /* 0x000fe200078e001e */
[----:B------:R-:W-:-:S02]  /*13f00*/  PRMT R32, RZ, 0x7610, R32 ;  /* 0x00007610ff207816 */ /* 0x000fc40000000020 */
[----:B------:R-:W3:Y:S04]  /*13f10*/  LDL R30, [R1+0xcb4] ;  /* 0x000cb400011e7983 */ /* 0x000ee80000100800 */
[----:B--2---:R-:W2:Y:S04]  /*13f20*/  @P0 LDG.E.U16 R2, desc[UR38][R4.64] ;  /* 0x0000002604020981 */ /* 0x004ea8000c1e1500 */
[----:B------:R-:W3:Y:S04]  /*13f30*/  LDL R4, [R1+0xcd8] ;  /* 0x000cd80001047983 */ /* 0x000ee80000100800 */
[----:B------:R-:W3:Y:S01]  /*13f40*/  LDL R5, [R1+0xcdc] ;  /* 0x000cdc0001057983 */ /* 0x000ee20000100800 */
[----:B------:R-:W-:-:S02]  /*13f50*/  PRMT R12, RZ, 0x7610, R12 ;  /* 0x00007610ff0c7816 */ /* 0x000fc4000000000c */
[----:B------:R-:W-:Y:S02]  /*13f60*/  PRMT R11, RZ, 0x7610, R11 ;  /* 0x00007610ff0b7816 */ /* 0x000fe4000000000b */
[----:B------:R-:W-:Y:S02]  /*13f70*/  PRMT R10, RZ, 0x7610, R10 ;  /* 0x00007610ff0a7816 */ /* 0x000fe4000000000a */
[----:B------:R-:W-:Y:S01]  /*13f80*/  ISETP.GT.AND P0, PT, R29, 0x2c, PT ;  /* 0x0000002c1d00780c */ /* 0x000fe20003f04270 */
[----:B--2---:R-:W-:Y:S01]  /*13f90*/  STL [R1+0x1d50], R2 ;  /* 0x001d500201007387 */ /* 0x004fe20000100800 */
[----:B---3--:R-:W-:-:S04]  /*13fa0*/  @P1 LOP3.LUT R5, R5, R4, RZ, 0x3c, !PT ;  /* 0x0000000405051212 */ /* 0x008fc800078e3cff */
[----:B------:R-:W-:-:S04]  /*13fb0*/  @P1 LOP3.LUT R4, R5, R4, RZ, 0x3c, !PT ;  /* 0x0000000405041212 */ /* 0x000fc800078e3cff */
[----:B------:R-:W-:-:S05]  /*13fc0*/  @P1 LOP3.LUT R5, R5, R4, RZ, 0x3c, !PT ;  /* 0x0000000405051212 */ /* 0x000fca00078e3cff */
[----:B------:R-:W2:Y:S04]  /*13fd0*/  @P1 LDG.E.U16 R32, desc[UR38][R4.64] ;  /* 0x0000002604201981 */ /* 0x000ea8000c1e1500 */
[----:B--2---:R0:W-:Y:S04]  /*13fe0*/  STL [R1+0x390], R32 ;  /* 0x0003902001007387 */ /* 0x0041e80000100800 */
[----:B0-----:R-:W2:Y:S04]  /*13ff0*/  LDL.LU R32, [R1+0x1df0] ;  /* 0x001df00001207983 */ /* 0x001ea80000300800 */
[----:B------:R-:W3:Y:S04]  /*14000*/  LDL R4, [R1+0xcd0] ;  /* 0x000cd00001047983 */ /* 0x000ee80000100800 */
[----:B------:R-:W3:Y:S02]  /*14010*/  LDL R5, [R1+0xcd4] ;  /* 0x000cd40001057983 */ /* 0x000ee40000100800 */
[----:B---3--:R-:W-:-:S04]  /*14020*/  @P1 LOP3.LUT R5, R5, R4, RZ, 0x3c, !PT ;  /* 0x0000000405051212 */ /* 0x008fc800078e3cff */
[----:B------:R-:W-:-:S04]  /*14030*/  @P1 LOP3.LUT R4, R5, R4, RZ, 0x3c, !PT ;  /* 0x0000000405041212 */ /* 0x000fc800078e3cff */
[----:B------:R-:W-:-:S05]  /*14040*/  @P1 LOP3.LUT R5, R5, R4, RZ, 0x3c, !PT ;  /* 0x0000000405051212 */ /* 0x000fca00078e3cff */
[----:B------:R-:W3:Y:S04]  /*14050*/  @P1 LDG.E.U16 R12, desc[UR38][R4.64] ;  /* 0x00000026040c1981 */ /* 0x000ee8000c1e1500 */
[----:B---3--:R0:W-:Y:S04]  /*14060*/  STL [R1+0x38c], R12 ;  /* 0x00038c0c01007387 */ /* 0x0081e80000100800 */
[----:B0-----:R-:W3:Y:S04]  /*14070*/  LDL.LU R12, [R1+0x1dec] ;  /* 0x001dec00010c7983 */ /* 0x001ee80000300800 */
        /* <DEDUP_REMOVED lines=29> */
[----:B------:R-:W2:Y:S01]  /*14250*/  LDL R5, [R1+0xcb0] ;  /* 0x000cb00001057983 */ /* 0x000ea20000100800 */
[----:B------:R-:W-:-:S03]  /*14260*/  @P0 IMAD.MOV.U32 R4, RZ, RZ, R30 ;  /* 0x000000ffff040224 */ /* 0x000fc600078e001e */
[----:B------:R-:W3:Y:S04]  /*14270*/  LDL R30, [R1+0xc8c] ;  /* 0x000c8c00011e7983 */ /* 0x000ee80000100800 */
[----:B--2---:R-:W2:Y:S04]  /*14280*/  @P0 LDG.E.U16 R8, desc[UR38][R4.64] ;  /* 0x0000002604080981 */ /* 0x004ea8000c1e1500 */
        /* <DEDUP_REMOVED lines=26> */
[----:B------:R-:W3:Y:S04]  /*14430*/  LDL R4, [R1+0xc90] ;  /* 0x000c900001047983 */ /* 0x000ee80000100800 */
[----:B------:R-:W3:Y:S04]  /*14440*/  LDL R5, [R1+0xc94] ;  /* 0x000c940001057983 */ /* 0x000ee80000100800 */
[----:B--2---:R-:W-:Y:S01]  /*14450*/  STL [R1+0x1db4], R2 ;  /* 0x001db40201007387 */ /* 0x004fe20000100800 */
[----:B---3--:R-:W-:-:S04]  /*14460*/  @P1 LOP3.LUT R5, R5, R4, RZ, 0x3c, !PT ;  /* 0x0000000405051212 */ /* 0x008fc800078e3cff */
[----:B------:R-:W-:-:S04]  /*14470*/  @P1 LOP3.LUT R4, R5, R4, RZ, 0x3c, !PT ;  /* 0x0000000405041212 */ /* 0x000fc800078e3cff */
[----:B------:R-:W-:-:S05]  /*14480*/  @P1 LOP3.LUT R5, R5, R4, RZ, 0x3c, !PT ;  /* 0x0000000405051212 */ /* 0x000fca00078e3cff */
[----:B------:R0:W2:Y:S04]  /*14490*/  @P1 LDG.E.U16 R61, desc[UR38][R4.64] ;  /* 0x00000026043d1981 */ /* 0x0000a8000c1e1500 */
[----:B------:R-:W3:Y:S01]  /*144a0*/  LDL R5, [R1+0xc88] ;  /* 0x000c880001057983 */ /* 0x000ee20000100800 */
[----:B----4-:R-:W-:Y:S01]  /*144b0*/  PRMT R60, RZ, 0x7610, R60 ;  /* 0x00007610ff3c7816 */ /* 0x010fe2000000003c */
[----:B0-----:R-:W-:Y:S02]  /*144c0*/  @P1 IMAD.MOV.U32 R4, RZ, RZ, R30 ;  /* 0x000000ffff041224 */ /* 0x001fe400078e001e */
[----:B--2---:R0:W-:Y:S04]  /*144d0*/  STL [R1+0x1db8], R61 ;  /* 0x001db83d01007387 */ /* 0x0041e80000100800 */
[----:B------:R-:W2:Y:S04]  /*144e0*/  LDL R30, [R1+0xc6c] ;  /* 0x000c6c00011e7983 */ /* 0x000ea80000100800 */
[----:B---3--:R-:W3:Y:S04]  /*144f0*/  @P1 LDG.E.U16 R60, desc[UR38][R4.64] ;  /* 0x00000026043c1981 */ /* 0x008ee8000c1e1500 */
[----:B0-----:R-:W4:Y:S04]  /*14500*/  LDL R61, [R1+0xc7c] ;  /* 0x000c7c00013d7983 */ /* 0x001f280000100800 */
[----:B------:R-:W2:Y:S04]  /*14510*/  LDL R4, [R1+0xc80] ;  /* 0x000c800001047983 */ /* 0x000ea80000100800 */
[----:B------:R-:W2:Y:S01]  /*14520*/  LDL R5, [R1+0xc84] ;  /* 0x000c840001057983 */ /* 0x000ea20000100800 */
[----:B------:R-:W-:-:S03]  /*14530*/  PRMT R59, RZ, 0x7610, R59 ;  /* 0x00007610ff3b7816 */ /* 0x000fc6000000003b */
[----:B---3--:R0:W-:Y:S04]  /*14540*/  STL [R1+0x1dbc], R60 ;  /* 0x001dbc3c01007387 */ /* 0x0081e80000100800 */
[----:B0-----:R-:W3:Y:S01]  /*14550*/  LDL R60, [R1+0xc78] ;  /* 0x000c7800013c7983 */ /* 0x001ee20000100800 */
[----:B--2---:R-:W-:-:S04]  /*14560*/  @P1 LOP3.LUT R5, R5, R4, RZ, 0x3c, !PT ;  /* 0x0000000405051212 */ /* 0x004fc800078e3cff */
[----:B------:R-:W-:-:S04]  /*14570*/  @P1 LOP3.LUT R4, R5, R4, RZ, 0x3c, !PT ;  /* 0x0000000405041212 */ /* 0x000fc800078e3cff */
[----:B------:R-:W-:-:S05]  /*14580*/  @P1 LOP3.LUT R5, R5, R4, RZ, 0x3c, !PT ;  /* 0x0000000405051212 */ /* 0x000fca00078e3cff */
[----:B------:R4:W2:Y:S01]  /*14590*/  @P1 LDG.E.U16 R59, desc[UR38][R4.64] ;  /* 0x00000026043b1981 */ /* 0x0008a2000c1e1500 */
[----:B------:R-:W-:Y:S02]  /*145a0*/  ISETP.GT.AND P0, PT, R29, 0x2e, PT ;  /* 0x0000002e1d00780c */ /* 0x000fe40003f04270 */
[----:B------:R-:W-:-:S11]  /*145b0*/  PRMT R58, RZ, 0x7610, R58 ;  /* 0x00007610ff3a7816 */ /* 0x000fd6000000003a */
[----:B----4-:R-:W-:Y:S02]  /*145c0*/  @P0 IMAD.MOV.U32 R4, RZ, RZ, R61 ;  /* 0x000000ffff040224 */ /* 0x010fe400078e003d */
[----:B---3--:R-:W-:-:S05]  /*145d0*/  @P0 IMAD.MOV.U32 R5, RZ, RZ, R60 ;  /* 0x000000ffff050224 */ /* 0x008fca00078e003c */
[----:B------:R0:W3:Y:S04]  /*145e0*/  @P0 LDG.E.U16 R58, desc[UR38][R4.64] ;  /* 0x00000026043a0981 */ /* 0x0000e8000c1e1500 */
[----:B--2---:R-:W-:Y:S04]  /*145f0*/  STL [R1+0x1dc0], R59 ;  /* 0x001dc03b01007387 */ /* 0x004fe80000100800 */
[----:B------:R-:W0:Y:S04]  /*14600*/  LDL R4, [R1+0xc70] ;  /* 0x000c700001047983 */ /* 0x000e280000100800 */
[----:B------:R-:W0:Y:S01]  /*14610*/  LDL R5, [R1+0xc74] ;  /* 0x000c740001057983 */ /* 0x000e220000100800 */
[----:B------:R-:W-:-:S03]  /*14620*/  PRMT R57, RZ, 0x7610, R57 ;  /* 0x00007610ff397816 */ /* 0x000fc60000000039 */
[----:B------:R-:W2:Y:S04]  /*14630*/  LDL R61, [R1+0xc60] ;  /* 0x000c6000013d7983 */ /* 0x000ea80000100800 */
[----:B------:R-:W4:Y:S01]  /*14640*/  LDL R60, [R1+0xc64] ;  /* 0x000c6400013c7983 */ /* 0x000f220000100800 */
[----:B0-----:R-:W-:-:S04]  /*14650*/  @P0 LOP3.LUT R5, R5, R4, RZ, 0x3c, !PT ;  /* 0x0000000405050212 */ /* 0x001fc800078e3cff */
[----:B------:R-:W-:-:S04]  /*14660*/  @P0 LOP3.LUT R4, R5, R4, RZ, 0x3c, !PT ;  /* 0x0000000405040212 */ /* 0x000fc800078e3cff */
[----:B------:R-:W-:-:S05]  /*14670*/  @P0 LOP3.LUT R5, R5, R4, RZ, 0x3c, !PT ;  /* 0x0000000405050212 */ /* 0x000fca00078e3cff */
[----:B------:R-:W2:Y:S04]  /*14680*/  @P0 LDG.E.U16 R57, desc[UR38][R4.64] ;  /* 0x0000002604390981 */ /* 0x000ea8000c1e1500 */
[----:B---3--:R0:W-:Y:S04]  /*14690*/  STL [R1+0x1d54], R58 ;  /* 0x001d543a01007387 */ /* 0x0081e80000100800 */
[----:B------:R-:W3:Y:S04]  /*146a0*/  LDL R5, [R1+0xc68] ;  /* 0x000c680001057983 */ /* 0x000ee80000100800 */
[----:B0-----:R-:W3:Y:S01]  /*146b0*/  LDL R58, [R1+0xc5c] ;  /* 0x000c5c00013a7983 */ /* 0x001ee20000100800 */
[----:B------:R-:W-:-:S03]  /*146c0*/  PRMT R56, RZ, 0x7610, R56 ;  /* 0x00007610ff387816 */ /* 0x000fc60000000038 */
[----:B--2---:R0:W-:Y:S04]  /*146d0*/  STL [R1+0x1d58], R57 ;  /* 0x001d583901007387 */ /* 0x0041e80000100800 */
[----:B0-----:R-:W2:Y:S01]  /*146e0*/  LDL R57, [R1+0xc58] ;  /* 0x000c580001397983 */ /* 0x001ea20000100800 */
[----:B------:R-:W-:Y:S01]  /*146f0*/  ISETP.GT.AND P1, PT, R29, 0x2f, PT ;  /* 0x0000002f1d00780c */ /* 0x000fe20003f24270 */
[----:B------:R-:W-:Y:S01]  /*14700*/  @P0 IMAD.MOV.U32 R4, RZ, RZ, R30 ;  /* 0x000000ffff040224 */ /* 0x000fe200078e001e */
[----:B------:R-:W-:Y:S02]  /*14710*/  PRMT R55, RZ, 0x7610, R55 ;  /* 0x00007610ff377816 */ /* 0x000fe40000000037 */
[----:B------:R-:W-:Y:S01]  /*14720*/  PRMT R3, RZ, 0x7610, R3 ;  /* 0x00007610ff037816 */ /* 0x000fe20000000003 */
[----:B------:R-:W2:Y:S04]  /*14730*/  LDL R30, [R1+0xc48] ;  /* 0x000c4800011e7983 */ /* 0x000ea80000100800 */
[----:B---3--:R4:W3:Y:S02]  /*14740*/  @P0 LDG.E.U16 R56, desc[UR38][R4.64] ;  /* 0x0000002604380981 */ /* 0x0088e4000c1e1500 */
[----:B----4-:R-:W-:-:S02]  /*14750*/  @P0 IMAD.MOV.U32 R4, RZ, RZ, R60 ;  /* 0x000000ffff040224 */ /* 0x010fc400078e003c */
[----:B------:R-:W-:-:S05]  /*14760*/  @P0 IMAD.MOV.U32 R5, RZ, RZ, R61 ;  /* 0x000000ffff050224 */ /* 0x000fca00078e003d */
[----:B------:R0:W4:Y:S02]  /*14770*/  @P0 LDG.E.U16 R55, desc[UR38][R4.64] ;  /* 0x0000002604370981 */ /* 0x000124000c1e1500 */
[----:B0-----:R-:W-:Y:S02]  /*14780*/  @P1 IMAD.MOV.U32 R4, RZ, RZ, R58 ;  /* 0x000000ffff041224 */ /* 0x001fe400078e003a */
[----:B--2---:R-:W-:-:S05]  /*14790*/  @P1 IMAD.MOV.U32 R5, RZ, RZ, R57 ;  /* 0x000000ffff051224 */ /* 0x004fca00078e0039 */
[----:B------:R-:W2:Y:S04]  /*147a0*/  @P1 LDG.E.U16 R3, desc[UR38][R4.64] ;  /* 0x0000002604031981 */ /* 0x000ea8000c1e1500 */
[----:B---3--:R0:W-:Y:S04]  /*147b0*/  STL [R1+0x1d5c], R56 ;  /* 0x001d5c3801007387 */ /* 0x0081e80000100800 */
[----:B------:R-:W3:Y:S04]  /*147c0*/  LDL R61, [R1+0xc3c] ;  /* 0x000c3c00013d7983 */ /* 0x000ee80000100800 */
[----:B------:R-:W3:Y:S04]  /*147d0*/  LDL R60, [R1+0xc40] ;  /* 0x000c4000013c7983 */ /* 0x000ee80000100800 */
[----:B0-----:R-:W3:Y:S04]  /*147e0*/  LDL R56, [R1+0xc50] ;  /* 0x000c500001387983 */ /* 0x001ee80000100800 */
[----:B----4-:R-:W-:Y:S04]  /*147f0*/  STL [R1+0x1d60], R55 ;  /* 0x001d603701007387 */ /* 0x010fe80000100800 */
[----:B------:R-:W4:Y:S04]  /*14800*/  LDL R58, [R1+0xc34] ;  /* 0x000c3400013a7983 */ /* 0x000f280000100800 */
[----:B------:R-:W4:Y:S04]  /*14810*/  LDL R57, [R1+0xc38] ;  /* 0x000c380001397983 */ /* 0x000f280000100800 */
[----:B--2---:R-:W-:Y:S04]  /*14820*/  STL [R1+0x380], R3 ;  /* 0x0003800301007387 */ /* 0x004fe80000100800 */
[----:B------:R-:W2:Y:S01]  /*14830*/  LDL R5, [R1+0xc4c] ;  /* 0x000c4c0001057983 */ /* 0x000ea20000100800 */
[----:B------:R-:W-:Y:S01]  /*14840*/  PRMT R31, RZ, 0x7610, R31 ;  /* 0x00007610ff1f7816 */ /* 0x000fe2000000001f */
[----:B---3--:R-:W-:Y:S01]  /*14850*/  @P1 IMAD.MOV.U32 R4, RZ, RZ, R56 ;  /* 0x000000ffff041224 */ /* 0x008fe200078e0038 */
[----:B------:R-:W-:-:S02]  /*14860*/  PRMT R2, RZ, 0x7610, R2 ;  /* 0x00007610ff027816 */ /* 0x000fc40000000002 */
[----:B------:R-:W-:Y:S01]  /*14870*/  PRMT R59, RZ, 0x7610, R59 ;  /* 0x00007610ff3b7816 */ /* 0x000fe2000000003b */
[----:B------:R-:W3:Y:S04]  /*14880*/  LDL R56, [R1+0xc2c] ;  /* 0x000c2c0001387983 */ /* 0x000ee80000100800 */
[----:B--2---:R0:W2:Y:S04]  /*14890*/  @P1 LDG.E.U16 R31, desc[UR38][R4.64] ;  /* 0x00000026041f1981 */ /* 0x0040a8000c1e1500 */
[----:B------:R-:W2:Y:S01]  /*148a0*/  LDL R5, [R1+0xc44] ;  /* 0x000c440001057983 */ /* 0x000ea20000100800 */
[----:B0-----:R-:W-:Y:S01]  /*148b0*/  @P1 IMAD.MOV.U32 R4, RZ, RZ, R30 ;  /* 0x000000ffff041224 */ /* 0x001fe200078e001e */
[----:B------:R-:W-:-:S04]  /*148c0*/  ISETP.GT.AND P0, PT, R29, 0x30, PT ;  /* 0x000000301d00780c */ /* 0x000fc80003f04270 */
[----:B--2---:R0:W2:Y:S02]  /*148d0*/  @P1 LDG.E.U16 R2, desc[UR38][R4.64] ;  /* 0x0000002604021981 */ /* 0x0040a4000c1e1500 */
[----:B0-----:R-:W-:Y:S02]  /*148e0*/  @P1 IMAD.MOV.U32 R4, RZ, RZ, R60 ;  /* 0x000000ffff041224 */ /* 0x001fe400078e003c */
[----:B------:R-:W-:-:S05]  /*148f0*/  @P1 IMAD.MOV.U32 R5, RZ, RZ, R61 ;  /* 0x000000ffff051224 */ /* 0x000fca00078e003d */
[----:B------:R4:W2:Y:S04]  /*14900*/  @P1 LDG.E.U16 R59, desc[UR38][R4.64] ;  /* 0x00000026043b1981 */ /* 0x0008a8000c1e1500 */
[----:B------:R0:W-:Y:S04]  /*14910*/  STL [R1+0x35c], R31 ;  /* 0x00035c1f01007387 */ /* 0x0001e80000100800 */
[----:B------:R-:W2:Y:S04]  /*14920*/  LDL R30, [R1+0xc24] ;  /* 0x000c2400011e7983 */ /* 0x000ea80000100800 */
[----:B0-----:R-:W2:Y:S01]  /*14930*/  LDL R31, [R1+0xc30] ;  /* 0x000c3000011f7983 */ /* 0x001ea20000100800 */
[----:B------:R-:W-:Y:S01]  /*14940*/  PRMT R54, RZ, 0x7610, R54 ;  /* 0x00007610ff367816 */ /* 0x000fe20000000036 */
[----:B----4-:R-:W-:-:S02]  /*14950*/  @P0 IMAD.MOV.U32 R4, RZ, RZ, R57 ;  /* 0x000000ffff040224 */ /* 0x010fc400078e0039 */
[----:B------:R-:W-:Y:S01]  /*14960*/  @P0 IMAD.MOV.U32 R5, RZ, RZ, R58 ;  /* 0x000000ffff050224 */ /* 0x000fe200078e003a */
[----:B------:R-:W-:-:S04]  /*14970*/  PRMT R53, RZ, 0x7610, R53 ;  /* 0x00007610ff357816 */ /* 0x000fc80000000035 */
[----:B------:R3:W4:Y:S02]  /*14980*/  @P0 LDG.E.U16 R54, desc[UR38][R4.64] ;  /* 0x0000002604360981 */ /* 0x000724000c1e1500 */
[----:B---3--:R-:W-:Y:S02]  /*14990*/  @P0 IMAD.MOV.U32 R5, RZ, RZ, R56 ;  /* 0x000000ffff050224 */ /* 0x008fe400078e0038 */
[----:B--2---:R0:W-:Y:S04]  /*149a0*/  STL [R1+0x358], R2 ;  /* 0x0003580201007387 */ /* 0x0041e80000100800 */
[----:B------:R-:W2:Y:S04]  /*149b0*/  LDL R60, [R1+0xc1c] ;  /* 0x000c1c00013c7983 */ /* 0x000ea80000100800 */
[----:B0-----:R-:W3:Y:S04]  /*149c0*/  LDL R2, [R1+0xc28] ;  /* 0x000c280001027983 */ /* 0x001ee80000100800 */
[----:B------:R0:W-:Y:S04]  /*149d0*/  STL [R1+0x354], R59 ;  /* 0x0003543b01007387 */ /* 0x0001e80000100800 */
[----:B0-----:R-:W2:Y:S01]  /*149e0*/  LDL R59, [R1+0xc20] ;  /* 0x000c2000013b7983 */ /* 0x001ea20000100800 */
[----:B------:R-:W-:-:S05]  /*149f0*/  @P0 IMAD.MOV.U32 R4, RZ, RZ, R31 ;  /* 0x000000ffff040224 */ /* 0x000fca00078e001f */
[----:B------:R0:W2:Y:S01]  /*14a00*/  @P0 LDG.E.U16 R53, desc[UR38][R4.64] ;  /* 0x0000002604350981 */ /* 0x0000a2000c1e1500 */
[----:B------:R-:W-:Y:S02]  /*14a10*/  PRMT R52, RZ, 0x7610, R52 ;  /* 0x00007610ff347816 */ /* 0x000fe40000000034 */
[----:B------:R-:W-:Y:S01]  /*14a20*/  PRMT R51, RZ, 0x7610, R51 ;  /* 0x00007610ff337816 */ /* 0x000fe20000000033 */
[----:B0-----:R-:W-:Y:S01]  /*14a30*/  @P0 IMAD.MOV.U32 R5, RZ, RZ, R30 ;  /* 0x000000ffff050224 */ /* 0x001fe200078e001e */
[----:B----4-:R-:W-:Y:S04]  /*14a40*/  STL [R1+0x1dc4], R54 ;  /* 0x001dc43601007387 */ /* 0x010fe80000100800 */
[----:B------:R-:W4:Y:S04]  /*14a50*/  LDL R58, [R1+0xc14] ;  /* 0x000c1400013a7983 */ /* 0x000f280000100800 */
[----:B------:R-:W4:Y:S01]  /*14a60*/  LDL R56, [R1+0xc18] ;  /* 0x000c180001387983 */ /* 0x000f220000100800 */
[----:B---3--:R-:W-:-:S05]  /*14a70*/  @P0 IMAD.MOV.U32 R4, RZ, RZ, R2 ;  /* 0x000000ffff040224 */ /* 0x008fca00078e0002 */
[----:B------:R2:W3:Y:S02]  /*14a80*/  @P0 LDG.E.U16 R52, desc[UR38][R4.64] ;  /* 0x0000002604340981 */ /* 0x0004e4000c1e1500 */
[----:B--2---:R-:W-:Y:S02]  /*14a90*/  @P0 IMAD.MOV.U32 R5, RZ, RZ, R60 ;  /* 0x000000ffff050224 */ /* 0x004fe400078e003c */
[----:B------:R-:W-:-:S05]  /*14aa0*/  @P0 IMAD.MOV.U32 R4, RZ, RZ, R59 ;  /* 0x000000ffff040224 */ /* 0x000fca00078e003b */
[----:B------:R4:W2:Y:S04]  /*14ab0*/  @P0 LDG.E.U16 R51, desc[UR38][R4.64] ;  /* 0x0000002604330981 */ /* 0x0008a8000c1e1500 */
[----:B------:R-:W-:Y:S04]  /*14ac0*/  STL [R1+0x1dc8], R53 ;  /* 0x001dc83501007387 */ /* 0x000fe80000100800 */
[----:B------:R-:W2:Y:S04]  /*14ad0*/  LDL R57, [R1+0xc0c] ;  /* 0x000c0c0001397983 */ /* 0x000ea80000100800 */
[----:B------:R-:W2:Y:S01]  /*14ae0*/  LDL R31, [R1+0xc10] ;  /* 0x000c1000011f7983 */ /* 0x000ea20000100800 */
[----:B------:R-:W-:-:S03]  /*14af0*/  ISETP.GT.AND P1, PT, R29, 0x31, PT ;  /* 0x000000311d00780c */ /* 0x000fc60003f24270 */
[----:B------:R-:W2:Y:S04]  /*14b00*/  LDL R30, [R1+0xc04] ;  /* 0x000c0400011e7983 */ /* 0x000ea80000100800 */
[----:B------:R-:W2:Y:S01]  /*14b10*/  LDL R2, [R1+0xc08] ;  /* 0x000c080001027983 */ /* 0x000ea20000100800 */
[----:B------:R-:W-:-:S05]  /*14b20*/  PRMT R50, RZ, 0x7610, R50 ;  /* 0x00007610ff327816 */ /* 0x000fca0000000032 */
[----:B----4-:R-:W-:Y:S02]  /*14b30*/  @P1 IMAD.MOV.U32 R4, RZ, RZ, R56 ;  /* 0x000000ffff041224 */ /* 0x010fe400078e0038 */
[----:B------:R-:W-:-:S05]  /*14b40*/  @P1 IMAD.MOV.U32 R5, RZ, RZ, R58 ;  /* 0x000000ffff051224 */ /* 0x000fca00078e003a */
[----:B------:R0:W4:Y:S04]  /*14b50*/  @P1 LDG.E.U16 R50, desc[UR38][R4.64] ;  /* 0x0000002604321981 */ /* 0x000128000c1e1500 */
[----:B---3--:R-:W-:Y:S04]  /*14b60*/  STL [R1+0x1dcc], R52 ;  /* 0x001dcc3401007387 */ /* 0x008fe80000100800 */
[----:B------:R-:W3:Y:S04]  /*14b70*/  LDL R60, [R1+0xbfc] ;  /* 0x000bfc00013c7983 */ /* 0x000ee80000100800 */
[----:B------:R-:W4:Y:S04]  /*14b80*/  LDL R59, [R1+0xc00] ;  /* 0x000c0000013b7983 */ /* 0x000f280000100800 */
[----:B--2---:R-:W-:Y:S04]  /*14b90*/  STL [R1+0x1dd0], R51 ;  /* 0x001dd03301007387 */ /* 0x004fe80000100800 */
[----:B------:R-:W2:Y:S04]  /*14ba0*/  LDL R58, [R1+0xbf4] ;  /* 0x000bf400013a7983 */ /* 0x000ea80000100800 */
[----:B------:R-:W2:Y:S01]  /*14bb0*/  LDL R56, [R1+0xbf8] ;  /* 0x000bf80001387983 */ /* 0x000ea20000100800 */
[----:B0-----:R-:W-:-:S02]  /*14bc0*/  @P1 IMAD.MOV.U32 R4, RZ, RZ, R31 ;  /* 0x000000ffff041224 */ /* 0x001fc400078e001f */
[----:B------:R-:W-:Y:S01]  /*14bd0*/  @P1 IMAD.MOV.U32 R5, RZ, RZ, R57 ;  /* 0x000000ffff051224 */ /* 0x000fe200078e0039 */
[----:B------:R-:W2:Y:S04]  /*14be0*/  LDL R31, [R1+0xbf0] ;  /* 0x000bf000011f7983 */ /* 0x000ea80000100800 */
[----:B------:R-:W2:Y:S01]  /*14bf0*/  LDL R57, [R1+0xbec] ;  /* 0x000bec0001397983 */ /* 0x000ea20000100800 */
[----:B------:R-:W-:Y:S02]  /*14c00*/  PRMT R49, RZ, 0x7610, R49 ;  /* 0x00007610ff317816 */ /* 0x000fe40000000031 */
[----:B------:R-:W-:Y:S02]  /*14c10*/  PRMT R48, RZ, 0x7610, R48 ;  /* 0x00007610ff307816 */ /* 0x000fe40000000030 */
[----:B------:R-:W-:-:S02]  /*14c20*/  ISETP.GT.AND P0, PT, R29, 0x32, PT ;  /* 0x000000321d00780c */ /* 0x000fc40003f04270 */
[----:B------:R0:W2:Y:S01]  /*14c30*/  @P1 LDG.E.U16 R49, desc[UR38][R4.64] ;  /* 0x0000002604311981 */ /* 0x0000a2000c1e1500 */
[----:B------:R-:W-:Y:S01]  /*14c40*/  PRMT R47, RZ, 0x7610, R47 ;  /* 0x00007610ff2f7816 */ /* 0x000fe2000000002f */
[----:B0-----:R-:W-:Y:S02]  /*14c50*/  @P1 IMAD.MOV.U32 R4, RZ, RZ, R2 ;  /* 0x000000ffff041224 */ /* 0x001fe400078e0002 */
[----:B------:R-:W-:Y:S01]  /*14c60*/  @P1 IMAD.MOV.U32 R5, RZ, RZ, R30 ;  /* 0x000000ffff051224 */ /* 0x000fe200078e001e */
[----:B------:R-:W2:Y:S04]  /*14c70*/  LDL R2, [R1+0xbe8] ;  /* 0x000be80001027983 */ /* 0x000ea80000100800 */
[----:B------:R-:W2:Y:S04]  /*14c80*/  LDL R30, [R1+0xbe4] ;  /* 0x000be400011e7983 */ /* 0x000ea80000100800 */
[----:B------:R3:W2:Y:S01]  /*14c90*/  @P1 LDG.E.U16 R48, desc[UR38][R4.64] ;  /* 0x0000002604301981 */ /* 0x0006a2000c1e1500 */
[----:B------:R-:W-:-:S02]  /*14ca0*/  PRMT R46, RZ, 0x7610, R46 ;  /* 0x00007610ff2e7816 */ /* 0x000fc4000000002e */
[----:B------:R-:W-:Y:S01]  /*14cb0*/  PRMT R45, RZ, 0x7610, R45 ;  /* 0x00007610ff2d7816 */ /* 0x000fe2000000002d */
[----:B---3--:R-:W-:Y:S02]  /*14cc0*/  @P1 IMAD.MOV.U32 R5, RZ, RZ, R60 ;  /* 0x000000ffff051224 */ /* 0x008fe400078e003c */
[----:B----4-:R-:W-:Y:S01]  /*14cd0*/  @P1 IMAD.MOV.U32 R4, RZ, RZ, R59 ;  /* 0x000000ffff041224 */ /* 0x010fe200078e003b */
[----:B------:R-:W3:Y:S04]  /*14ce0*/  LDL R60, [R1+0xbdc] ;  /* 0x000bdc00013c7983 */ /* 0x000ee80000100800 */
[----:B------:R2:W4:Y:S02]  /*14cf0*/  @P1 LDG.E.U16 R47, desc[UR38][R4.64] ;  /* 0x00000026042f1981 */ /* 0x000524000c1e1500 */
[----:B--2---:R-:W-:-:S02]  /*14d00*/  @P0 IMAD.MOV.U32 R5, RZ, RZ, R58 ;  /* 0x000000ffff050224 */ /* 0x004fc400078e003a */
[----:B------:R-:W-:Y:S02]  /*14d10*/  @P0 IMAD.MOV.U32 R4, RZ, RZ, R56 ;  /* 0x000000ffff040224 */ /* 0x000fe400078e0038 */
[----:B------:R-:W2:Y:S04]  /*14d20*/  LDL R56, [R1+0xbe0] ;  /* 0x000be00001387983 */ /* 0x000ea80000100800 */
[----:B------:R0:W4:Y:S02]  /*14d30*/  @P0 LDG.E.U16 R46, desc[UR38][R4.64] ;  /* 0x00000026042e0981 */ /* 0x000124000c1e1500 */
[----:B0-----:R-:W-:Y:S02]  /*14d40*/  @P0 IMAD.MOV.U32 R4, RZ, RZ, R31 ;  /* 0x000000ffff040224 */ /* 0x001fe400078e001f */
[----:B------:R-:W-:-:S05]  /*14d50*/  @P0 IMAD.MOV.U32 R5, RZ, RZ, R57 ;  /* 0x000000ffff050224 */ /* 0x000fca00078e0039 */
[----:B------:R0:W4:Y:S01]  /*14d60*/  @P0 LDG.E.U16 R45, desc[UR38][R4.64] ;  /* 0x00000026042d0981 */ /* 0x000122000c1e1500 */
[----:B------:R-:W-:Y:S02]  /*14d70*/  PRMT R44, RZ, 0x7610, R44 ;  /* 0x00007610ff2c7816 */ /* 0x000fe4000000002c */
[----:B------:R-:W-:Y:S01]  /*14d80*/  PRMT R43, RZ, 0x7610, R43 ;  /* 0x00007610ff2b7816 */ /* 0x000fe2000000002b */
[----:B0-----:R-:W-:Y:S02]  /*14d90*/  @P0 IMAD.MOV.U32 R4, RZ, RZ, R2 ;  /* 0x000000ffff040224 */ /* 0x001fe400078e0002 */
[----:B------:R-:W-:-:S05]  /*14da0*/  @P0 IMAD.MOV.U32 R5, RZ, RZ, R30 ;  /* 0x000000ffff050224 */ /* 0x000fca00078e001e */
[----:B------:R3:W4:Y:S02]  /*14db0*/  @P0 LDG.E.U16 R44, desc[UR38][R4.64] ;  /* 0x00000026042c0981 */ /* 0x000724000c1e1500 */
[----:B---3--:R-:W-:Y:S02]  /*14dc0*/  @P0 IMAD.MOV.U32 R5, RZ, RZ, R60 ;  /* 0x000000ffff050224 */ /* 0x008fe400078e003c */
[----:B--2---:R-:W-:Y:S01]  /*14dd0*/  @P0 IMAD.MOV.U32 R4, RZ, RZ, R56 ;  /* 0x000000ffff040224 */ /* 0x004fe200078e0038 */
[----:B----4-:R0:W-:Y:S04]  /*14de0*/  STL [R1+0x1d64], R46 ;  /* 0x001d642e01007387 */ /* 0x0101e80000100800 */
[----:B------:R-:W2:Y:S04]  /*14df0*/  LDL R58, [R1+0xbb4] ;  /* 0x000bb400013a7983 */ /* 0x000ea80000100800 */
[----:B------:R-:W3:Y:S04]  /*14e00*/  LDL R57, [R1+0xbb8] ;  /* 0x000bb80001397983 */ /* 0x000ee80000100800 */
[----:B------:R2:W4:Y:S04]  /*14e10*/  @P0 LDG.E.U16 R43, desc[UR38][R4.64] ;  /* 0x00000026042b0981 */ /* 0x000528000c1e1500 */
[----:B------:R-:W-:Y:S04]  /*14e20*/  STL [R1+0x1d68], R45 ;  /* 0x001d682d01007387 */ /* 0x000fe80000100800 */
[----:B------:R-:W4:Y:S04]  /*14e30*/  LDL R31, [R1+0xbb0] ;  /* 0x000bb000011f7983 */ /* 0x000f280000100800 */
[----:B------:R-:W4:Y:S01]  /*14e40*/  LDL R59, [R1+0xbac] ;  /* 0x000bac00013b7983 */ /* 0x000f220000100800 */
[----:B------:R-:W-:-:S03]  /*14e50*/  ISETP.GT.AND P1, PT, R29, 0x34, PT ;  /* 0x000000341d00780c */ /* 0x000fc60003f24270 */
[----:B------:R-:W4:Y:S04]  /*14e60*/  LDL R30, [R1+0xba4] ;  /* 0x000ba400011e7983 */ /* 0x000f280000100800 */
[----:B------:R-:W4:Y:S01]  /*14e70*/  LDL R2, [R1+0xba8] ;  /* 0x000ba80001027983 */ /* 0x000f220000100800 */
[----:B------:R-:W-:-:S03]  /*14e80*/  PRMT R42, RZ, 0x7610, R42 ;  /* 0x00007610ff2a7816 */ /* 0x000fc6000000002a */
[----:B------:R1:W-:Y:S04]  /*14e90*/  STL [R1+0x1d6c], R44 ;  /* 0x001d6c2c01007387 */ /* 0x0003e80000100800 */
[----:B------:R-:W4:Y:S04]  /*14ea0*/  LDL R56, [R1+0xb9c] ;  /* 0x000b9c0001387983 */ /* 0x000f280000100800 */
[----:B0-----:R-:W4:Y:S01]  /*14eb0*/  LDL R46, [R1+0xba0] ;  /* 0x000ba000012e7983 */ /* 0x001f220000100800 */
[----:B--2---:R-:W-:Y:S02]  /*14ec0*/  @P1 IMAD.MOV.U32 R5, RZ, RZ, R58 ;  /* 0x000000ffff051224 */ /* 0x004fe400078e003a */
[----:B---3--:R-:W-:Y:S01]  /*14ed0*/  @P1 IMAD.MOV.U32 R4, RZ, RZ, R57 ;  /* 0x000000ffff041224 */ /* 0x008fe200078e0039 */
[----:B----4-:R-:W-:Y:S04]  /*14ee0*/  STL [R1+0x1d70], R43 ;  /* 0x001d702b01007387 */ /* 0x010fe80000100800 */
[----:B------:R-:W2:Y:S04]  /*14ef0*/  LDL R58, [R1+0xb94] ;  /* 0x000b9400013a7983 */ /* 0x000ea80000100800 */
[----:B------:R-:W3:Y:S04]  /*14f00*/  LDL R57, [R1+0xb98] ;  /* 0x000b980001397983 */ /* 0x000ee80000100800 */
[----:B------:R0:W4:Y:S04]  /*14f10*/  @P1 LDG.E.U16 R42, desc[UR38][R4.64] ;  /* 0x00000026042a1981 */ /* 0x000128000c1e1500 */
[----:B-1----:R-:W4:Y:S01]  /*14f20*/  LDL R44, [R1+0xb8c] ;  /* 0x000b8c00012c7983 */ /* 0x002f220000100800 */
[----:B0-----:R-:W-:-:S03]  /*14f30*/  @P1 IMAD.MOV.U32 R4, RZ, RZ, R31 ;  /* 0x000000ffff041224 */ /* 0x001fc600078e001f */
[----:B------:R-:W4:Y:S01]  /*14f40*/  LDL R31, [R1+0xb90] ;  /* 0x000b9000011f7983 */ /* 0x000f220000100800 */
[----:B------:R-:W-:Y:S01]  /*14f50*/  PRMT R41, RZ, 0x7610, R41 ;  /* 0x00007610ff297816 */ /* 0x000fe20000000029 */
[----:B------:R-:W-:Y:S01]  /*14f60*/  @P1 IMAD.MOV.U32 R5, RZ, RZ, R59 ;  /* 0x000000ffff051224 */ /* 0x000fe200078e003b */
[----:B------:R-:W-:Y:S02]  /*14f70*/  PRMT R40, RZ, 0x7610, R40 ;  /* 0x00007610ff287816 */ /* 0x000fe40000000028 */
[----:B------:R-:W-:Y:S02]  /*14f80*/  ISETP.GT.AND P0, PT, R29, 0x35, PT ;  /* 0x000000351d00780c */ /* 0x000fe40003f04270 */
[----:B------:R0:W4:Y:S01]  /*14f90*/  @P1 LDG.E.U16 R41, desc[UR38][R4.64] ;  /* 0x0000002604291981 */ /* 0x000122000c1e1500 */
[----:B------:R-:W-:Y:S01]  /*14fa0*/  PRMT R39, RZ, 0x7610, R39 ;  /* 0x00007610ff277816 */ /* 0x000fe20000000027 */
[----:B0-----:R-:W-:Y:S02]  /*14fb0*/  @P1 IMAD.MOV.U32 R4, RZ, RZ, R2 ;  /* 0x000000ffff041224 */ /* 0x001fe400078e0002 */
[----:B------:R-:W-:Y:S01]  /*14fc0*/  @P1 IMAD.MOV.U32 R5, RZ, RZ, R30 ;  /* 0x000000ffff051224 */ /* 0x000fe200078e001e */
[----:B------:R-:W4:Y:S04]  /*14fd0*/  LDL R2, [R1+0xb88] ;  /* 0x000b880001027983 */ /* 0x000f280000100800 */
[----:B------:R-:W4:Y:S04]  /*14fe0*/  LDL R30, [R1+0xb84] ;  /* 0x000b8400011e7983 */ /* 0x000f280000100800 */
[----:B------:R0:W4:Y:S01]  /*14ff0*/  @P1 LDG.E.U16 R40, desc[UR38][R4.64] ;  /* 0x0000002604281981 */ /* 0x000122000c1e1500 */
[----:B------:R-:W-:Y:S01]  /*15000*/  PRMT R38, RZ, 0x7610, R38 ;  /* 0x00007610ff267816 */ /* 0x000fe20000000026 */
[----:B0-----:R-:W-:-:S02]  /*15010*/  @P1 IMAD.MOV.U32 R4, RZ, RZ, R46 ;  /* 0x000000ffff041224 */ /* 0x001fc400078e002e */
[----:B------:R-:W-:Y:S01]  /*15020*/  @P1 IMAD.MOV.U32 R5, RZ, RZ, R56 ;  /* 0x000000ffff051224 */ /* 0x000fe200078e0038 */
[----:B------:R-:W4:Y:S04]  /*15030*/  LDL R46, [R1+0xb80] ;  /* 0x000b8000012e7983 */ /* 0x000f280000100800 */
[----:B------:R-:W4:Y:S04]  /*15040*/  LDL R56, [R1+0xb7c] ;  /* 0x000b7c0001387983 */ /* 0x000f280000100800 */
[----:B------:R2:W4:Y:S02]  /*15050*/  @P1 LDG.E.U16 R39, desc[UR38][R4.64] ;  /* 0x0000002604271981 */ /* 0x000524000c1e1500 */
[----:B--2---:R-:W-:-:S02]  /*15060*/  @P0 IMAD.MOV.U32 R5, RZ, RZ, R58 ;  /* 0x000000ffff050224 */ /* 0x004fc400078e003a */
[----:B---3--:R-:W-:Y:S01]  /*15070*/  @P0 IMAD.MOV.U32 R4, RZ, RZ, R57 ;  /* 0x000000ffff040224 */ /* 0x008fe200078e0039 */
[----:B------:R-:W-:Y:S02]  /*15080*/  PRMT R37, RZ, 0x7610, R37 ;  /* 0x00007610ff257816 */ /* 0x000fe40000000025 */
[----:B------:R-:W-:Y:S02]  /*15090*/  PRMT R36, RZ, 0x7610, R36 ;  /* 0x00007610ff247816 */ /* 0x000fe40000000024 */
[----:B------:R-:W-:Y:S02]  /*150a0*/  ISETP.GT.AND P1, PT, R29, 0x36, PT ;  /* 0x000000361d00780c */ /* 0x000fe40003f24270 */
[----:B------:R-:W-:Y:S01]  /*150b0*/  PRMT R35, RZ, 0x7610, R35 ;  /* 0x00007610ff237816 */ /* 0x000fe20000000023 */
[----:B------:R4:W2:Y:S01]  /*150c0*/  @P0 LDG.E.U16 R38, desc[UR38][R4.64] ;  /* 0x0000002604260981 */ /* 0x0008a2000c1e1500 */
[----:B------:R-:W-:-:S03]  /*150d0*/  PRMT R34, RZ, 0x7610, R34 ;  /* 0x00007610ff227816 */ /* 0x000fc60000000022 */
[----:B------:R-:W3:Y:S04]  /*150e0*/  LDL R58, [R1+0xb2c] ;  /* 0x000b2c00013a7983 */ /* 0x000ee80000100800 */
[----:B------:R-:W2:Y:S01]  /*150f0*/  LDL R57, [R1+0xb30] ;  /* 0x000b300001397983 */ /* 0x000ea20000100800 */
[----:B----4-:R-:W-:Y:S02]  /*15100*/  @P0 IMAD.MOV.U32 R4, RZ, RZ, R31 ;  /* 0x000000ffff040224 */ /* 0x010fe400078e001f */
[----:B------:R-:W-:Y:S01]  /*15110*/  @P0 IMAD.MOV.U32 R5, RZ, RZ, R44 ;  /* 0x000000ffff050224 */ /* 0x000fe200078e002c */
[----:B------:R-:W4:Y:S04]  /*15120*/  LDL R31, [R1+0xb78] ;  /* 0x000b7800011f7983 */ /* 0x000f280000100800 */
[----:B------:R-:W2:Y:S04]  /*15130*/  LDL R44, [R1+0xb74] ;  /* 0x000b7400012c7983 */ /* 0x000ea80000100800 */
[----:B------:R0:W3:Y:S02]  /*15140*/  @P0 LDG.E.U16 R37, desc[UR38][R4.64] ;  /* 0x0000002604250981 */ /* 0x0000e4000c1e1500 */
[----:B0-----:R-:W-:-:S02]  /*15150*/  @P0 IMAD.MOV.U32 R4, RZ, RZ, R2 ;  /* 0x000000ffff040224 */ /* 0x001fc400078e0002 */
[----:B------:R-:W-:Y:S01]  /*15160*/  @P0 IMAD.MOV.U32 R5, RZ, RZ, R30 ;  /* 0x000000ffff050224 */ /* 0x000fe200078e001e */
[----:B------:R-:W3:Y:S04]  /*15170*/  LDL R2, [R1+0xb38] ;  /* 0x000b380001027983 */ /* 0x000ee80000100800 */
[----:B------:R-:W3:Y:S04]  /*15180*/  LDL R30, [R1+0xb34] ;  /* 0x000b3400011e7983 */ /* 0x000ee80000100800 */
[----:B------:R0:W3:Y:S02]  /*15190*/  @P0 LDG.E.U16 R36, desc[UR38][R4.64] ;  /* 0x0000002604240981 */ /* 0x0000e4000c1e1500 */
[----:B0-----:R-:W-:-:S02]  /*151a0*/  @P0 IMAD.MOV.U32 R4, RZ, RZ, R46 ;  /* 0x000000ffff040224 */ /* 0x001fc400078e002e */
[----:B------:R-:W-:Y:S01]  /*151b0*/  @P0 IMAD.MOV.U32 R5, RZ, RZ, R56 ;  /* 0x000000ffff050224 */ /* 0x000fe200078e0038 */
[----:B------:R-:W3:Y:S04]  /*151c0*/  LDL R46, [R1+0xb28] ;  /* 0x000b2800012e7983 */ /* 0x000ee80000100800 */
[----:B------:R-:W3:Y:S04]  /*151d0*/  LDL R56, [R1+0xb24] ;  /* 0x000b240001387983 */ /* 0x000ee80000100800 */
[----:B------:R4:W3:Y:S02]  /*151e0*/  @P0 LDG.E.U16 R35, desc[UR38][R4.64] ;  /* 0x0000002604230981 */ /* 0x0008e4000c1e1500 */
[----:B----4-:R-:W-:-:S02]  /*151f0*/  @P1 IMAD.MOV.U32 R4, RZ, RZ, R31 ;  /* 0x000000ffff041224 */ /* 0x010fc400078e001f */
[----:B--2---:R-:W-:Y:S01]  /*15200*/  @P1 IMAD.MOV.U32 R5, RZ, RZ, R44 ;  /* 0x000000ffff051224 */ /* 0x004fe200078e002c */
[----:B------:R-:W-:Y:S01]  /*15210*/  ISETP.GT.AND P0, PT, R29, 0x38, PT ;  /* 0x000000381d00780c */ /* 0x000fe20003f04270 */
[----:B------:R-:W2:Y:S04]  /*15220*/  LDL R44, [R1+0xb1c] ;  /* 0x000b1c00012c7983 */ /* 0x000ea80000100800 */
[----:B------:R3:W4:Y:S04]  /*15230*/  @P1 LDG.E.U16 R34, desc[UR38][R4.64] ;  /* 0x0000002604221981 */ /* 0x000728000c1e1500 */
[----:B------:R-:W2:Y:S04]  /*15240*/  LDL R31, [R1+0xb20] ;  /* 0x000b2000011f7983 */ /* 0x000ea80000100800 */
[----:B---3--:R-:W-:-:S02]  /*15250*/  @P0 IMAD.MOV.U32 R4, RZ, RZ, R2 ;  /* 0x000000ffff040224 */ /* 0x008fc400078e0002 */
[----:B------:R-:W-:Y:S01]  /*15260*/  @P0 IMAD.MOV.U32 R5, RZ, RZ, R30 ;  /* 0x000000ffff050224 */ /* 0x000fe200078e001e */
[----:B------:R-:W-:Y:S02]  /*15270*/  PRMT R28, RZ, 0x7610, R28 ;  /* 0x00007610ff1c7816 */ /* 0x000fe4000000001c */
[----:B------:R-:W-:-:S04]  /*15280*/  PRMT R27, RZ, 0x7610, R27 ;  /* 0x00007610ff1b7816 */ /* 0x000fc8000000001b */
[----:B------:R0:W3:Y:S04]  /*15290*/  @P0 LDG.E.U16 R28, desc[UR38][R4.64] ;  /* 0x00000026041c0981 */ /* 0x0000e8000c1e1500 */
[----:B----4-:R-:W-:Y:S04]  /*152a0*/  STL [R1+0x1d74], R34 ;  /* 0x001d742201007387 */ /* 0x010fe80000100800 */
[----:B------:R-:W4:Y:S04]  /*152b0*/  LDL R30, [R1+0xab4] ;  /* 0x000ab400011e7983 */ /* 0x000f280000100800 */
[----:B------:R-:W3:Y:S01]  /*152c0*/  LDL R2, [R1+0xab8] ;  /* 0x000ab80001027983 */ /* 0x000ee20000100800 */
[----:B0-----:R-:W-:-:S02]  /*152d0*/  @P0 IMAD.MOV.U32 R4, RZ, RZ, R57 ;  /* 0x000000ffff040224 */ /* 0x001fc400078e0039 */
[----:B------:R-:W-:Y:S01]  /*152e0*/  @P0 IMAD.MOV.U32 R5, RZ, RZ, R58 ;  /* 0x000000ffff050224 */ /* 0x000fe200078e003a */
[----:B------:R-:W3:Y:S04]  /*152f0*/  LDL R57, [R1+0xab0] ;  /* 0x000ab00001397983 */ /* 0x000ee80000100800 */
[----:B------:R-:W3:Y:S04]  /*15300*/  LDL R58, [R1+0xaac] ;  /* 0x000aac00013a7983 */ /* 0x000ee80000100800 */
[----:B------:R0:W3:Y:S01]  /*15310*/  @P0 LDG.E.U16 R27, desc[UR38][R4.64] ;  /* 0x00000026041b0981 */ /* 0x0000e2000c1e1500 */
[----:B------:R-:W-:-:S02]  /*15320*/  PRMT R26, RZ, 0x7610, R26 ;  /* 0x00007610ff1a7816 */ /* 0x000fc4000000001a */
[----:B------:R-:W-:Y:S02]  /*15330*/  ISETP.GT.AND P2, PT, R29, 0x3c, PT ;  /* 0x0000003c1d00780c */ /* 0x000fe40003f44270 */
[----:B------:R-:W-:Y:S01]  /*15340*/  PRMT R25, RZ, 0x7610, R25 ;  /* 0x00007610ff197816 */ /* 0x000fe20000000019 */
[----:B0-----:R-:W-:Y:S02]  /*15350*/  @P0 IMAD.MOV.U32 R4, RZ, RZ, R46 ;  /* 0x000000ffff040224 */ /* 0x001fe400078e002e */
[----:B------:R-:W-:Y:S01]  /*15360*/  @P0 IMAD.MOV.U32 R5, RZ, RZ, R56 ;  /* 0x000000ffff050224 */ /* 0x000fe200078e0038 */
[----:B------:R-:W3:Y:S04]  /*15370*/  LDL R46, [R1+0xaa8] ;  /* 0x000aa800012e7983 */ /* 0x000ee80000100800 */
[----:B------:R-:W3:Y:S04]  /*15380*/  LDL R56, [R1+0xaa4] ;  /* 0x000aa40001387983 */ /* 0x000ee80000100800 */
[----:B------:R2:W3:Y:S02]  /*15390*/  @P0 LDG.E.U16 R26, desc[UR38][R4.64] ;  /* 0x00000026041a0981 */ /* 0x0004e4000c1e1500 */
[----:B--2---:R-:W-:-:S02]  /*153a0*/  @P0 IMAD.MOV.U32 R4, RZ, RZ, R31 ;  /* 0x000000ffff040224 */ /* 0x004fc400078e001f */
[----:B------:R-:W-:Y:S01]  /*153b0*/  @P0 IMAD.MOV.U32 R5, RZ, RZ, R44 ;  /* 0x000000ffff050224 */ /* 0x000fe200078e002c */
[----:B------:R-:W2:Y:S04]  /*153c0*/  LDL R31, [R1+0xaa0] ;  /* 0x000aa000011f7983 */ /* 0x000ea80000100800 */
[----:B------:R-:W2:Y:S04]  /*153d0*/  LDL R44, [R1+0xa9c] ;  /* 0x000a9c00012c7983 */ /* 0x000ea80000100800 */
[----:B------:R4:W2:Y:S02]  /*153e0*/  @P0 LDG.E.U16 R25, desc[UR38][R4.64] ;  /* 0x0000002604190981 */ /* 0x0008a4000c1e1500 */
[----:B----4-:R-:W-:-:S02]  /*153f0*/  @P2 IMAD.MOV.U32 R5, RZ, RZ, R30 ;  /* 0x000000ffff052224 */ /* 0x010fc400078e001e */
[----:B---3--:R-:W-:Y:S01]  /*15400*/  @P2 IMAD.MOV.U32 R4, RZ, RZ, R2 ;  /* 0x000000ffff042224 */ /* 0x008fe200078e0002 */
[----:B------:R-:W3:Y:S04]  /*15410*/  LDL R30, [R1+0xb6c] ;  /* 0x000b6c00011e7983 */ /* 0x000ee80000100800 */
[----:B------:R-:W4:Y:S01]  /*15420*/  LDL R2, [R1+0xb70] ;  /* 0x000b700001027983 */ /* 0x000f220000100800 */
[----:B------:R-:W-:Y:S02]  /*15430*/  PRMT R24, RZ, 0x7610, R24 ;  /* 0x00007610ff187816 */ /* 0x000fe40000000018 */
[----:B------:R-:W-:-:S04]  /*15440*/  PRMT R23, RZ, 0x7610, R23 ;  /* 0x00007610ff177816 */ /* 0x000fc80000000017 */
[----:B------:R0:W4:Y:S01]  /*15450*/  @P2 LDG.E.U16 R24, desc[UR38][R4.64] ;  /* 0x0000002604182981 */ /* 0x000122000c1e1500 */
[----:B------:R-:W-:Y:S01]  /*15460*/  PRMT R22, RZ, 0x7610, R22 ;  /* 0x00007610ff167816 */ /* 0x000fe20000000016 */
[----:B0-----:R-:W-:Y:S02]  /*15470*/  @P2 IMAD.MOV.U32 R4, RZ, RZ, R57 ;  /* 0x000000ffff042224 */ /* 0x001fe400078e0039 */
[----:B------:R-:W-:Y:S01]  /*15480*/  @P2 IMAD.MOV.U32 R5, RZ, RZ, R58 ;  /* 0x000000ffff052224 */ /* 0x000fe200078e003a */
[----:B------:R-:W-:Y:S02]  /*15490*/  PRMT R21, RZ, 0x7610, R21 ;  /* 0x00007610ff157816 */ /* 0x000fe40000000015 */
[----:B------:R-:W-:Y:S01]  /*154a0*/  PRMT R33, RZ, 0x7610, R33 ;  /* 0x00007610ff217816 */ /* 0x000fe20000000021 */
[----:B------:R-:W4:Y:S04]  /*154b0*/  LDL R58, [R1+0xb14] ;  /* 0x000b1400013a7983 */ /* 0x000f280000100800 */
[----:B------:R0:W4:Y:S04]  /*154c0*/  @P2 LDG.E.U16 R23, desc[UR38][R4.64] ;  /* 0x0000002604172981 */ /* 0x000128000c1e1500 */
[----:B------:R-:W4:Y:S01]  /*154d0*/  LDL R57, [R1+0xb18] ;  /* 0x000b180001397983 */ /* 0x000f220000100800 */
[----:B0-----:R-:W-:-:S02]  /*154e0*/  @P2 IMAD.MOV.U32 R4, RZ, RZ, R46 ;  /* 0x000000ffff042224 */ /* 0x001fc400078e002e */
[----:B------:R-:W-:Y:S01]  /*154f0*/  @P2 IMAD.MOV.U32 R5, RZ, RZ, R56 ;  /* 0x000000ffff052224 */ /* 0x000fe200078e0038 */
[----:B------:R-:W4:Y:S04]  /*15500*/  LDL R46, [R1+0xb10] ;  /* 0x000b1000012e7983 */ /* 0x000f280000100800 */
[----:B------:R-:W4:Y:S04]  /*15510*/  LDL R56, [R1+0xb0c] ;  /* 0x000b0c0001387983 */ /* 0x000f280000100800 */
[----:B------:R2:W4:Y:S02]  /*15520*/  @P2 LDG.E.U16 R22, desc[UR38][R4.64] ;  /* 0x0000002604162981 */ /* 0x000524000c1e1500 */
[----:B--2---:R-:W-:-:S02]  /*15530*/  @P2 IMAD.MOV.U32 R4, RZ, RZ, R31 ;  /* 0x000000ffff042224 */ /* 0x004fc400078e001f */
[----:B------:R-:W-:Y:S01]  /*15540*/  @P2 IMAD.MOV.U32 R5, RZ, RZ, R44 ;  /* 0x000000ffff052224 */ /* 0x000fe200078e002c */
[----:B------:R-:W-:Y:S01]  /*15550*/  ISETP.GT.AND P0, PT, R29, 0x39, PT ;  /* 0x000000391d00780c */ /* 0x000fe20003f04270 */
[----:B------:R-:W2:Y:S04]  /*15560*/  LDL R44, [R1+0xb04] ;  /* 0x000b0400012c7983 */ /* 0x000ea80000100800 */
[----:B------:R3:W2:Y:S04]  /*15570*/  @P2 LDG.E.U16 R21, desc[UR38][R4.64] ;  /* 0x0000002604152981 */ /* 0x0006a8000c1e1500 */
[----:B------:R-:W2:Y:S01]  /*15580*/  LDL R31, [R1+0xb08] ;  /* 0x000b0800011f7983 */ /* 0x000ea20000100800 */
[----:B---3--:R-:W-:-:S02]  /*15590*/  @P1 IMAD.MOV.U32 R5, RZ, RZ, R30 ;  /* 0x000000ffff051224 */ /* 0x008fc400078e001e */
[----:B----4-:R-:W-:Y:S01]  /*155a0*/  @P1 IMAD.MOV.U32 R4, RZ, RZ, R2 ;  /* 0x000000ffff041224 */ /* 0x010fe200078e0002 */
[----:B------:R-:W3:Y:S04]  /*155b0*/  LDL R30, [R1+0xafc] ;  /* 0x000afc00011e7983 */ /* 0x000ee80000100800 */
[----:B------:R-:W4:Y:S04]  /*155c0*/  LDL R2, [R1+0xb00] ;  /* 0x000b000001027983 */ /* 0x000f280000100800 */
[----:B------:R0:W3:Y:S01]  /*155d0*/  @P1 LDG.E.U16 R33, desc[UR38][R4.64] ;  /* 0x0000002604211981 */ /* 0x0000e2000c1e1500 */
[----:B------:R-:W-:-:S02]  /*155e0*/  PRMT R20, RZ, 0x7610, R20 ;  /* 0x00007610ff147816 */ /* 0x000fc40000000014 */
[----:B------:R-:W-:Y:S01]  /*155f0*/  PRMT R19, RZ, 0x7610, R19 ;  /* 0x00007610ff137816 */ /* 0x000fe20000000013 */
[----:B0-----:R-:W-:Y:S02]  /*15600*/  @P0 IMAD.MOV.U32 R5, RZ, RZ, R58 ;  /* 0x000000ffff050224 */ /* 0x001fe400078e003a */
[----:B------:R-:W-:-:S05]  /*15610*/  @P0 IMAD.MOV.U32 R4, RZ, RZ, R57 ;  /* 0x000000ffff040224 */ /* 0x000fca00078e0039 */
[----:B------:R0:W4:Y:S02]  /*15620*/  @P0 LDG.E.U16 R20, desc[UR38][R4.64] ;  /* 0x0000002604140981 */ /* 0x000124000c1e1500 */
[----:B0-----:R-:W-:Y:S02]  /*15630*/  @P0 IMAD.MOV.U32 R4, RZ, RZ, R46 ;  /* 0x000000ffff040224 */ /* 0x001fe400078e002e */
[----:B------:R-:W-:-:S05]  /*15640*/  @P0 IMAD.MOV.U32 R5, RZ, RZ, R56 ;  /* 0x000000ffff050224 */ /* 0x000fca00078e0038 */
[----:B------:R2:W4:Y:S02]  /*15650*/  @P0 LDG.E.U16 R19, desc[UR38][R4.64] ;  /* 0x0000002604130981 */ /* 0x000524000c1e1500 */
[----:B--2---:R-:W-:Y:S02]  /*15660*/  @P0 IMAD.MOV.U32 R5, RZ, RZ, R44 ;  /* 0x000000ffff050224 */ /* 0x004fe400078e002c */
[----:B---3--:R0:W-:Y:S04]  /*15670*/  STL [R1+0x1d78], R33 ;  /* 0x001d782101007387 */ /* 0x0081e80000100800 */
[----:B------:R-:W2:Y:S04]  /*15680*/  LDL R59, [R1+0xa94] ;  /* 0x000a9400013b7983 */ /* 0x000ea80000100800 */
[----:B------:R-:W3:Y:S04]  /*15690*/  LDL R58, [R1+0xa98] ;  /* 0x000a9800013a7983 */ /* 0x000ee80000100800 */
[----:B------:R-:W3:Y:S04]  /*156a0*/  LDL R57, [R1+0xa8c] ;  /* 0x000a8c0001397983 */ /* 0x000ee80000100800 */
[----:B------:R-:W3:Y:S04]  /*156b0*/  LDL R56, [R1+0xa90] ;  /* 0x000a900001387983 */ /* 0x000ee80000100800 */
[----:B------:R-:W3:Y:S04]  /*156c0*/  LDL R46, [R1+0xa84] ;  /* 0x000a8400012e7983 */ /* 0x000ee80000100800 */
[----:B------:R-:W3:Y:S01]  /*156d0*/  LDL R44, [R1+0xa88] ;  /* 0x000a8800012c7983 */ /* 0x000ee20000100800 */
[----:B------:R-:W-:-:S02]  /*156e0*/  PRMT R18, RZ, 0x7610, R18 ;  /* 0x00007610ff127816 */ /* 0x000fc40000000012 */
[----:B------:R-:W-:Y:S01]  /*156f0*/  ISETP.GT.AND P2, PT, R29, 0x3d, PT ;  /* 0x0000003d1d00780c */ /* 0x000fe20003f44270 */
[----:B------:R-:W-:Y:S01]  /*15700*/  @P0 IMAD.MOV.U32 R4, RZ, RZ, R31 ;  /* 0x000000ffff040224 */ /* 0x000fe200078e001f */
[----:B------:R-:W-:Y:S01]  /*15710*/  PRMT R17, RZ, 0x7610, R17 ;  /* 0x00007610ff117816 */ /* 0x000fe20000000011 */
[----:B0-----:R-:W3:Y:S04]  /*15720*/  LDL R33, [R1+0xa7c] ;  /* 0x000a7c0001217983 */ /* 0x001ee80000100800 */
[----:B------:R4:W3:Y:S04]  /*15730*/  @P0 LDG.E.U16 R18, desc[UR38][R4.64] ;  /* 0x0000002604120981 */ /* 0x0008e8000c1e1500 */
[----:B------:R-:W3:Y:S01]  /*15740*/  LDL R31, [R1+0xa80] ;  /* 0x000a8000011f7983 */ /* 0x000ee20000100800 */
[----:B------:R-:W-:Y:S01]  /*15750*/  PRMT R16, RZ, 0x7610, R16 ;  /* 0x00007610ff107816 */ /* 0x000fe20000000010 */
[----:B----4-:R-:W-:-:S02]  /*15760*/  @P0 IMAD.MOV.U32 R4, RZ, RZ, R2 ;  /* 0x000000ffff040224 */ /* 0x010fc400078e0002 */
[----:B------:R-:W-:Y:S01]  /*15770*/  @P0 IMAD.MOV.U32 R5, RZ, RZ, R30 ;  /* 0x000000ffff050224 */ /* 0x000fe200078e001e */
[----:B------:R-:W4:Y:S04]  /*15780*/  LDL R2, [R1+0xb68] ;  /* 0x000b680001027983 */ /* 0x000f280000100800 */
[----:B------:R-:W4:Y:S04]  /*15790*/  LDL R30, [R1+0xb64] ;  /* 0x000b6400011e7983 */ /* 0x000f280000100800 */
[----:B------:R2:W4:Y:S01]  /*157a0*/  @P0 LDG.E.U16 R17, desc[UR38][R4.64] ;  /* 0x0000002604110981 */ /* 0x000522000c1e1500 */
[----:B------:R-:W-:Y:S01]  /*157b0*/  PRMT R15, RZ, 0x7610, R15 ;  /* 0x00007610ff0f7816 */ /* 0x000fe2000000000f */
[----:B--2---:R-:W-:-:S02]  /*157c0*/  @P2 IMAD.MOV.U32 R5, RZ, RZ, R59 ;  /* 0x000000ffff052224 */ /* 0x004fc400078e003b */
[----:B---3--:R-:W-:-:S05]  /*157d0*/  @P2 IMAD.MOV.U32 R4, RZ, RZ, R58 ;  /* 0x000000ffff042224 */ /* 0x008fca00078e003a */
[----:B------:R0:W2:Y:S02]  /*157e0*/  @P2 LDG.E.U16 R16, desc[UR38][R4.64] ;  /* 0x0000002604102981 */ /* 0x0000a4000c1e1500 */
[----:B0-----:R-:W-:Y:S02]  /*157f0*/  @P2 IMAD.MOV.U32 R4, RZ, RZ, R56 ;  /* 0x000000ffff042224 */ /* 0x001fe400078e0038 */
[----:B------:R-:W-:Y:S01]  /*15800*/  @P2 IMAD.MOV.U32 R5, RZ, RZ, R57 ;  /* 0x000000ffff052224 */ /* 0x000fe200078e0039 */
[----:B------:R-:W3:Y:S04]  /*15810*/  LDL R56, [R1+0xb60] ;  /* 0x000b600001387983 */ /* 0x000ee80000100800 */
[----:B------:R-:W2:Y:S04]  /*15820*/  LDL R57, [R1+0xb5c] ;  /* 0x000b5c0001397983 */ /* 0x000ea80000100800 */
[----:B------:R0:W2:Y:S02]  /*15830*/  @P2 LDG.E.U16 R15, desc[UR38][R4.64] ;  /* 0x00000026040f2981 */ /* 0x0000a4000c1e1500 */
[----:B0-----:R-:W-:-:S02]  /*15840*/  @P2 IMAD.MOV.U32 R4, RZ, RZ, R44 ;  /* 0x000000ffff042224 */ /* 0x001fc400078e002c */
[----:B------:R-:W-:Y:S01]  /*15850*/  @P2 IMAD.MOV.U32 R5, RZ, RZ, R46 ;  /* 0x000000ffff052224 */ /* 0x000fe200078e002e */
[----:B------:R-:W2:Y:S04]  /*15860*/  LDL R44, [R1+0xaf8] ;  /* 0x000af800012c7983 */ /* 0x000ea80000100800 */
[----:B------:R-:W2:Y:S01]  /*15870*/  LDL R46, [R1+0xaf4] ;  /* 0x000af400012e7983 */ /* 0x000ea20000100800 */
[----:B------:R-:W-:Y:S02]  /*15880*/  PRMT R14, RZ, 0x7610, R14 ;  /* 0x00007610ff0e7816 */ /* 0x000fe4000000000e */
[----:B------:R-:W-:-:S04]  /*15890*/  PRMT R13, RZ, 0x7610, R13 ;  /* 0x00007610ff0d7816 */ /* 0x000fc8000000000d */
[----:B------:R0:W2:Y:S01]  /*158a0*/  @P2 LDG.E.U16 R14, desc[UR38][R4.64] ;  /* 0x00000026040e2981 */ /* 0x0000a2000c1e1500 */
[----:B------:R-:W-:Y:S02]  /*158b0*/  PRMT R32, RZ, 0x7610, R32 ;  /* 0x00007610ff207816 */ /* 0x000fe40000000020 */
[----:B------:R-:W-:Y:S01]  /*158c0*/  ISETP.GT.AND P0, PT, R29, 0x3a, PT ;  /* 0x0000003a1d00780c */ /* 0x000fe20003f04270 */
[----:B0-----:R-:W-:Y:S02]  /*158d0*/  @P2 IMAD.MOV.U32 R4, RZ, RZ, R31 ;  /* 0x000000ffff042224 */ /* 0x001fe400078e001f */
[----:B------:R-:W-:Y:S01]  /*158e0*/  @P2 IMAD.MOV.U32 R5, RZ, RZ, R33 ;  /* 0x000000ffff052224 */ /* 0x000fe200078e0021 */
[----:B------:R-:W-:Y:S02]  /*158f0*/  PRMT R12, RZ, 0x7610, R12 ;  /* 0x00007610ff0c7816 */ /* 0x000fe4000000000c */
[----:B------:R-:W-:Y:S01]  /*15900*/  PRMT R11, RZ, 0x7610, R11 ;  /* 0x00007610ff0b7816 */ /* 0x000fe2000000000b */
[----:B------:R-:W2:Y:S04]  /*15910*/  LDL R33, [R1+0xaec] ;  /* 0x000aec0001217983 */ /* 0x000ea80000100800 */
[----:B------:R4:W2:Y:S04]  /*15920*/  @P2 LDG.E.U16 R13, desc[UR38][R4.64] ;  /* 0x00000026040d2981 */ /* 0x0008a8000c1e1500 */
[----:B------:R-:W2:Y:S01]  /*15930*/  LDL R31, [R1+0xaf0] ;  /* 0x000af000011f7983 */ /* 0x000ea20000100800 */
[----:B----4-:R-:W-:-:S02]  /*15940*/  @P1 IMAD.MOV.U32 R4, RZ, RZ, R2 ;  /* 0x000000ffff041224 */ /* 0x010fc400078e0002 */
[----:B------:R-:W-:Y:S01]  /*15950*/  @P1 IMAD.MOV.U32 R5, RZ, RZ, R30 ;  /* 0x000000ffff051224 */ /* 0x000fe200078e001e */
[----:B------:R-:W4:Y:S04]  /*15960*/  LDL R2, [R1+0xae8] ;  /* 0x000ae80001027983 */ /* 0x000f280000100800 */
[----:B------:R-:W4:Y:S04]  /*15970*/  LDL R30, [R1+0xae4] ;  /* 0x000ae400011e7983 */ /* 0x000f280000100800 */
[----:B------:R3:W4:Y:S02]  /*15980*/  @P1 LDG.E.U16 R32, desc[UR38][R4.64] ;  /* 0x0000002604201981 */ /* 0x000724000c1e1500 */
[----:B---3--:R-:W-:-:S02]  /*15990*/  @P1 IMAD.MOV.U32 R4, RZ, RZ, R56 ;  /* 0x000000ffff041224 */ /* 0x008fc400078e0038 */
[----:B--2---:R-:W-:-:S05]  /*159a0*/  @P1 IMAD.MOV.U32 R5, RZ, RZ, R57 ;  /* 0x000000ffff051224 */ /* 0x004fca00078e0039 */
[----:B------:R0:W2:Y:S02]  /*159b0*/  @P1 LDG.E.U16 R12, desc[UR38][R4.64] ;  /* 0x00000026040c1981 */ /* 0x0000a4000c1e1500 */
[----:B0-----:R-:W-:Y:S02]  /*159c0*/  @P0 IMAD.MOV.U32 R4, RZ, RZ, R44 ;  /* 0x000000ffff040224 */ /* 0x001fe400078e002c */
[----:B------:R-:W-:-:S05]  /*159d0*/  @P0 IMAD.MOV.U32 R5, RZ, RZ, R46 ;  /* 0x000000ffff050224 */ /* 0x000fca00078e002e */
[----:B------:R0:W3:Y:S01]  /*159e0*/  @P0 LDG.E.U16 R11, desc[UR38][R4.64] ;  /* 0x00000026040b0981 */ /* 0x0000e2000c1e1500 */
[----:B------:R-:W-:Y:S01]  /*159f0*/  PRMT R10, RZ, 0x7610, R10 ;  /* 0x00007610ff0a7816 */ /* 0x000fe2000000000a */
[----:B0-----:R-:W-:Y:S02]  /*15a00*/  @P0 IMAD.MOV.U32 R5, RZ, RZ, R33 ;  /* 0x000000ffff050224 */ /* 0x001fe400078e0021 */
[----:B------:R-:W-:-:S05]  /*15a10*/  @P0 IMAD.MOV.U32 R4, RZ, RZ, R31 ;  /* 0x000000ffff040224 */ /* 0x000fca00078e001f */
[----:B------:R0:W3:Y:S04]  /*15a20*/  @P0 LDG.E.U16 R10, desc[UR38][R4.64] ;  /* 0x00000026040a0981 */ /* 0x0000e8000c1e1500 */
[----:B----4-:R1:W-:Y:S04]  /*15a30*/  STL [R1+0x1d7c], R32 ;  /* 0x001d7c2001007387 */ /* 0x0103e80000100800 */
[----:B--2---:R-:W-:Y:S04]  /*15a40*/  STL [R1+0x1d80], R12 ;  /* 0x001d800c01007387 */ /* 0x004fe80000100800 */
[----:B------:R-:W2:Y:S04]  /*15a50*/  LDL R56, [R1+0xadc] ;  /* 0x000adc0001387983 */ /* 0x000ea80000100800 */
[----:B------:R-:W4:Y:S04]  /*15a60*/  LDL R46, [R1+0xae0] ;  /* 0x000ae000012e7983 */ /* 0x000f280000100800 */
[----:B---3--:R-:W-:Y:S04]  /*15a70*/  STL [R1+0x1d84], R11 ;  /* 0x001d840b01007387 */ /* 0x008fe80000100800 */
[----:B------:R-:W3:Y:S04]  /*15a80*/  LDL R33, [R1+0xa74] ;  /* 0x000a740001217983 */ /* 0x000ee80000100800 */
[----:B-1----:R-:W3:Y:S01]  /*15a90*/  LDL R32, [R1+0xa78] ;  /* 0x000a780001207983 */ /* 0x002ee20000100800 */
[----:B------:R-:W-:-:S02]  /*15aa0*/  PRMT R9, RZ, 0x7610, R9 ;  /* 0x00007610ff097816 */ /* 0x000fc40000000009 */
[----:B------:R-:W-:Y:S01]  /*15ab0*/  ISETP.GT.AND P1, PT, R29, 0x3e, PT ;  /* 0x0000003e1d00780c */ /* 0x000fe20003f24270 */
[----:B0-----:R-:W-:Y:S02]  /*15ac0*/  @P0 IMAD.MOV.U32 R4, RZ, RZ, R2 ;  /* 0x000000ffff040224 */ /* 0x001fe400078e0002 */
[----:B------:R-:W-:Y:S01]  /*15ad0*/  @P0 IMAD.MOV.U32 R5, RZ, RZ, R30 ;  /* 0x000000ffff050224 */ /* 0x000fe200078e001e */
[----:B------:R-:W-:-:S04]  /*15ae0*/  PRMT R8, RZ, 0x7610, R8 ;  /* 0x00007610ff087816 */ /* 0x000fc80000000008 */
[----:B------:R2:W3:Y:S01]  /*15af0*/  @P0 LDG.E.U16 R9, desc[UR38][R4.64] ;  /* 0x0000002604090981 */ /* 0x0004e2000c1e1500 */
[----:B------:R-:W-:-:S03]  /*15b00*/  PRMT R7, RZ, 0x7610, R7 ;  /* 0x00007610ff077816 */ /* 0x000fc60000000007 */
[----:B------:R-:W-:Y:S04]  /*15b10*/  STL [R1+0x1d88], R10 ;  /* 0x001d880a01007387 */ /* 0x000fe80000100800 */
[----:B------:R-:W3:Y:S04]  /*15b20*/  LDL R44, [R1+0xa6c] ;  /* 0x000a6c00012c7983 */ /* 0x000ee80000100800 */
[----:B------:R-:W3:Y:S04]  /*15b30*/  LDL R31, [R1+0xa70] ;  /* 0x000a7000011f7983 */ /* 0x000ee80000100800 */
[----:B------:R-:W3:Y:S04]  /*15b40*/  LDL R30, [R1+0xa64] ;  /* 0x000a6400011e7983 */ /* 0x000ee80000100800 */
[----:B------:R-:W3:Y:S01]  /*15b50*/  LDL R2, [R1+0xa68] ;  /* 0x000a680001027983 */ /* 0x000ee20000100800 */
[----:B--2---:R-:W-:-:S02]  /*15b60*/  @P0 IMAD.MOV.U32 R5, RZ, RZ, R56 ;  /* 0x000000ffff050224 */ /* 0x004fc400078e0038 */
[----:B----4-:R-:W-:-:S05]  /*15b70*/  @P0 IMAD.MOV.U32 R4, RZ, RZ, R46 ;  /* 0x000000ffff040224 */ /* 0x010fca00078e002e */
[----:B------:R3:W2:Y:S02]  /*15b80*/  @P0 LDG.E.U16 R8, desc[UR38][R4.64] ;  /* 0x0000002604080981 */ /* 0x0006a4000c1e1500 */
[----:B---3--:R-:W-:Y:S02]  /*15b90*/  @P1 IMAD.MOV.U32 R5, RZ, RZ, R33 ;  /* 0x000000ffff051224 */ /* 0x008fe400078e0021 */
[----:B------:R-:W-:-:S05]  /*15ba0*/  @P1 IMAD.MOV.U32 R4, RZ, RZ, R32 ;  /* 0x000000ffff041224 */ /* 0x000fca00078e0020 */
[----:B------:R0:W3:Y:S04]  /*15bb0*/  @P1 LDG.E.U16 R7, desc[UR38][R4.64] ;  /* 0x0000002604071981 */ /* 0x0000e8000c1e1500 */
[----:B------:R-:W-:Y:S01]  /*15bc0*/  STL [R1+0x1d8c], R9 ;  /* 0x001d8c0901007387 */ /* 0x000fe20000100800 */
[----:B------:R-:W-:Y:S01]  /*15bd0*/  PRMT R6, RZ, 0x7610, R6 ;  /* 0x00007610ff067816 */ /* 0x000fe20000000006 */
[----:B0-----:R-:W-:Y:S02]  /*15be0*/  @P1 IMAD.MOV.U32 R5, RZ, RZ, R44 ;  /* 0x000000ffff051224 */ /* 0x001fe400078e002c */
[----:B------:R-:W-:-:S05]  /*15bf0*/  @P1 IMAD.MOV.U32 R4, RZ, RZ, R31 ;  /* 0x000000ffff041224 */ /* 0x000fca00078e001f */
[----:B------:R0:W4:Y:S04]  /*15c00*/  @P1 LDG.E.U16 R6, desc[UR38][R4.64] ;  /* 0x0000002604061981 */ /* 0x000128000c1e1500 */
[----:B--2---:R1:W-:Y:S04]  /*15c10*/  STL [R1+0x1d90], R8 ;  /* 0x001d900801007387 */ /* 0x0043e80000100800 */
[----:B------:R-:W2:Y:S04]  /*15c20*/  LDL R33, [R1+0xa5c] ;  /* 0x000a5c0001217983 */ /* 0x000ea80000100800 */
[----:B------:R-:W2:Y:S04]  /*15c30*/  LDL R32, [R1+0xa60] ;  /* 0x000a600001207983 */ /* 0x000ea80000100800 */
[----:B---3--:R-:W-:Y:S04]  /*15c40*/  STL [R1+0x1d94], R7 ;  /* 0x001d940701007387 */ /* 0x008fe80000100800 */
[----:B------:R-:W3:Y:S04]  /*15c50*/  LDL R57, [R1+0xbd4] ;  /* 0x000bd40001397983 */ /* 0x000ee80000100800 */
[----:B-1----:R-:W3:Y:S01]  /*15c60*/  LDL R8, [R1+0xbd8] ;  /* 0x000bd80001087983 */ /* 0x002ee20000100800 */
[----:B0-----:R-:W-:Y:S01]  /*15c70*/  PRMT R5, RZ, 0x7610, R5 ;  /* 0x00007610ff057816 */ /* 0x001fe20000000005 */
[----:B------:R-:W-:Y:S01]  /*15c80*/  @P1 IMAD.MOV.U32 R31, RZ, RZ, R30 ;  /* 0x000000ffff1f1224 */ /* 0x000fe200078e001e */
[----:B------:R-:W-:Y:S01]  /*15c90*/  ISETP.GT.AND P0, PT, R29, 0x33, PT ;  /* 0x000000331d00780c */ /* 0x000fe20003f04270 */
[----:B------:R-:W-:Y:S01]  /*15ca0*/  @P1 IMAD.MOV.U32 R30, RZ, RZ, R2 ;  /* 0x000000ffff1e1224 */ /* 0x000fe200078e0002 */
[----:B------:R-:W-:-:S04]  /*15cb0*/  PRMT R4, RZ, 0x7610, R4 ;  /* 0x00007610ff047816 */ /* 0x000fc80000000004 */
[----:B------:R2:W3:Y:S01]  /*15cc0*/  @P1 LDG.E.U16 R5, desc[UR38][R30.64] ;  /* 0x000000261e051981 */ /* 0x0004e2000c1e1500 */
[----:B------:R-:W-:-:S03]  /*15cd0*/  PRMT R9, RZ, 0x7610, R9 ;  /* 0x00007610ff097816 */ /* 0x000fc60000000009 */
[----:B----4-:R-:W-:Y:S04]  /*15ce0*/  STL [R1+0x1d98], R6 ;  /* 0x001d980601007387 */ /* 0x010fe80000100800 */
[----:B------:R-:W4:Y:S04]  /*15cf0*/  LDL R56, [R1+0xbcc] ;  /* 0x000bcc0001387983 */ /* 0x000f280000100800 */
[----:B------:R-:W4:Y:S04]  /*15d00*/  LDL R2, [R1+0xbd0] ;  /* 0x000bd00001027983 */ /* 0x000f280000100800 */
[----:B------:R-:W4:Y:S04]  /*15d10*/  LDL R46, [R1+0xbc4] ;  /* 0x000bc400012e7983 */ /* 0x000f280000100800 */
[----:B------:R-:W4:Y:S01]  /*15d20*/  LDL R44, [R1+0xbc8] ;  /* 0x000bc800012c7983 */ /* 0x000f220000100800 */
[----:B--2---:R-:W-:-:S02]  /*15d30*/  @P1 IMAD.MOV.U32 R31, RZ, RZ, R33 ;  /* 0x000000ffff1f1224 */ /* 0x004fc400078e0021 */
[----:B------:R-:W-:-:S05]  /*15d40*/  @P1 IMAD.MOV.U32 R30, RZ, RZ, R32 ;  /* 0x000000ffff1e1224 */ /* 0x000fca00078e0020 */
[----:B------:R3:W2:Y:S02]  /*15d50*/  @P1 LDG.E.U16 R4, desc[UR38][R30.64] ;  /* 0x000000261e041981 */ /* 0x0006a4000c1e1500 */
[----:B---3--:R-:W-:Y:S02]  /*15d60*/  @P0 IMAD.MOV.U32 R31, RZ, RZ, R57 ;  /* 0x000000ffff1f0224 */ /* 0x008fe400078e0039 */
[----:B------:R-:W-:-:S05]  /*15d70*/  @P0 IMAD.MOV.U32 R30, RZ, RZ, R8 ;  /* 0x000000ffff1e0224 */ /* 0x000fca00078e0008 */
[----:B------:R4:W3:Y:S04]  /*15d80*/  @P0 LDG.E.U16 R9, desc[UR38][R30.64] ;  /* 0x000000261e090981 */ /* 0x0008e8000c1e1500 */
[----:B------:R-:W-:Y:S04]  /*15d90*/  STL [R1+0x1d9c], R5 ;  /* 0x001d9c0501007387 */ /* 0x000fe80000100800 */
[----:B------:R-:W3:Y:S04]  /*15da0*/  LDL R33, [R1+0xbbc] ;  /* 0x000bbc0001217983 */ /* 0x000ee80000100800 */
[----:B------:R-:W3:Y:S01]  /*15db0*/  LDL R32, [R1+0xbc0] ;  /* 0x000bc00001207983 */ /* 0x000ee20000100800 */
[----:B------:R-:W-:Y:S01]  /*15dc0*/  PRMT R55, RZ, 0x7610, R55 ;  /* 0x00007610ff377816 */ /* 0x000fe20000000037 */
[----:B----4-:R-:W-:-:S02]  /*15dd0*/  @P0 IMAD.MOV.U32 R31, RZ, RZ, R56 ;  /* 0x000000ffff1f0224 */ /* 0x010fc400078e0038 */
[----:B------:R-:W-:-:S05]  /*15de0*/  @P0 IMAD.MOV.U32 R30, RZ, RZ, R2 ;  /* 0x000000ffff1e0224 */ /* 0x000fca00078e0002 */
[----:B------:R0:W4:Y:S02]  /*15df0*/  @P0 LDG.E.U16 R55, desc[UR38][R30.64] ;  /* 0x000000261e370981 */ /* 0x000124000c1e1500 */
[----:B0-----:R-:W-:Y:S02]  /*15e00*/  @P0 IMAD.MOV.U32 R30, RZ, RZ, R44 ;  /* 0x000000ffff1e0224 */ /* 0x001fe400078e002c */
[----:B------:R-:W-:Y:S01]  /*15e10*/  @P0 IMAD.MOV.U32 R31, RZ, RZ, R46 ;  /* 0x000000ffff1f0224 */ /* 0x000fe200078e002e */
[----:B--2---:R0:W-:Y:S04]  /*15e20*/  STL [R1+0x1da0], R4 ;  /* 0x001da00401007387 */ /* 0x0041e80000100800 */
[----:B------:R-:W2:Y:S04]  /*15e30*/  LDL R8, [R1+0xb58] ;  /* 0x000b580001087983 */ /* 0x000ea80000100800 */
[----:B---3--:R1:W-:Y:S04]  /*15e40*/  STL [R1+0x258], R9 ;  /* 0x0002580901007387 */ /* 0x0083e80000100800 */
[----:B0-----:R-:W3:Y:S04]  /*15e50*/  LDL R4, [R1+0xb4c] ;  /* 0x000b4c0001047983 */ /* 0x001ee80000100800 */
[----:B------:R-:W3:Y:S04]  /*15e60*/  LDL R2, [R1+0xb50] ;  /* 0x000b500001027983 */ /* 0x000ee80000100800 */
[----:B------:R-:W3:Y:S04]  /*15e70*/  LDL R46, [R1+0xb44] ;  /* 0x000b4400012e7983 */ /* 0x000ee80000100800 */
[----:B------:R-:W3:Y:S04]  /*15e80*/  LDL R44, [R1+0xb48] ;  /* 0x000b4800012c7983 */ /* 0x000ee80000100800 */
[----:B-1----:R-:W3:Y:S01]  /*15e90*/  LDL R9, [R1+0xb54] ;  /* 0x000b540001097983 */ /* 0x002ee20000100800 */
[----:B------:R-:W-:-:S02]  /*15ea0*/  PRMT R54, RZ, 0x7610, R54 ;  /* 0x00007610ff367816 */ /* 0x000fc40000000036 */
[----:B------:R-:W-:Y:S02]  /*15eb0*/  ISETP.GT.AND P1, PT, R29, 0x37, PT ;  /* 0x000000371d00780c */ /* 0x000fe40003f24270 */
[----:B------:R-:W-:Y:S02]  /*15ec0*/  PRMT R53, RZ, 0x7610, R53 ;  /* 0x00007610ff357816 */ /* 0x000fe40000000035 */
        /* <DEDUP_REMOVED lines=9> */
[----:B--2---:R-:W-:-:S03]  /*15f60*/  @P1 IMAD.MOV.U32 R30, RZ, RZ, R8 ;  /* 0x000000ffff1e1224 */ /* 0x004fc600078e0008 */
[----:B------:R-:W2:Y:S01]  /*15f70*/  LDL R8, [R1+0xad8] ;  /* 0x000ad80001087983 */ /* 0x000ea20000100800 */
[----:B---3--:R-:W-:-:S03]  /*15f80*/  @P1 IMAD.MOV.U32 R31, RZ, RZ, R9 ;  /* 0x000000ffff1f1224 */ /* 0x008fc600078e0009 */
[----:B------:R-:W3:Y:S04]  /*15f90*/  LDL R9, [R1+0xad4] ;  /* 0x000ad40001097983 */ /* 0x000ee80000100800 */
[----:B------:R0:W3:Y:S02]  /*15fa0*/  @P1 LDG.E.U16 R52, desc[UR38][R30.64] ;  /* 0x000000261e341981 */ /* 0x0000e4000c1e1500 */
[----:B0-----:R-:W-:Y:S02]  /*15fb0*/  @P1 IMAD.MOV.U32 R30, RZ, RZ, R2 ;  /* 0x000000ffff1e1224 */ /* 0x001fe400078e0002 */
[----:B------:R-:W-:Y:S01]  /*15fc0*/  @P1 IMAD.MOV.U32 R31, RZ, RZ, R4 ;  /* 0x000000ffff1f1224 */ /* 0x000fe200078e0004 */
[----:B------:R-:W-:Y:S02]  /*15fd0*/  ISETP.GT.AND P0, PT, R29, 0x3b, PT ;  /* 0x0000003b1d00780c */ /* 0x000fe40003f04270 */
[----:B------:R-:W-:Y:S01]  /*15fe0*/  PRMT R11, RZ, 0x7610, R11 ;  /* 0x00007610ff0b7816 */ /* 0x000fe2000000000b */
[----:B------:R-:W3:Y:S04]  /*15ff0*/  LDL R4, [R1+0xacc] ;  /* 0x000acc0001047983 */ /* 0x000ee80000100800 */
[----:B------:R0:W3:Y:S04]  /*16000*/  @P1 LDG.E.U16 R51, desc[UR38][R30.64] ;  /* 0x000000261e331981 */ /* 0x0000e8000c1e1500 */
[----:B------:R-:W3:Y:S01]  /*16010*/  LDL R2, [R1+0xad0] ;  /* 0x000ad00001027983 */ /* 0x000ee20000100800 */
[----:B0-----:R-:W-:-:S02]  /*16020*/  @P1 IMAD.MOV.U32 R30, RZ, RZ, R44 ;  /* 0x000000ffff1e1224 */ /* 0x001fc400078e002c */
[----:B------:R-:W-:Y:S01]  /*16030*/  @P1 IMAD.MOV.U32 R31, RZ, RZ, R46 ;  /* 0x000000ffff1f1224 */ /* 0x000fe200078e002e */
[----:B------:R-:W3:Y:S04]  /*16040*/  LDL R44, [R1+0xac4] ;  /* 0x000ac400012c7983 */ /* 0x000ee80000100800 */
[----:B------:R4:W3:Y:S01]  /*16050*/  @P1 LDG.E.U16 R43, desc[UR38][R30.64] ;  /* 0x000000261e2b1981 */ /* 0x0008e2000c1e1500 */
[----:B------:R-:W-:Y:S01]  /*16060*/  PRMT R6, RZ, 0x7610, R6 ;  /* 0x00007610ff067816 */ /* 0x000fe20000000006 */
[----:B----4-:R-:W-:Y:S02]  /*16070*/  @P1 IMAD.MOV.U32 R30, RZ, RZ, R32 ;  /* 0x000000ffff1e1224 */ /* 0x010fe400078e0020 */
[----:B------:R-:W-:-:S05]  /*16080*/  @P1 IMAD.MOV.U32 R31, RZ, RZ, R33 ;  /* 0x000000ffff1f1224 */ /* 0x000fca00078e0021 */
[----:B------:R2:W4:Y:S02]  /*16090*/  @P1 LDG.E.U16 R11, desc[UR38][R30.64] ;  /* 0x000000261e0b1981 */ /* 0x000524000c1e1500 */
[----:B--2---:R-:W-:Y:S02]  /*160a0*/  @P0 IMAD.MOV.U32 R30, RZ, RZ, R8 ;  /* 0x000000ffff1e0224 */ /* 0x004fe400078e0008 */
[----:B---3--:R-:W-:-:S05]  /*160b0*/  @P0 IMAD.MOV.U32 R31, RZ, RZ, R9 ;  /* 0x000000ffff1f0224 */ /* 0x008fca00078e0009 */
[----:B------:R0:W2:Y:S04]  /*160c0*/  @P0 LDG.E.U16 R6, desc[UR38][R30.64] ;  /* 0x000000261e060981 */ /* 0x0000a8000c1e1500 */
[----:B------:R1:W-:Y:S04]  /*160d0*/  STL [R1+0x228], R43 ;  /* 0x0002282b01007387 */ /* 0x0003e80000100800 */
[----:B------:R-:W3:Y:S04]  /*160e0*/  LDL R33, [R1+0xabc] ;  /* 0x000abc0001217983 */ /* 0x000ee80000100800 */
[----:B-1----:R-:W3:Y:S04]  /*160f0*/  LDL R43, [R1+0xac8] ;  /* 0x000ac800012b7983 */ /* 0x002ee80000100800 */
[----:B------:R-:W-:Y:S04]  /*16100*/  STL [R1+0x250], R55 ;  /* 0x0002503701007387 */ /* 0x000fe80000100800 */
[----:B------:R-:W3:Y:S01]  /*16110*/  LDL R32, [R1+0xac0] ;  /* 0x000ac00001207983 */ /* 0x000ee20000100800 */
[----:B------:R-:W-:Y:S01]  /*16120*/  PRMT R45, RZ, 0x7610, R45 ;  /* 0x00007610ff2d7816 */ /* 0x000fe2000000002d */
[----:B0-----:R-:W-:-:S02]  /*16130*/  @P0 IMAD.MOV.U32 R30, RZ, RZ, R2 ;  /* 0x000000ffff1e0224 */ /* 0x001fc400078e0002 */
[----:B------:R-:W-:Y:S01]  /*16140*/  @P0 IMAD.MOV.U32 R31, RZ, RZ, R4 ;  /* 0x000000ffff1f0224 */ /* 0x000fe200078e0004 */
[----:B----4-:R0:W-:Y:S01]  /*16150*/  STL [R1+0x220], R11 ;  /* 0x0002200b01007387 */ /* 0x0101e20000100800 */
[----:B------:R-:W-:Y:S02]  /*16160*/  PRMT R34, RZ, 0x7610, R34 ;  /* 0x00007610ff227816 */ /* 0x000fe40000000022 */
[----:B------:R-:W-:Y:S01]  /*16170*/  ISETP.GT.AND P1, PT, R29, 0x3f, PT ;  /* 0x0000003f1d00780c */ /* 0x000fe20003f24270 */
[----:B------:R-:W-:Y:S04]  /*16180*/  STL [R1+0x248], R54 ;  /* 0x0002483601007387 */ /* 0x000fe80000100800 */
[----:B------:R1:W4:Y:S01]  /*16190*/  @P0 LDG.E.U16 R45, desc[UR38][R30.64] ;  /* 0x000000261e2d0981 */ /* 0x000322000c1e1500 */
[----:B------:R-:W-:-:S03]  /*161a0*/  PRMT R12, RZ, 0x7610, R12 ;  /* 0x00007610ff0c7816 */ /* 0x000fc6000000000c */
[----:B------:R-:W4:Y:S04]  /*161b0*/  LDL R8, [R1+0xa50] ;  /* 0x000a500001087983 */ /* 0x000f280000100800 */
[----:B------:R-:W4:Y:S04]  /*161c0*/  LDL R9, [R1+0xa4c] ;  /* 0x000a4c0001097983 */ /* 0x000f280000100800 */
[----:B0-----:R-:W4:Y:S01]  /*161d0*/  LDL R11, [R1+0xa58] ;  /* 0x000a5800010b7983 */ /* 0x001f220000100800 */
[----:B-1----:R-:W-:-:S03]  /*161e0*/  @P0 IMAD.MOV.U32 R31, RZ, RZ, R44 ;  /* 0x000000ffff1f0224 */ /* 0x002fc600078e002c */
[----:B------:R-:W-:Y:S04]  /*161f0*/  STL [R1+0x240], R53 ;  /* 0x0002403501007387 */ /* 0x000fe80000100800 */
[----:B--2---:R0:W-:Y:S04]  /*16200*/  STL [R1+0x218], R6 ;  /* 0x0002180601007387 */ /* 0x0041e80000100800 */
[----:B------:R-:W2:Y:S04]  /*16210*/  LDL R4, [R1+0xa3c] ;  /* 0x000a3c0001047983 */ /* 0x000ea80000100800 */
[----:B------:R-:W2:Y:S04]  /*16220*/  LDL R2, [R1+0xa40] ;  /* 0x000a400001027983 */ /* 0x000ea80000100800 */
[----:B0-----:R-:W2:Y:S04]  /*16230*/  LDL R6, [R1+0xa44] ;  /* 0x000a440001067983 */ /* 0x001ea80000100800 */
[----:B------:R-:W-:Y:S04]  /*16240*/  STL [R1+0x238], R52 ;  /* 0x0002383401007387 */ /* 0x000fe80000100800 */
[----:B------:R-:W-:Y:S04]  /*16250*/  STL [R1+0x230], R51 ;  /* 0x0002303301007387 */ /* 0x000fe80000100800 */
[----:B------:R0:W-:Y:S01]  /*16260*/  STL [R1+0x1388], R0 ;  /* 0x0013880001007387 */ /* 0x0001e20000100800 */
[----:B---3--:R-:W-:-:S05]  /*16270*/  @P0 IMAD.MOV.U32 R30, RZ, RZ, R43 ;  /* 0x000000ffff1e0224 */ /* 0x008fca00078e002b */
[----:B------:R1:W3:Y:S02]  /*16280*/  @P0 LDG.E.U16 R34, desc[UR38][R30.64] ;  /* 0x000000261e220981 */ /* 0x0002e4000c1e1500 */
[----:B-1----:R-:W-:Y:S02]  /*16290*/  @P0 IMAD.MOV.U32 R30, RZ, RZ, R32 ;  /* 0x000000ffff1e0224 */ /* 0x002fe400078e0020 */
[----:B------:R-:W-:-:S05]  /*162a0*/  @P0 IMAD.MOV.U32 R31, RZ, RZ, R33 ;  /* 0x000000ffff1f0224 */ /* 0x000fca00078e0021 */
[----:B------:R1:W3:Y:S02]  /*162b0*/  @P0 LDG.E.U16 R12, desc[UR38][R30.64] ;  /* 0x000000261e0c0981 */ /* 0x0002e4000c1e1500 */
[----:B-1----:R-:W-:Y:S02]  /*162c0*/  @P1 IMAD.MOV.U32 R31, RZ, RZ, R0 ;  /* 0x000000ffff1f1224 */ /* 0x002fe400078e0000 */
[----:B0-----:R-:W3:Y:S01]  /*162d0*/  LDL.LU R0, [R1+0xa48] ;  /* 0x000a480001007983 */ /* 0x001ee20000300800 */
[----:B------:R-:W-:Y:S01]  /*162e0*/  PRMT R10, RZ, 0x7610, R10 ;  /* 0x00007610ff0a7816 */ /* 0x000fe2000000000a */
[----:B----4-:R-:W-:Y:S01]  /*162f0*/  @P1 IMAD.MOV.U32 R30, RZ, RZ, R11 ;  /* 0x000000ffff1e1224 */ /* 0x010fe200078e000b */
[----:B------:R-:W-:-:S04]  /*16300*/  PRMT R7, RZ, 0x7610, R7 ;  /* 0x00007610ff077816 */ /* 0x000fc80000000007 */
[----:B------:R0:W4:Y:S01]  /*16310*/  @P1 LDG.E.U16 R10, desc[UR38][R30.64] ;  /* 0x000000261e0a1981 */ /* 0x000122000c1e1500 */
[----:B------:R-:W-:Y:S01]  /*16320*/  PRMT R5, RZ, 0x7610, R5 ;  /* 0x00007610ff057816 */ /* 0x000fe20000000005 */
[----:B0-----:R-:W-:Y:S02]  /*16330*/  @P1 IMAD.MOV.U32 R30, RZ, RZ, R8 ;  /* 0x000000ffff1e1224 */ /* 0x001fe400078e0008 */
[----:B------:R-:W-:-:S05]  /*16340*/  @P1 IMAD.MOV.U32 R31, RZ, RZ, R9 ;  /* 0x000000ffff1f1224 */ /* 0x000fca00078e0009 */
[----:B------:R2:W4:Y:S02]  /*16350*/  @P1 LDG.E.U16 R7, desc[UR38][R30.64] ;  /* 0x000000261e071981 */ /* 0x000524000c1e1500 */
[----:B--2---:R-:W-:Y:S02]  /*16360*/  @P1 IMAD.MOV.U32 R31, RZ, RZ, R6 ;  /* 0x000000ffff1f1224 */ /* 0x004fe400078e0006 */
[--C-:B---3--:R-:W-:Y:S01]  /*16370*/  @P1 IMAD.MOV.U32 R30, RZ, RZ, R0.reuse ;  /* 0x000000ffff1e1224 */ /* 0x108fe200078e0000 */
[----:B------:R-:W-:Y:S04]  /*16380*/  STL [R1+0x13b8], R0 ;  /* 0x0013b80001007387 */ /* 0x000fe80000100800 */
[----:B------:R0:W-:Y:S04]  /*16390*/  STL [R1+0x1d34], R0 ;  /* 0x001d340001007387 */ /* 0x0001e80000100800 */
[----:B------:R1:W2:Y:S01]  /*163a0*/  @P1 LDG.E.U16 R5, desc[UR38][R30.64] ;  /* 0x000000261e051981 */ /* 0x0002a2000c1e1500 */
[----:B0-----:R-:W-:Y:S01]  /*163b0*/  PRMT R0, RZ, 0x7610, R0 ;  /* 0x00007610ff007816 */ /* 0x001fe20000000000 */
[----:B-1----:R-:W-:-:S02]  /*163c0*/  @P1 IMAD.MOV.U32 R30, RZ, RZ, R2 ;  /* 0x000000ffff1e1224 */ /* 0x002fc400078e0002 */
[----:B------:R-:W-:-:S05]  /*163d0*/  @P1 IMAD.MOV.U32 R31, RZ, RZ, R4 ;  /* 0x000000ffff1f1224 */ /* 0x000fca00078e0004 */
[----:B------:R-:W3:Y:S04]  /*163e0*/  @P1 LDG.E.U16 R0, desc[UR38][R30.64] ;  /* 0x000000261e001981 */ /* 0x000ee8000c1e1500 */
[----:B------:R0:W-:Y:S01]  /*163f0*/  STL [R1+0x208], R34 ;  /* 0x0002082201007387 */ /* 0x0001e20000100800 */
[----:B------:R-:W1:Y:S01]  /*16400*/  S2R R3, SR_TID.X ;  /* 0x0000000000037919 */ /* 0x000e620000002100 */
[----:B------:R-:W1:Y:S01]  /*16410*/  S2R R33, SR_TID.X ;  /* 0x0000000000217919 */ /* 0x000e620000002100 */
[----:B------:R-:W-:Y:S06]  /*16420*/  BAR.SYNC.DEFER_BLOCKING 0x0 ;  /* 0x0000000000007b1d */ /* 0x000fec0000010000 */
[----:B0-----:R-:W3:Y:S04]  /*16430*/  LDL.LU R34, [R1+0x350] ;  /* 0x0003500001227983 */ /* 0x001ee80000300800 */
[----:B------:R-:W3:Y:S04]  /*16440*/  LDL.LU R43, [R1+0x34c] ;  /* 0x00034c00012b7983 */ /* 0x000ee80000300800 */
[----:B------:R-:W3:Y:S04]  /*16450*/  LDL.LU R44, [R1+0x348] ;  /* 0x00034800012c7983 */ /* 0x000ee80000300800 */
[----:B------:R0:W-:Y:S04]  /*16460*/  STL [R1+0x210], R45 ;  /* 0x0002102d01007387 */ /* 0x0001e80000100800 */
[----:B0-----:R-:W3:Y:S04]  /*16470*/  LDL.LU R45, [R1+0x344] ;  /* 0x00034400012d7983 */ /* 0x001ee80000300800 */
[----:B------:R-:W3:Y:S04]  /*16480*/  LDL.LU R46, [R1+0x310] ;  /* 0x00031000012e7983 */ /* 0x000ee80000300800 */
        /* <DEDUP_REMOVED lines=10> */
[----:B------:R-:W-:Y:S04]  /*16530*/  STL [R1+0x204], R12 ;  /* 0x0002040c01007387 */ /* 0x000fe80000100800 */
[----:B------:R-:W3:Y:S04]  /*16540*/  LDL.LU R61, [R1+0x24c] ;  /* 0x00024c00013d7983 */ /* 0x000ee80000300800 */
[----:B------:R-:W3:Y:S04]  /*16550*/  LDL.LU R2, [R1+0x1f4] ;  /* 0x0001f40001027983 */ /* 0x000ee80000300800 */
[----:B------:R-:W-:Y:S04]  /*16560*/  STL [R1+0x1c70], R30 ;  /* 0x001c701e01007387 */ /* 0x000fe80000100800 */
[----:B------:R-:W-:Y:S04]  /*16570*/  STL [R1+0x1c78], R30 ;  /* 0x001c781e01007387 */ /* 0x000fe80000100800 */
[----:B------:R-:W-:Y:S04]  /*16580*/  STL [R1+0x1c80], R30 ;  /* 0x001c801e01007387 */ /* 0x000fe80000100800 */
[----:B----4-:R-:W-:Y:S04]  /*16590*/  STL [R1+0x200], R10 ;  /* 0x0002000a01007387 */ /* 0x010fe80000100800 */
        /* <DEDUP_REMOVED lines=9> */
[----:B-1----:R-:W-:-:S02]  /*16630*/  LOP3.LUT R3, R3, 0x1f, RZ, 0xc0, !PT ;  /* 0x0000001f03037812 */ /* 0x002fc400078ec0ff */
[----:B------:R-:W-:-:S03]  /*16640*/  LOP3.LUT R32, R33, 0x1f, RZ, 0xc0, !PT ;  /* 0x0000001f21207812 */ /* 0x000fc600078ec0ff */
[----:B------:R-:W-:Y:S01]  /*16650*/  IMAD.SHL.U32 R3, R3, 0x2, RZ ;  /* 0x0000000203037824 */ /* 0x000fe200078e00ff */
[----:B--2---:R-:W-:Y:S04]  /*16660*/  STL [R1+0x1f8], R5 ;  /* 0x0001f80501007387 */ /* 0x004fe80000100800 */
[----:B------:R-:W-:Y:S04]  /*16670*/  STL [R1+0x1cc8], R30 ;  /* 0x001cc81e01007387 */ /* 0x000fe80000100800 */
[----:B------:R-:W-:Y:S04]  /*16680*/  STL [R1+0x1cd0], R30 ;  /* 0x001cd01e01007387 */ /* 0x000fe80000100800 */
[----:B------:R-:W-:Y:S04]  /*16690*/  STL [R1+0x1cd8], R30 ;  /* 0x001cd81e01007387 */ /* 0x000fe80000100800 */
[----:B---3--:R0:W-:Y:S04]  /*166a0*/  STL [R1+0x1f0], R0 ;  /* 0x0001f00001007387 */ /* 0x0081e80000100800 */
        /* <DEDUP_REMOVED lines=42> */
[----:B------:R2:W-:Y:S04]  /*16950*/  STS.U16 [R3+UR5+0x400], R51 ;  /* 0x0004003303007988 */ /* 0x0005e80008000405 */
[----:B------:R3:W-:Y:S04]  /*16960*/  STS.U16 [R3+UR5+0x4c0], R52 ;  /* 0x0004c03403007988 */ /* 0x0007e80008000405 */
[----:B------:R4:W-:Y:S01]  /*16970*/  STS.U16 [R3+UR5+0x480], R53 ;  /* 0x0004803503007988 */ /* 0x0009e20008000405 */
[----:B0-----:R-:W-:-:S02]  /*16980*/  LOP3.LUT R0, R32, 0x20, RZ, 0xfc, !PT ;  /* 0x0000002020007812 */ /* 0x001fc400078efcff */
[----:B-1----:R-:W-:Y:S01]  /*16990*/  LOP3.LUT R30, R33, 0x1f, RZ, 0xc0, !PT ;  /* 0x0000001f211e7812 */ /* 0x002fe200078ec0ff */
[----:B------:R0:W-:Y:S04]  /*169a0*/  STS.U16 [R3+UR5+0x800], R54 ;  /* 0x0008003603007988 */ /* 0x0001e80008000405 */
[----:B------:R1:W-:Y:S04]  /*169b0*/  STS.U16 [R3+UR5+0xc00], R59 ;  /* 0x000c003b03007988 */ /* 0x0003e80008000405 */
[----:B--2---:R-:W2:Y:S04]  /*169c0*/  LDL.LU R51, [R1+0x1ec] ;  /* 0x0001ec0001337983 */ /* 0x004ea80000300800 */
[----:B---3--:R-:W3:Y:S04]  /*169d0*/  LDL.LU R52, [R1+0x1e8] ;  /* 0x0001e80001347983 */ /* 0x008ee80000300800 */
[----:B----4-:R-:W4:Y:S04]  /*169e0*/  LDL.LU R53, [R1+0x1e4] ;  /* 0x0001e40001357983 */ /* 0x010f280000300800 */
[----:B------:R1:W-:Y:S04]  /*169f0*/  STS.U16 [R3+UR5+0xcc0], R60 ;  /* 0x000cc03c03007988 */ /* 0x0003e80008000405 */
[----:B0-----:R-:W4:Y:S04]  /*16a00*/  LDL.LU R54, [R1+0x190] ;  /* 0x0001900001367983 */ /* 0x001f280000300800 */
[----:B-1----:R-:W4:Y:S04]  /*16a10*/  LDL.LU R59, [R1+0x18c] ;  /* 0x00018c00013b7983 */ /* 0x002f280000300800 */
[----:B------:R0:W-:Y:S01]  /*16a20*/  STS.U16 [R3+UR5+0xc80], R61 ;  /* 0x000c803d03007988 */ /* 0x0001e20008000405 */
[----:B------:R-:W-:-:S02]  /*16a30*/  ISETP.GE.AND P1, PT, R0, R29, PT ;  /* 0x0000001d0000720c */ /* 0x000fc40003f26270 */
[----:B------:R-:W-:Y:S01]  /*16a40*/  ISETP.GE.AND P0, PT, R30, R29, PT ;  /* 0x0000001d1e00720c */ /* 0x000fe20003f06270 */
[----:B------:R-:W4:Y:S04]  /*16a50*/  LDL.LU R60, [R1+0x188] ;  /* 0x00018800013c7983 */ /* 0x000f280000300800 */
[----:B0-----:R-:W4:Y:S04]  /*16a60*/  LDL.LU R61, [R1+0x184] ;  /* 0x00018400013d7983 */ /* 0x001f280000300800 */
        /* <DEDUP_REMOVED lines=13> */
[----:B------:R0:W-:Y:S04]  /*16b40*/  STS.U16 [R3+UR5], R34 ;  /* 0x0000002203007988 */ /* 0x0001e80008000405 */
[----:B------:R-:W4:Y:S04]  /*16b50*/  LDL.LU R33, [R1+0x6c] ;  /* 0x00006c0001217983 */ /* 0x000f280000300800 */
[----:B------:R1:W-:Y:S04]  /*16b60*/  STS.U16 [R3+UR5+0x40], R43 ;  /* 0x0000402b03007988 */ /* 0x0003e80008000405 */
[----:B------:R0:W-:Y:S04]  /*16b70*/  STS.U16 [R3+UR5+0x80], R44 ;  /* 0x0000802c03007988 */ /* 0x0001e80008000405 */
[----:B------:R0:W-:Y:S04]  /*16b80*/  STS.U16 [R3+UR5+0xc0], R45 ;  /* 0x0000c02d03007988 */ /* 0x0001e80008000405 */
[----:B------:R1:W-:Y:S04]  /*16b90*/  STS.U16 [R3+UR5+0x440], R46 ;  /* 0x0004402e03007988 */ /* 0x0003e80008000405 */
[----:B------:R1:W-:Y:S04]  /*16ba0*/  STS.U16 [R3+UR5+0x840], R55 ;  /* 0x0008403703007988 */ /* 0x0003e80008000405 */
[----:B0-----:R-:W4:Y:S04]  /*16bb0*/  LDL.LU R34, [R1+0x68] ;  /* 0x0000680001227983 */ /* 0x001f280000300800 */
[----:B-1----:R-:W4:Y:S04]  /*16bc0*/  LDL.LU R43, [R1+0x64] ;  /* 0x00006400012b7983 */ /* 0x002f280000300800 */
[----:B------:R-:W4:Y:S04]  /*16bd0*/  LDL.LU R44, [R1+0x40] ;  /* 0x00004000012c7983 */ /* 0x000f280000300800 */
[----:B------:R-:W4:Y:S04]  /*16be0*/  LDL.LU R45, [R1+0x3c] ;  /* 0x00003c00012d7983 */ /* 0x000f280000300800 */
[----:B------:R-:W4:Y:S04]  /*16bf0*/  LDL.LU R46, [R1+0x38] ;  /* 0x00003800012e7983 */ /* 0x000f280000300800 */
[----:B------:R0:W-:Y:S04]  /*16c00*/  STS.U16 [R3+UR5+0x880], R56 ;  /* 0x0008803803007988 */ /* 0x0001e80008000405 */
[----:B------:R-:W4:Y:S04]  /*16c10*/  LDL.LU R55, [R1+0x34] ;  /* 0x0000340001377983 */ /* 0x000f280000300800 */
[----:B------:R1:W-:Y:S04]  /*16c20*/  STS.U16 [R3+UR5+0x8c0], R57 ;  /* 0x0008c03903007988 */ /* 0x0003e80008000405 */
[----:B------:R1:W-:Y:S04]  /*16c30*/  STS.U16 [R3+UR5+0xc40], R58 ;  /* 0x000c403a03007988 */ /* 0x0003e80008000405 */
[----:B------:R1:W-:Y:S04]  /*16c40*/  STS.U16 [R3+UR5+0x1000], R2 ;  /* 0x0010000203007988 */ /* 0x0003e80008000405 */
[----:B0-----:R-:W4:Y:S04]  /*16c50*/  LDL.LU R56, [R1+0x10] ;  /* 0x0000100001387983 */ /* 0x001f280000300800 */
[----:B-1----:R-:W4:Y:S04]  /*16c60*/  LDL.LU R57, [R1+0xc] ;  /* 0x00000c0001397983 */ /* 0x002f280000300800 */
[----:B------:R-:W4:Y:S04]  /*16c70*/  LDL.LU R58, [R1+0x8] ;  /* 0x00000800013a7983 */ /* 0x000f280000300800 */
[----:B------:R-:W4:Y:S04]  /*16c80*/  LDL.LU R2, [R1+0x4] ;  /* 0x0000040001027983 */ /* 0x000f280000300800 */
[----:B--2---:R0:W-:Y:S04]  /*16c90*/  STS.U16 [R3+UR5+0x1040], R51 ;  /* 0x0010403303007988 */ /* 0x0041e80008000405 */
[----:B---3--:R1:W-:Y:S04]  /*16ca0*/  STS.U16 [R3+UR5+0x1080], R52 ;  /* 0x0010803403007988 */ /* 0x0083e80008000405 */
[----:B----4-:R2:W-:Y:S04]  /*16cb0*/  STS.U16 [R3+UR5+0x10c0], R53 ;  /* 0x0010c03503007988 */ /* 0x0105e80008000405 */
[----:B------:R3:W-:Y:S04]  /*16cc0*/  STS.U16 [R3+UR5+0x1440], R54 ;  /* 0x0014403603007988 */ /* 0x0007e80008000405 */
[----:B------:R4:W-:Y:S04]  /*16cd0*/  STS.U16 [R3+UR5+0x1400], R59 ;  /* 0x0014003b03007988 */ /* 0x0009e80008000405 */
[----:B0-----:R-:W4:Y:S04]  /*16ce0*/  LDL.LU R51, [R1+0x1dd0] ;  /* 0x001dd00001337983 */ /* 0x001f280000300800 */
[----:B-1----:R-:W4:Y:S04]  /*16cf0*/  LDL.LU R52, [R1+0x1dcc] ;  /* 0x001dcc0001347983 */ /* 0x002f280000300800 */
[----:B--2---:R-:W2:Y:S04]  /*16d00*/  LDL.LU R53, [R1+0x1dc8] ;  /* 0x001dc80001357983 */ /* 0x004ea80000300800 */
[----:B---3--:R-:W3:Y:S04]  /*16d10*/  LDL.LU R54, [R1+0x1dc4] ;  /* 0x001dc40001367983 */ /* 0x008ee80000300800 */
[----:B----4-:R-:W4:Y:S04]  /*16d20*/  LDL.LU R59, [R1+0x1dc0] ;  /* 0x001dc000013b7983 */ /* 0x010f280000300800 */
[----:B------:R0:W-:Y:S04]  /*16d30*/  STS.U16 [R3+UR5+0x14c0], R60 ;  /* 0x0014c03c03007988 */ /* 0x0001e80008000405 */
[----:B------:R1:W-:Y:S04]  /*16d40*/  STS.U16 [R3+UR5+0x1480], R61 ;  /* 0x0014803d03007988 */ /* 0x0003e80008000405 */
[----:B0-----:R-:W4:Y:S04]  /*16d50*/  LDL.LU R60, [R1+0x1dbc] ;  /* 0x001dbc00013c7983 */ /* 0x001f280000300800 */
[----:B-1----:R-:W4:Y:S04]  /*16d60*/  LDL.LU R61, [R1+0x1db8] ;  /* 0x001db800013d7983 */ /* 0x002f280000300800 */
[----:B------:R0:W-:Y:S04]  /*16d70*/  STS.U16 [R3+UR5+0x20c0], R12 ;  /* 0x0020c00c03007988 */ /* 0x0001e80008000405 */
[----:B------:R1:W-:Y:S04]  /*16d80*/  STS.U16 [R3+UR5+0x2440], R32 ;  /* 0x0024402003007988 */ /* 0x0003e80008000405 */
[----:B------:R1:W-:Y:S04]  /*16d90*/  STS.U16 [R3+UR5+0x2400], R33 ;  /* 0x0024002103007988 */ /* 0x0003e80008000405 */
[----:B0-----:R-:W4:Y:S04]  /*16da0*/  LDL.LU R12, [R1+0x340] ;  /* 0x00034000010c7983 */ /* 0x001f280000300800 */
[----:B-1----:R-:W4:Y:S04]  /*16db0*/  LDL.LU R32, [R1+0x33c] ;  /* 0x00033c0001207983 */ /* 0x002f280000300800 */
[----:B------:R0:W-:Y:S04]  /*16dc0*/  STS.U16 [R3+UR5+0x24c0], R34 ;  /* 0x0024c02203007988 */ /* 0x0001e80008000405 */
        /* <DEDUP_REMOVED lines=20> */
[----:B------:R0:W-:Y:S04]  /*16f10*/  STS.U16 [R3+UR5+0x1880], R0 ;  /* 0x0018800003007988 */ /* 0x0001e80008000405 */
[----:B------:R-:W-:Y:S04]  /*16f20*/  STS.U16 [R3+UR5+0x1800], R29 ;  /* 0x0018001d03007988 */ /* 0x000fe80008000405 */
[----:B------:R-:W-:Y:S04]  /*16f30*/  STS.U16 [R3+UR5+0x1840], R31 ;  /* 0x0018401f03007988 */ /* 0x000fe80008000405 */
[----:B------:R-:W-:Y:S04]  /*16f40*/  STS.U16 [R3+UR5+0x18c0], R4 ;  /* 0x0018c00403007988 */ /* 0x000fe80008000405 */
[----:B------:R-:W-:Y:S04]  /*16f50*/  STS.U16 [R3+UR5+0x1c40], R5 ;  /* 0x001c400503007988 */ /* 0x000fe80008000405 */
[----:B------:R-:W-:Y:S04]  /*16f60*/  STS.U16 [R3+UR5+0x1c00], R6 ;  /* 0x001c000603007988 */ /* 0x000fe80008000405 */
[----:B------:R-:W-:Y:S01]  /*16f70*/  STS.U16 [R3+UR5+0x1cc0], R7 ;  /* 0x001cc00703007988 */ /* 0x000fe20008000405 */
[----:B0-----:R-:W-:-:S03]  /*16f80*/  LOP3.LUT R0, R3, 0x10, RZ, 0x3c, !PT ;  /* 0x0000001003007812 */ /* 0x001fc600078e3cff */
[----:B------:R-:W-:Y:S04]  /*16f90*/  STS.U16 [R3+UR5+0x1c80], R8 ;  /* 0x001c800803007988 */ /* 0x000fe80008000405 */
        /* <DEDUP_REMOVED lines=16> */
[----:B---3--:R-:W-:Y:S04]  /*170a0*/  STS.U16 [R3+UR5+0x3000], R54 ;  /* 0x0030003603007988 */ /* 0x008fe80008000405 */
[----:B--2---:R-:W-:Y:S04]  /*170b0*/  STS.U16 [R3+UR5+0x3040], R53 ;  /* 0x0030403503007988 */ /* 0x004fe80008000405 */
[----:B------:R-:W-:Y:S04]  /*170c0*/  STS.U16 [R3+UR5+0x3080], R52 ;  /* 0x0030803403007988 */ /* 0x000fe80008000405 */
        /* <DEDUP_REMOVED lines=8> */
[----:B----4-:R-:W-:Y:S04]  /*17150*/  STS.U16 [R0+UR5+0x100], R12 ;  /* 0x0001000c00007988 */ /* 0x010fe80008000405 */
        /* <DEDUP_REMOVED lines=11> */
[----:B------:R0:W-:Y:S04]  /*17210*/  STS.U16 [R0+UR5+0xd40], R2 ;  /* 0x000d400200007988 */ /* 0x0001e80008000405 */
[----:B0-----:R-:W2:Y:S04]  /*17220*/  LDL.LU R2, [R1+0x23c] ;  /* 0x00023c0001027983 */ /* 0x001ea80000300800 */
[----:B------:R-:W3:Y:S04]  /*17230*/  LDL.LU R39, [R1+0x234] ;  /* 0x0002340001277983 */ /* 0x000ee80000300800 */
[----:B------:R-:W4:Y:S04]  /*17240*/  LDL.LU R40, [R1+0x22c] ;  /* 0x00022c0001287983 */ /* 0x000f280000300800 */
[----:B------:R-:W3:Y:S04]  /*17250*/  LDL.LU R41, [R1+0x1e0] ;  /* 0x0001e00001297983 */ /* 0x000ee80000300800 */
        /* <DEDUP_REMOVED lines=27> */
[----:B--2---:R0:W-:Y:S04]  /*17410*/  STS.U16 [R0+UR5+0xd00], R2 ;  /* 0x000d000200007988 */ /* 0x0041e80008000405 */
[----:B0-----:R-:W2:Y:S04]  /*17420*/  LDL.LU R2, [R1+0x1db4] ;  /* 0x001db40001027983 */ /* 0x001ea80000300800 */
[----:B---3--:R-:W-:Y:S04]  /*17430*/  STS.U16 [R0+UR5+0xdc0], R39 ;  /* 0x000dc02700007988 */ /* 0x008fe80008000405 */
        /* <DEDUP_REMOVED lines=19> */
[----:B------:R1:W-:Y:S04]  /*17570*/  STS.U16 [R0+UR5+0x2180], R33 ;  /* 0x0021802100007988 */ /* 0x0003e80008000405 */
[----:B------:R3:W-:Y:S04]  /*17580*/  STS.U16 [R0+UR5+0x21c0], R34 ;  /* 0x0021c02200007988 */ /* 0x0007e80008000405 */
[----:B------:R4:W-:Y:S04]  /*17590*/  STS.U16 [R0+UR5+0x2540], R43 ;  /* 0x0025402b00007988 */ /* 0x0009e80008000405 */
[----:B------:R1:W-:Y:S04]  /*175a0*/  STS.U16 [R0+UR5+0x2500], R44 ;  /* 0x0025002c00007988 */ /* 0x0003e80008000405 */
[----:B------:R3:W-:Y:S04]  /*175b0*/  STS.U16 [R0+UR5+0x25c0], R45 ;  /* 0x0025c02d00007988 */ /* 0x0007e80008000405 */
[----:B0-----:R-:W2:Y:S04]  /*175c0*/  LDL.LU R32, [R1+0x330] ;  /* 0x0003300001207983 */ /* 0x001ea80000300800 */
[----:B-1----:R-:W2:Y:S04]  /*175d0*/  LDL.LU R33, [R1+0x32c] ;  /* 0x00032c0001217983 */ /* 0x002ea80000300800 */
[----:B---3--:R-:W3:Y:S04]  /*175e0*/  LDL.LU R34, [R1+0x328] ;  /* 0x0003280001227983 */ /* 0x008ee80000300800 */
[----:B----4-:R-:W4:Y:S04]  /*175f0*/  LDL.LU R43, [R1+0x324] ;  /* 0x00032400012b7983 */ /* 0x010f280000300800 */
[----:B------:R-:W3:Y:S04]  /*17600*/  LDL.LU R44, [R1+0x2f0] ;  /* 0x0002f000012c7983 */ /* 0x000ee80000300800 */
[----:B------:R0:W-:Y:S04]  /*17610*/  STS.U16 [R0+UR5+0x2580], R46 ;  /* 0x0025802e00007988 */ /* 0x0001e80008000405 */
[----:B------:R-:W3:Y:S04]  /*17620*/  LDL.LU R45, [R1+0x2ac] ;  /* 0x0002ac00012d7983 */ /* 0x000ee80000300800 */
[----:B------:R1:W-:Y:S04]  /*17630*/  STS.U16 [R0+UR5+0x2900], R55 ;  /* 0x0029003700007988 */ /* 0x0003e80008000405 */
[----:B------:R0:W-:Y:S04]  /*17640*/  STS.U16 [R0+UR5+0x2940], R56 ;  /* 0x0029403800007988 */ /* 0x0001e80008000405 */
[----:B------:R1:W-:Y:S04]  /*17650*/  STS.U16 [R0+UR5+0x2980], R57 ;  /* 0x0029803900007988 */ /* 0x0003e80008000405 */
[----:B------:R1:W-:Y:S04]  /*17660*/  STS.U16 [R0+UR5+0x29c0], R58 ;  /* 0x0029c03a00007988 */ /* 0x0003e80008000405 */
[----:B0-----:R-:W3:Y:S04]  /*17670*/  LDL.LU R46, [R1+0x2a8] ;  /* 0x0002a800012e7983 */ /* 0x001ee80000300800 */
[----:B-1----:R-:W4:Y:S04]  /*17680*/  LDL.LU R55, [R1+0x2a4] ;  /* 0x0002a40001377983 */ /* 0x002f280000300800 */
[----:B------:R-:W4:Y:S04]  /*17690*/  LDL.LU R56, [R1+0x270] ;  /* 0x0002700001387983 */ /* 0x000f280000300800 */
[----:B------:R-:W4:Y:S04]  /*176a0*/  LDL.LU R57, [R1+0x26c] ;  /* 0x00026c0001397983 */ /* 0x000f280000300800 */
[----:B------:R-:W4:Y:S04]  /*176b0*/  LDL.LU R58, [R1+0x268] ;  /* 0x00026800013a7983 */ /* 0x000f280000300800 */
[----:B--2---:R0:W-:Y:S04]  /*176c0*/  STS.U16 [R0+UR5+0x2d40], R2 ;  /* 0x002d400200007988 */ /* 0x0041e80008000405 */
[----:B0-----:R-:W2:Y:S04]  /*176d0*/  LDL.LU R2, [R1+0x264] ;  /* 0x0002640001027983 */ /* 0x001ea80000300800 */
        /* <DEDUP_REMOVED lines=8> */
[----:B------:R-:W2:Y:S04]  /*17760*/  LDL.LU R39, [R1+0x224] ;  /* 0x0002240001277983 */ /* 0x000ea80000300800 */
[----:B------:R-:W-:Y:S04]  /*17770*/  STS.U16 [R0+UR5+0x3500], R37 ;  /* 0x0035002500007988 */ /* 0x000fe80008000405 */
[----:B------:R-:W2:Y:S04]  /*17780*/  LDL.LU R40, [R1+0x21c] ;  /* 0x00021c0001287983 */ /* 0x000ea80000300800 */
[----:B------:R-:W-:Y:S01]  /*17790*/  STS.U16 [R0+UR5+0x35c0], R36 ;  /* 0x0035c02400007988 */ /* 0x000fe20008000405 */
[----:B------:R-:W-:-:S03]  /*177a0*/  IMAD.SHL.U32 R51, R30, 0x2, RZ ;  /* 0x000000021e337824 */ /* 0x000fc600078e00ff */
[----:B------:R-:W2:Y:S04]  /*177b0*/  LDL.LU R41, [R1+0x214] ;  /* 0x0002140001297983 */ /* 0x000ea80000300800 */
[----:B------:R-:W-:Y:S04]  /*177c0*/  STS.U16 [R0+UR5+0x3580], R35 ;  /* 0x0035802300007988 */ /* 0x000fe80008000405 */
[----:B------:R-:W2:Y:S04]  /*177d0*/  LDL.LU R42, [R1+0x20c] ;  /* 0x00020c00012a7983 */ /* 0x000ea80000300800 */
[----:B------:R-:W-:Y:S04]  /*177e0*/  STS.U16 [R0+UR5+0x3900], R20 ;  /* 0x0039001400007988 */ /* 0x000fe80008000405 */
[----:B------:R-:W2:Y:S04]  /*177f0*/  LDL.LU R4, [R1+0x1b0] ;  /* 0x0001b00001047983 */ /* 0x000ea80000300800 */
[----:B------:R-:W-:Y:S04]  /*17800*/  STS.U16 [R0+UR5+0x3940], R19 ;  /* 0x0039401300007988 */ /* 0x000fe80008000405 */
[----:B------:R-:W2:Y:S04]  /*17810*/  LDL.LU R5, [R1+0x19c] ;  /* 0x00019c0001057983 */ /* 0x000ea80000300800 */
[----:B------:R-:W-:Y:S04]  /*17820*/  STS.U16 [R0+UR5+0x3980], R18 ;  /* 0x0039801200007988 */ /* 0x000fe80008000405 */
[----:B------:R-:W2:Y:S04]  /*17830*/  LDL.LU R6, [R1+0x198] ;  /* 0x0001980001067983 */ /* 0x000ea80000300800 */
[----:B------:R-:W-:Y:S01]  /*17840*/  STS.U16 [R0+UR5+0x39c0], R17 ;  /* 0x0039c01100007988 */ /* 0x000fe20008000405 */
[----:B------:R-:W-:-:S03]  /*17850*/  LOP3.LUT R51, R51, 0x20, RZ, 0x3c, !PT ;  /* 0x0000002033337812 */ /* 0x000fc600078e3cff */
        /* <DEDUP_REMOVED lines=9> */
[----:B------:R0:W-:Y:S04]  /*178f0*/  STS.U16 [R51+UR5+0x200], R32 ;  /* 0x0002002033007988 */ /* 0x0001e80008000405 */
[----:B------:R-:W2:Y:S04]  /*17900*/  LDL.LU R12, [R1+0x100] ;  /* 0x00010000010c7983 */ /* 0x000ea80000300800 */
[----:B------:R1:W-:Y:S04]  /*17910*/  STS.U16 [R51+UR5+0x240], R33 ;  /* 0x0002402133007988 */ /* 0x0003e80008000405 */
[----:B---3--:R3:W-:Y:S04]  /*17920*/  STS.U16 [R51+UR5+0x280], R34 ;  /* 0x0002802233007988 */ /* 0x0087e80008000405 */
[----:B----4-:R4:W-:Y:S04]  /*17930*/  STS.U16 [R51+UR5+0x2c0], R43 ;  /* 0x0002c02b33007988 */ /* 0x0109e80008000405 */
[----:B------:R1:W-:Y:S04]  /*17940*/  STS.U16 [R51+UR5+0x640], R44 ;  /* 0x0006402c33007988 */ /* 0x0003e80008000405 */
[----:B------:R3:W-:Y:S04]  /*17950*/  STS.U16 [R51+UR5+0x600], R45 ;  /* 0x0006002d33007988 */ /* 0x0007e80008000405 */
[----:B0-----:R-:W2:Y:S04]  /*17960*/  LDL.LU R32, [R1+0xfc] ;  /* 0x0000fc0001207983 */ /* 0x001ea80000300800 */
[----:B-1----:R-:W2:Y:S04]  /*17970*/  LDL.LU R33, [R1+0xf8] ;  /* 0x0000f80001217983 */ /* 0x002ea80000300800 */
[----:B---3--:R-:W3:Y:S04]  /*17980*/  LDL.LU R34, [R1+0xf4] ;  /* 0x0000f40001227983 */ /* 0x008ee80000300800 */
[----:B----4-:R-:W4:Y:S04]  /*17990*/  LDL.LU R43, [R1+0xd0] ;  /* 0x0000d000012b7983 */ /* 0x010f280000300800 */
[----:B------:R-:W4:Y:S04]  /*179a0*/  LDL.LU R44, [R1+0xcc] ;  /* 0x0000cc00012c7983 */ /* 0x000f280000300800 */
[----:B------:R0:W-:Y:S04]  /*179b0*/  STS.U16 [R51+UR5+0x6c0], R46 ;  /* 0x0006c02e33007988 */ /* 0x0001e80008000405 */
[----:B------:R-:W4:Y:S04]  /*179c0*/  LDL.LU R45, [R1+0xc8] ;  /* 0x0000c800012d7983 */ /* 0x000f280000300800 */
        /* <DEDUP_REMOVED lines=9> */
[----:B--2---:R0:W-:Y:S04]  /*17a60*/  STS.U16 [R51+UR5+0xac0], R2 ;  /* 0x000ac00233007988 */ /* 0x0041e80008000405 */
[----:B0-----:R-:W2:Y:S04]  /*17a70*/  LDL.LU R2, [R1+0x50] ;  /* 0x0000500001027983 */ /* 0x001ea80000300800 */
[----:B------:R-:W2:Y:S04]  /*17a80*/  LDL.LU R52, [R1+0x4c] ;  /* 0x00004c0001347983 */ /* 0x000ea80000300800 */
[----:B------:R-:W2:Y:S04]  /*17a90*/  LDL.LU R53, [R1+0x48] ;  /* 0x0000480001357983 */ /* 0x000ea80000300800 */
[----:B------:R-:W2:Y:S04]  /*17aa0*/  LDL.LU R54, [R1+0x44] ;  /* 0x0000440001367983 */ /* 0x000ea80000300800 */
[----:B------:R-:W2:Y:S04]  /*17ab0*/  LDL.LU R29, [R1+0x20] ;  /* 0x00002000011d7983 */ /* 0x000ea80000300800 */
[----:B------:R-:W2:Y:S04]  /*17ac0*/  LDL.LU R31, [R1+0x1c] ;  /* 0x00001c00011f7983 */ /* 0x000ea80000300800 */
[----:B------:R-:W2:Y:S04]  /*17ad0*/  LDL.LU R0, [R1+0x18] ;  /* 0x0000180001007983 */ /* 0x000ea80000300800 */
        /* <DEDUP_REMOVED lines=27> */
[----:B---3--:R3:W-:Y:S04]  /*17c90*/  STS.U16 [R51+UR5+0x1ac0], R34 ;  /* 0x001ac02233007988 */ /* 0x0087e80008000405 */
[----:B----4-:R4:W-:Y:S04]  /*17ca0*/  STS.U16 [R51+UR5+0x1e40], R43 ;  /* 0x001e402b33007988 */ /* 0x0109e80008000405 */
[----:B------:R3:W-:Y:S04]  /*17cb0*/  STS.U16 [R51+UR5+0x1e00], R44 ;  /* 0x001e002c33007988 */ /* 0x0007e80008000405 */
[----:B0-----:R-:W2:Y:S04]  /*17cc0*/  LDL.LU R12, [R1+0x1d80] ;  /* 0x001d8000010c7983 */ /* 0x001ea80000300800 */
[----:B-1----:R-:W2:Y:S04]  /*17cd0*/  LDL.LU R32, [R1+0x1d7c] ;  /* 0x001d7c0001207983 */ /* 0x002ea80000300800 */
[----:B------:R-:W2:Y:S04]  /*17ce0*/  LDL.LU R33, [R1+0x1d78] ;  /* 0x001d780001217983 */ /* 0x000ea80000300800 */
[----:B---3--:R-:W3:Y:S04]  /*17cf0*/  LDL.LU R34, [R1+0x1d74] ;  /* 0x001d740001227983 */ /* 0x008ee80000300800 */
[----:B----4-:R-:W4:Y:S04]  /*17d00*/  LDL.LU R43, [R1+0x1d70] ;  /* 0x001d7000012b7983 */ /* 0x010f280000300800 */
[----:B------:R-:W3:Y:S04]  /*17d10*/  LDL.LU R44, [R1+0x1d6c] ;  /* 0x001d6c00012c7983 */ /* 0x000ee80000300800 */
[----:B------:R0:W-:Y:S04]  /*17d20*/  STS.U16 [R51+UR5+0x1ec0], R45 ;  /* 0x001ec02d33007988 */ /* 0x0001e80008000405 */
[----:B------:R1:W-:Y:S04]  /*17d30*/  STS.U16 [R51+UR5+0x1e80], R46 ;  /* 0x001e802e33007988 */ /* 0x0003e80008000405 */
[----:B------:R0:W-:Y:S04]  /*17d40*/  STS.U16 [R51+UR5+0x2200], R55 ;  /* 0x0022003733007988 */ /* 0x0001e80008000405 */
[----:B------:R0:W-:Y:S04]  /*17d50*/  STS.U16 [R51+UR5+0x2240], R56 ;  /* 0x0022403833007988 */ /* 0x0001e80008000405 */
[----:B------:R1:W-:Y:S04]  /*17d60*/  STS.U16 [R51+UR5+0x2280], R57 ;  /* 0x0022803933007988 */ /* 0x0003e80008000405 */
[----:B------:R1:W-:Y:S04]  /*17d70*/  STS.U16 [R51+UR5+0x22c0], R58 ;  /* 0x0022c03a33007988 */ /* 0x0003e80008000405 */
[----:B0-----:R-:W3:Y:S04]  /*17d80*/  LDL.LU R45, [R1+0x1d68] ;  /* 0x001d6800012d7983 */ /* 0x001ee80000300800 */
[----:B-1----:R-:W3:Y:S04]  /*17d90*/  LDL.LU R46, [R1+0x1d64] ;  /* 0x001d6400012e7983 */ /* 0x002ee80000300800 */
[----:B------:R-:W3:Y:S04]  /*17da0*/  LDL.LU R55, [R1+0x1d60] ;  /* 0x001d600001377983 */ /* 0x000ee80000300800 */
[----:B------:R-:W3:Y:S04]  /*17db0*/  LDL.LU R56, [R1+0x1d5c] ;  /* 0x001d5c0001387983 */ /* 0x000ee80000300800 */
[----:B------:R-:W3:Y:S04]  /*17dc0*/  LDL.LU R57, [R1+0x1d58] ;  /* 0x001d580001397983 */ /* 0x000ee80000300800 */
[----:B------:R-:W3:Y:S04]  /*17dd0*/  LDL.LU R58, [R1+0x1d54] ;  /* 0x001d5400013a7983 */ /* 0x000ee80000300800 */
[----:B--2---:R0:W-:Y:S04]  /*17de0*/  STS.U16 [R51+UR5+0x2640], R2 ;  /* 0x0026400233007988 */ /* 0x0041e80008000405 */
[----:B0-----:R-:W2:Y:S04]  /*17df0*/  LDL.LU R2, [R1+0x1d50] ;  /* 0x001d500001027983 */ /* 0x001ea80000300800 */
[----:B------:R0:W-:Y:S04]  /*17e00*/  STS.U16 [R51+UR5+0x2600], R52 ;  /* 0x0026003433007988 */ /* 0x0001e80008000405 */
        /* <DEDUP_REMOVED lines=10> */
[----:B------:R-:W4:Y:S01]  /*17eb0*/  LDL.LU R0, [R1+0x29c] ;  /* 0x00029c0001007983 */ /* 0x000f220000300800 */
[----:B------:R-:W-:-:S03]  /*17ec0*/  IMAD.SHL.U32 R30, R30, 0x2, RZ ;  /* 0x000000021e1e7824 */ /* 0x000fc600078e00ff */
[----:B--2---:R0:W-:Y:S04]  /*17ed0*/  STS.U16 [R51+UR5+0x2ac0], R2 ;  /* 0x002ac00233007988 */ /* 0x0041e80008000405 */
[----:B0-----:R-:W2:Y:S04]  /*17ee0*/  LDL.LU R2, [R1+0x298] ;  /* 0x0002980001027983 */ /* 0x001ea80000300800 */
[----:B---3--:R-:W-:Y:S04]  /*17ef0*/  STS.U16 [R51+UR5+0x2e40], R58 ;  /* 0x002e403a33007988 */ /* 0x008fe80008000405 */
[----:B------:R-:W-:Y:S04]  /*17f00*/  STS.U16 [R51+UR5+0x2e00], R57 ;  /* 0x002e003933007988 */ /* 0x000fe80008000405 */
[----:B------:R-:W-:Y:S04]  /*17f10*/  STS.U16 [R51+UR5+0x2ec0], R56 ;  /* 0x002ec03833007988 */ /* 0x000fe80008000405 */
[----:B------:R-:W-:Y:S04]  /*17f20*/  STS.U16 [R51+UR5+0x2e80], R55 ;  /* 0x002e803733007988 */ /* 0x000fe80008000405 */
[----:B------:R-:W-:Y:S04]  /*17f30*/  STS.U16 [R51+UR5+0x3200], R46 ;  /* 0x0032002e33007988 */ /* 0x000fe80008000405 */
[----:B------:R-:W-:Y:S04]  /*17f40*/  STS.U16 [R51+UR5+0x3240], R45 ;  /* 0x0032402d33007988 */ /* 0x000fe80008000405 */
[----:B------:R-:W-:Y:S04]  /*17f50*/  STS.U16 [R51+UR5+0x3280], R44 ;  /* 0x0032802c33007988 */ /* 0x000fe80008000405 */
        /* <DEDUP_REMOVED lines=10> */
[----:B------:R-:W-:Y:S01]  /*18000*/  STS.U16 [R51+UR5+0x3e00], R6 ;  /* 0x003e000633007988 */ /* 0x000fe20008000405 */
[----:B------:R-:W-:-:S03]  /*18010*/  LOP3.LUT R30, R30, 0x30, RZ, 0x3c, !PT ;  /* 0x000000301e1e7812 */ /* 0x000fc600078e3cff */
[----:B------:R0:W-:Y:S04]  /*18020*/  STS.U16 [R51+UR5+0x3ec0], R5 ;  /* 0x003ec00533007988 */ /* 0x0001e80008000405 */
[----:B------:R1:W-:Y:S04]  /*18030*/  STS.U16 [R51+UR5+0x3e80], R4 ;  /* 0x003e800433007988 */ /* 0x0003e80008000405 */
[----:B------:R3:W-:Y:S04]  /*18040*/  STS.U16 [R30+UR5+0x300], R52 ;  /* 0x000300341e007988 */ /* 0x0007e80008000405 */
[----:B------:R4:W-:Y:S04]  /*18050*/  STS.U16 [R30+UR5+0x340], R53 ;  /* 0x000340351e007988 */ /* 0x0009e80008000405 */
[----:B0-----:R-:W2:Y:S04]  /*18060*/  LDL R5, [R1+0x1354] ;  /* 0x0013540001057983 */ /* 0x001ea80000100800 */
[----:B-1----:R-:W2:Y:S04]  /*18070*/  LDL.LU R51, [R1+0x1d4c] ;  /* 0x001d4c0001337983 */ /* 0x002ea80000300800 */
[----:B------:R-:W2:Y:S04]  /*18080*/  LDL R4, [R1+0x134c] ;  /* 0x00134c0001047983 */ /* 0x000ea80000100800 */
[----:B------:R0:W-:Y:S04]  /*18090*/  STS.U16 [R30+UR5+0x380], R54 ;  /* 0x000380361e007988 */ /* 0x0001e80008000405 */
[----:B---3--:R-:W3:Y:S04]  /*180a0*/  LDL.LU R52, [R1+0x1d48] ;  /* 0x001d480001347983 */ /* 0x008ee80000300800 */
[----:B----4-:R-:W4:Y:S04]  /*180b0*/  LDL.LU R53, [R1+0x1d44] ;  /* 0x001d440001357983 */ /* 0x010f280000300800 */
[----:B------:R1:W-:Y:S04]  /*180c0*/  STS.U16 [R30+UR5+0x3c0], R29 ;  /* 0x0003c01d1e007988 */ /* 0x0003e80008000405 */
[----:B------:R1:W-:Y:S04]  /*180d0*/  STS.U16 [R30+UR5+0x740], R31 ;  /* 0x0007401f1e007988 */ /* 0x0003e80008000405 */
[----:B------:R1:W-:Y:S04]  /*180e0*/  STS.U16 [R30+UR5+0x700], R0 ;  /* 0x000700001e007988 */ /* 0x0003e80008000405 */
[----:B0-----:R-:W3:Y:S04]  /*180f0*/  LDL.LU R54, [R1+0x1d40] ;  /* 0x001d400001367983 */ /* 0x001ee80000300800 */
[----:B-1----:R-:W3:Y:S04]  /*18100*/  LDL.LU R29, [R1+0x1d3c] ;  /* 0x001d3c00011d7983 */ /* 0x002ee80000300800 */
[----:B------:R-:W3:Y:S04]  /*18110*/  LDL.LU R31, [R1+0x1d38] ;  /* 0x001d3800011f7983 */ /* 0x000ee80000300800 */
[----:B------:R-:W3:Y:S04]  /*18120*/  LDL.LU R0, [R1+0x1d34] ;  /* 0x001d340001007983 */ /* 0x000ee80000300800 */
[----:B--2---:R0:W-:Y:S04]  /*18130*/  STS.U16 [R30+UR5+0x7c0], R2 ;  /* 0x0007c0021e007988 */ /* 0x0041e80008000405 */
[----:B0-----:R-:W2:Y:S01]  /*18140*/  LDL.LU R2, [R1+0x1d30] ;  /* 0x001d300001027983 */ /* 0x001ea20000300800 */
[----:B------:R-:W-:-:S04]  /*18150*/  @!P1 LOP3.LUT R5, R5, R4, RZ, 0x3c, !PT ;  /* 0x0000000405059212 */ /* 0x000fc800078e3cff */
[----:B------:R-:W-:-:S04]  /*18160*/  @!P1 LOP3.LUT R4, R5, R4, RZ, 0x3c, !PT ;  /* 0x0000000405049212 */ /* 0x000fc800078e3cff */
[----:B------:R-:W-:Y:S02]  /*18170*/  @!P1 LOP3.LUT R5, R5, R4, RZ, 0x3c, !PT ;  /* 0x0000000405059212 */ /* 0x000fe400078e3cff */
[----:B---3--:R-:W-:-:S06]  /*18180*/  PRMT R0, RZ, 0x7610, R0 ;  /* 0x00007610ff007816 */ /* 0x008fcc0000000000 */
[----:B------:R-:W3:Y:S04]  /*18190*/  @!P1 LDG.E.U16 R0, desc[UR38][R4.64] ;  /* 0x0000002604009981 */ /* 0x000ee8000c1e1500 */
[----:B--2---:R0:W-:Y:S04]  /*181a0*/  STS.U16 [R30+UR5+0x780], R2 ;  /* 0x000780021e007988 */ /* 0x0041e80008000405 */
[----:B0-----:R-:W2:Y:S04]  /*181b0*/  LDL.LU R30, [R1+0x1d2c] ;  /* 0x001d2c00011e7983 */ /* 0x001ea80000300800 */
[----:B------:R-:W2:Y:S04]  /*181c0*/  LDL.LU R2, [R1+0x1d28] ;  /* 0x001d280001027983 */ /* 0x000ea80000300800 */
[----:B------:R-:W2:Y:S04]  /*181d0*/  LDL R4, [R1+0x1344] ;  /* 0x0013440001047983 */ /* 0x000ea80000100800 */
[----:B------:R-:W2:Y:S04]  /*181e0*/  LDL R5, [R1+0x1350] ;  /* 0x0013500001057983 */ /* 0x000ea80000100800 */
[----:B---3--:R-:W-:Y:S01]  /*181f0*/  STL [R1+0x1be0], R0 ;  /* 0x001be00001007387 */ /* 0x008fe20000100800 */
[----:B--2---:R-:W-:-:S02]  /*18200*/  @!P0 LOP3.LUT R5, R5, R4, RZ, 0x3c, !PT ;  /* 0x0000000405058212 */ /* 0x004fc400078e3cff */
[----:B------:R-:W-:Y:S02]  /*18210*/  PRMT R2, RZ, 0x7610, R2 ;  /* 0x00007610ff027816 */ /* 0x000fe40000000002 */
[----:B------:R-:W-:-:S04]  /*18220*/  @!P0 LOP3.LUT R4, R5, R4, RZ, 0x3c, !PT ;  /* 0x0000000405048212 */ /* 0x000fc800078e3cff */
[----:B------:R-:W-:-:S05]  /*18230*/  @!P0 LOP3.LUT R5, R5, R4, RZ, 0x3c, !PT ;  /* 0x0000000405058212 */ /* 0x000fca00078e3cff */
[----:B------:R0:W2:Y:S04]  /*18240*/  @!P0 LDG.E.U16 R2, desc[UR38][R4.64] ;  /* 0x0000002604028981 */ /* 0x0000a8000c1e1500 */
[----:B------:R-:W0:Y:S04]  /*18250*/  LDL R4, [R1+0xa34] ;  /* 0x000a340001047983 */ /* 0x000e280000100800 */
[----:B------:R-:W0:Y:S01]  /*18260*/  LDL R5, [R1+0xa38] ;  /* 0x000a380001057983 */ /* 0x000e220000100800 */
[----:B------:R-:W-:Y:S02]  /*18270*/  PRMT R31, RZ, 0x7610, R31 ;  /* 0x00007610ff1f7816 */ /* 0x000fe4000000001f */
[----:B0-----:R-:W-:-:S04]  /*18280*/  @!P0 LOP3.LUT R5, R5, R4, RZ, 0x3c, !PT ;  /* 0x0000000405058212 */ /* 0x001fc800078e3cff */
[----:B------:R-:W-:-:S04]  /*18290*/  @!P0 LOP3.LUT R4, R5, R4, RZ, 0x3c, !PT ;  /* 0x0000000405048212 */ /* 0x000fc800078e3cff */
[----:B------:R-:W-:-:S05]  /*182a0*/  @!P0 LOP3.LUT R5, R5, R4, RZ, 0x3c, !PT ;  /* 0x0000000405058212 */ /* 0x000fca00078e3cff */
[----:B------:R-:W3:Y:S04]  /*182b0*/  @!P0 LDG.E.U16 R31, desc[UR38][R4.64] ;  /* 0x00000026041f8981 */ /* 0x000ee8000c1e1500 */
[----:B--2---:R-:W-:Y:S04]  /*182c0*/  STL [R1+0x1be4], R2 ;  /* 0x001be40201007387 */ /* 0x004fe80000100800 */
[----:B---3--:R0:W-:Y:S04]  /*182d0*/  STL [R1+0x174], R31 ;  /* 0x0001741f01007387 */ /* 0x0081e80000100800 */
[----:B0-----:R-:W2:Y:S04]  /*182e0*/  LDL.LU R31, [R1+0x1d24] ;  /* 0x001d2400011f7983 */ /* 0x001ea80000300800 */
[----:B------:R-:W3:Y:S04]  /*182f0*/  LDL R4, [R1+0xa2c] ;  /* 0x000a2c0001047983 */ /* 0x000ee80000100800 */
[----:B------:R-:W3:Y:S01]  /*18300*/  LDL R5, [R1+0xa30] ;  /* 0x000a300001057983 */ /* 0x000ee20000100800 */
[----:B------:R-:W-:-:S02]  /*18310*/  PRMT R30, RZ, 0x7610, R30 ;  /* 0x00007610ff1e7816 */ /* 0x000fc4000000001e */
[----:B---3--:R-:W-:-:S04]  /*18320*/  @!P1 LOP3.LUT R5, R5, R4, RZ, 0x3c, !PT ;  /* 0x0000000405059212 */ /* 0x008fc800078e3cff */
[----:B------:R-:W-:-:S04]  /*18330*/  @!P1 LOP3.LUT R4, R5, R4, RZ, 0x3c, !PT ;  /* 0x0000000405049212 */ /* 0x000fc800078e3cff */
[----:B------:R-:W-:-:S05]  /*18340*/  @!P1 LOP3.LUT R5, R5, R4, RZ, 0x3c, !PT ;  /* 0x0000000405059212 */ /* 0x000fca00078e3cff */
[----:B------:R-:W3:Y:S04]  /*18350*/  @!P1 LDG.E.U16 R30, desc[UR38][R4.64] ;  /* 0x00000026041e9981 */ /* 0x000ee8000c1e1500 */
[----:B---3--:R0:W-:Y:S04]  /*18360*/  STL [R1+0x170], R30 ;  /* 0x0001701e01007387 */ /* 0x0081e80000100800 */
[----:B0-----:R-:W3:Y:S04]  /*18370*/  LDL.LU R30, [R1+0x1d20] ;  /* 0x001d2000011e7983 */ /* 0x001ee80000300800 */
[----:B------:R-:W3:Y:S04]  /*18380*/  LDL R4, [R1+0x9f4] ;  /* 0x0009f40001047983 */ /* 0x000ee80000100800 */
[----:B------:R-:W3:Y:S01]  /*18390*/  LDL R5, [R1+0x9f8] ;  /* 0x0009f80001057983 */ /* 0x000ee20000100800 */
[----:B--2---:R-:W-:-:S02]  /*183a0*/  PRMT R31, RZ, 0x7610, R31 ;  /* 0x00007610ff1f7816 */ /* 0x004fc4000000001f */
[----:B---3--:R-:W-:-:S04]  /*183b0*/  @!P0 LOP3.LUT R5, R5, R4, RZ, 0x3c, !PT ;  /* 0x0000000405058212 */ /* 0x008fc800078e3cff */
[----:B------:R-:W-:-:S04]  /*183c0*/  @!P0 LOP3.LUT R4, R5, R4, RZ, 0x3c, !PT ;  /* 0x0000000405048212 */ /* 0x000fc800078e3cff */
[----:B------:R-:W-:-:S05]  /*183d0*/  @!P0 LOP3.LUT R5, R5, R4, RZ, 0x3c, !PT ;  /* 0x0000000405058212 */ /* 0x000fca00078e3cff */
[----:B------:R-:W2:Y:S04]  /*183e0*/  @!P0 LDG.E.U16 R31, desc[UR38][R4.64] ;  /* 0x00000026041f8981 */ /* 0x000ea8000c1e1500 */
[----:B--2---:R0:W-:Y:S04]  /*183f0*/  STL [R1+0x16c], R31 ;  /* 0x00016c1f01007387 */ /* 0x0041e80000100800 */
        /* <DEDUP_REMOVED lines=403> */
[----:B------:R0:W3:Y:S04]  /*19d30*/  @!P1 LDG.E.U16 R30, desc[UR38][R4.64] ;  /* 0x00000026041e9981 */ /* 0x0000e8000c1e1500 */
[----:B------:R-:W0:Y:S04]  /*19d40*/  LDL R4, [R1+0x824] ;  /* 0x0008240001047983 */ /* 0x000e280000100800 */
[----:B------:R-:W0:Y:S01]  /*19d50*/  LDL R5, [R1+0x828] ;  /* 0x0008280001057983 */ /* 0x000e220000100800 */
[----:B------:R-:W-:Y:S02]  /*19d60*/  PRMT R29, RZ, 0x7610, R29 ;  /* 0x00007610ff1d7816 */ /* 0x000fe4000000001d */
[----:B0-----:R-:W-:-:S04]  /*19d70*/  @!P0 LOP3.LUT R5, R5, R4, RZ, 0x3c, !PT ;  /* 0x0000000405058212 */ /* 0x001fc800078e3cff */
[----:B------:R-:W-:-:S04]  /*19d80*/  @!P0 LOP3.LUT R4, R5, R4, RZ, 0x3c, !PT ;  /* 0x0000000405048212 */ /* 0x000fc800078e3cff */
[----:B------:R-:W-:-:S05]  /*19d90*/  @!P0 LOP3.LUT R5, R5, R4, RZ, 0x3c, !PT ;  /* 0x0000000405058212 */ /* 0x000fca00078e3cff */
[----:B------:R-:W2:Y:S04]  /*19da0*/  @!P0 LDG.E.U16 R29, desc[UR38][R4.64] ;  /* 0x00000026041d8981 */ /* 0x000ea8000c1e1500 */
[----:B---3--:R0:W-:Y:S04]  /*19db0*/  STL [R1+0x20], R30 ;  /* 0x0000201e01007387 */ /* 0x0081e80000100800 */
[----:B0-----:R-:W3:Y:S04]  /*19dc0*/  LDL R30, [R1+0x7a0] ;  /* 0x0007a000011e7983 */ /* 0x001ee80000100800 */
[----:B--2---:R0:W-:Y:S04]  /*19dd0*/  STL [R1+0x14], R29 ;  /* 0x0000141d01007387 */ /* 0x0041e80000100800 */
[----:B0-----:R-:W2:Y:S04]  /*19de0*/  LDL.LU R29, [R1+0x1c68] ;  /* 0x001c6800011d7983 */ /* 0x001ea80000300800 */
[----:B------:R-:W2:Y:S04]  /*19df0*/  LDL R4, [R1+0x81c] ;  /* 0x00081c0001047983 */ /* 0x000ea80000100800 */
[----:B------:R-:W2:Y:S01]  /*19e00*/  LDL R5, [R1+0x820] ;  /* 0x0008200001057983 */ /* 0x000ea20000100800 */
[----:B------:R-:W-:-:S02]  /*19e10*/  PRMT R31, RZ, 0x7610, R31 ;  /* 0x00007610ff1f7816 */ /* 0x000fc4000000001f */
[----:B--2---:R-:W-:-:S04]  /*19e20*/  @!P1 LOP3.LUT R5, R5, R4, RZ, 0x3c, !PT ;  /* 0x0000000405059212 */ /* 0x004fc800078e3cff */
[----:B------:R-:W-:-:S04]  /*19e30*/  @!P1 LOP3.LUT R4, R5, R4, RZ, 0x3c, !PT ;  /* 0x0000000405049212 */ /* 0x000fc800078e3cff */
[----:B------:R-:W-:-:S05]  /*19e40*/  @!P1 LOP3.LUT R5, R5, R4, RZ, 0x3c, !PT ;  /* 0x0000000405059212 */ /* 0x000fca00078e3cff */
[----:B------:R-:W2:Y:S04]  /*19e50*/  @!P1 LDG.E.U16 R31, desc[UR38][R4.64] ;  /* 0x00000026041f9981 */ /* 0x000ea8000c1e1500 */
        /* <DEDUP_REMOVED lines=18> */
[----:B--2---:R0:W-:Y:S04]  /*19f80*/  STL [R1], R31 ;  /* 0x0000001f01007387 */ /* 0x0041e80000100800 */
[----:B0-----:R-:W2:Y:S04]  /*19f90*/  LDL.LU R31, [R1+0x1c5c] ;  /* 0x001c5c00011f7983 */ /* 0x001ea80000300800 */
[----:B------:R-:W2:Y:S04]  /*19fa0*/  LDL R4, [R1+0x7a4] ;  /* 0x0007a40001047983 */ /* 0x000ea80000100800 */
[----:B------:R-:W2:Y:S01]  /*19fb0*/  LDL R5, [R1+0x7a8] ;  /* 0x0007a80001057983 */ /* 0x000ea20000100800 */
[----:B------:R-:W-:-:S02]  /*19fc0*/  PRMT R29, RZ, 0x7610, R29 ;  /* 0x00007610ff1d7816 */ /* 0x000fc4000000001d */
[----:B--2---:R-:W-:-:S04]  /*19fd0*/  @!P0 LOP3.LUT R5, R5, R4, RZ, 0x3c, !PT ;  /* 0x0000000405058212 */ /* 0x004fc800078e3cff */
[----:B------:R-:W-:-:S04]  /*19fe0*/  @!P0 LOP3.LUT R4, R5, R4, RZ, 0x3c, !PT ;  /* 0x0000000405048212 */ /* 0x000fc800078e3cff */
[----:B------:R-:W-:-:S05]  /*19ff0*/  @!P0 LOP3.LUT R5, R5, R4, RZ, 0x3c, !PT ;  /* 0x0000000405058212 */ /* 0x000fca00078e3cff */
[----:B------:R3:W2:Y:S04]  /*1a000*/  @!P0 LDG.E.U16 R29, desc[UR38][R4.64] ;  /* 0x00000026041d8981 */ /* 0x0006a8000c1e1500 */
[----:B------:R-:W4:Y:S01]  /*1a010*/  LDL R5, [R1+0x79c] ;  /* 0x00079c0001057983 */ /* 0x000f220000100800 */
[----:B------:R-:W-:Y:S01]  /*1a020*/  PRMT R28, RZ, 0x7610, R28 ;  /* 0x00007610ff1c7816 */ /* 0x000fe2000000001c */
[----:B---3--:R-:W-:Y:S02]  /*1a030*/  @!P1 IMAD.MOV.U32 R4, RZ, RZ, R30 ;  /* 0x000000ffff049224 */ /* 0x008fe400078e001e */
[----:B--2---:R-:W-:Y:S01]  /*1a040*/  STL [R1+0x1bf8], R29 ;  /* 0x001bf81d01007387 */ /* 0x004fe20000100800 */
[----:B------:R-:W-:-:S03]  /*1a050*/  PRMT R27, RZ, 0x7610, R27 ;  /* 0x00007610ff1b7816 */ /* 0x000fc6000000001b */
[----:B------:R-:W2:Y:S04]  /*1a060*/  LDL R30, [R1+0x12b0] ;  /* 0x0012b000011e7983 */ /* 0x000ea80000100800 */
[----:B----4-:R0:W3:Y:S04]  /*1a070*/  @!P1 LDG.E.U16 R28, desc[UR38][R4.64] ;  /* 0x00000026041c9981 */ /* 0x0100e8000c1e1500 */
[----:B------:R-:W0:Y:S04]  /*1a080*/  LDL R4, [R1+0x1224] ;  /* 0x0012240001047983 */ /* 0x000e280000100800 */
[----:B------:R-:W0:Y:S02]  /*1a090*/  LDL R5, [R1+0x1230] ;  /* 0x0012300001057983 */ /* 0x000e240000100800 */
[----:B0-----:R-:W-:-:S04]  /*1a0a0*/  @!P0 LOP3.LUT R5, R5, R4, RZ, 0x3c, !PT ;  /* 0x0000000405058212 */ /* 0x001fc800078e3cff */
[----:B------:R-:W-:-:S04]  /*1a0b0*/  @!P0 LOP3.LUT R4, R5, R4, RZ, 0x3c, !PT ;  /* 0x0000000405048212 */ /* 0x000fc800078e3cff */
[----:B------:R-:W-:Y:S01]  /*1a0c0*/  @!P0 LOP3.LUT R5, R5, R4, RZ, 0x3c, !PT ;  /* 0x0000000405058212 */ /* 0x000fe200078e3cff */
[----:B---3--:R-:W-:Y:S04]  /*1a0d0*/  STL [R1+0x1bfc], R28 ;  /* 0x001bfc1c01007387 */ /* 0x008fe80000100800 */
[----:B------:R0:W3:Y:S04]  /*1a0e0*/  @!P0 LDG.E.U16 R27, desc[UR38][R4.64] ;  /* 0x00000026041b8981 */ /* 0x0000e8000c1e1500 */
[----:B------:R-:W0:Y:S04]  /*1a0f0*/  LDL R4, [R1+0x122c] ;  /* 0x00122c0001047983 */ /* 0x000e280000100800 */
[----:B------:R-:W0:Y:S01]  /*1a100*/  LDL R5, [R1+0x1238] ;  /* 0x0012380001057983 */ /* 0x000e220000100800 */
[----:B------:R-:W-:-:S02]  /*1a110*/  PRMT R26, RZ, 0x7610, R26 ;  /* 0x00007610ff1a7816 */ /* 0x000fc4000000001a */
        /* <DEDUP_REMOVED lines=21> */
[----:B------:R-:W4:Y:S01]  /*1a270*/  LDL R5, [R1+0x12a4] ;  /* 0x0012a40001057983 */ /* 0x000f220000100800 */
[----:B------:R-:W-:Y:S01]  /*1a280*/  PRMT R23, RZ, 0x7610, R23 ;  /* 0x00007610ff177816 */ /* 0x000fe20000000017 */
[----:B--2---:R-:W-:-:S02]  /*1a290*/  @!P0 IMAD.MOV.U32 R4, RZ, RZ, R30 ;  /* 0x000000ffff048224 */ /* 0x004fc400078e001e */
[----:B---3--:R-:W-:Y:S01]  /*1a2a0*/  STL [R1+0x1c0c], R24 ;  /* 0x001c0c1801007387 */ /* 0x008fe20000100800 */
        /* <DEDUP_REMOVED lines=45> */
[----:B------:R-:W-:-:S05]  /*1a580*/  @!P0 LOP3.LUT R5, R5, R4, RZ, 0x3c, !PT ;  /* 0x0000000405058212 */ /* 0x000fca00078e3cff */
[----:B------:R-:W4:Y:S04]  /*1a590*/  @!P0 LDG.E.U16 R31, desc[UR38][R4.64] ;  /* 0x00000026041f8981 */ /* 0x000f28000c1e1500 */
[----:B---3--:R-:W-:Y:S04]  /*1a5a0*/  STL [R1+0x1c24], R18 ;  /* 0x001c241201007387 */ /* 0x008fe80000100800 */
[----:B----4-:R0:W-:Y:S04]  /*1a5b0*/  STL [R1+0x58], R31 ;  /* 0x0000581f01007387 */ /* 0x0101e80000100800 */
[----:B0-----:R-:W3:Y:S04]  /*1a5c0*/  LDL.LU R31, [R1+0x1c58] ;  /* 0x001c5800011f7983 */ /* 0x001ee80000300800 */
[----:B------:R-:W4:Y:S04]  /*1a5d0*/  LDL R4, [R1+0xa0c] ;  /* 0x000a0c0001047983 */ /* 0x000f280000100800 */
[----:B------:R-:W4:Y:S01]  /*1a5e0*/  LDL R5, [R1+0xa10] ;  /* 0x000a100001057983 */ /* 0x000f220000100800 */
[----:B------:R-:W-:-:S02]  /*1a5f0*/  PRMT R26, RZ, 0x7610, R26 ;  /* 0x00007610ff1a7816 */ /* 0x000fc4000000001a */
[----:B----4-:R-:W-:-:S04]  /*1a600*/  @!P1 LOP3.LUT R5, R5, R4, RZ, 0x3c, !PT ;  /* 0x0000000405059212 */ /* 0x010fc800078e3cff */
[----:B------:R-:W-:-:S04]  /*1a610*/  @!P1 LOP3.LUT R4, R5, R4, RZ, 0x3c, !PT ;  /* 0x0000000405049212 */ /* 0x000fc800078e3cff */
[----:B------:R-:W-:-:S05]  /*1a620*/  @!P1 LOP3.LUT R5, R5, R4, RZ, 0x3c, !PT ;  /* 0x0000000405059212 */ /* 0x000fca00078e3cff */
[----:B------:R0:W4:Y:S04]  /*1a630*/  @!P1 LDG.E.U16 R26, desc[UR38][R4.64] ;  /* 0x00000026041a9981 */ /* 0x000128000c1e1500 */
[----:B------:R-:W0:Y:S04]  /*1a640*/  LDL R4, [R1+0x9d4] ;  /* 0x0009d40001047983 */ /* 0x000e280000100800 */
[----:B------:R-:W0:Y:S01]  /*1a650*/  LDL R5, [R1+0x9d8] ;  /* 0x0009d80001057983 */ /* 0x000e220000100800 */
[----:B------:R-:W-:Y:S02]  /*1a660*/  PRMT R25, RZ, 0x7610, R25 ;  /* 0x00007610ff197816 */ /* 0x000fe40000000019 */
[----:B0-----:R-:W-:-:S04]  /*1a670*/  @!P0 LOP3.LUT R5, R5, R4, RZ, 0x3c, !PT ;  /* 0x0000000405058212 */ /* 0x001fc800078e3cff */
[----:B------:R-:W-:-:S04]  /*1a680*/  @!P0 LOP3.LUT R4, R5, R4, RZ, 0x3c, !PT ;  /* 0x0000000405048212 */ /* 0x000fc800078e3cff */
[----:B------:R-:W-:Y:S01]  /*1a690*/  @!P0 LOP3.LUT R5, R5, R4, RZ, 0x3c, !PT ;  /* 0x0000000405058212 */ /* 0x000fe200078e3cff */
[----:B----4-:R0:W-:Y:S04]  /*1a6a0*/  STL [R1+0x54], R26 ;  /* 0x0000541a01007387 */ /* 0x0101e80000100800 */
[----:B------:R1:W4:Y:S01]  /*1a6b0*/  @!P0 LDG.E.U16 R25, desc[UR38][R4.64] ;  /* 0x0000002604198981 */ /* 0x000322000c1e1500 */
[----:B---3--:R-:W-:-:S03]  /*1a6c0*/  PRMT R31, RZ, 0x7610, R31 ;  /* 0x00007610ff1f7816 */ /* 0x008fc6000000001f */
[----:B0-----:R-:W3:Y:S04]  /*1a6d0*/  LDL R26, [R1+0x958] ;  /* 0x00095800011a7983 */ /* 0x001ee80000100800 */
[----:B------:R-:W1:Y:S04]  /*1a6e0*/  LDL R4, [R1+0x9cc] ;  /* 0x0009cc0001047983 */ /* 0x000e680000100800 */
[----:B------:R-:W1:Y:S02]  /*1a6f0*/  LDL R5, [R1+0x9d0] ;  /* 0x0009d00001057983 */ /* 0x000e640000100800 */
[----:B-1----:R-:W-:-:S04]  /*1a700*/  @!P1 LOP3.LUT R5, R5, R4, RZ, 0x3c, !PT ;  /* 0x0000000405059212 */ /* 0x002fc800078e3cff */
[----:B------:R-:W-:-:S04]  /*1a710*/  @!P1 LOP3.LUT R4, R5, R4, RZ, 0x3c, !PT ;  /* 0x0000000405049212 */ /* 0x000fc800078e3cff */
[----:B------:R-:W-:-:S05]  /*1a720*/  @!P1 LOP3.LUT R5, R5, R4, RZ, 0x3c, !PT ;  /* 0x0000000405059212 */ /* 0x000fca00078e3cff */
[----:B------:R-:W2:Y:S04]  /*1a730*/  @!P1 LDG.E.U16 R31, desc[UR38][R4.64] ;  /* 0x00000026041f9981 */ /* 0x000ea8000c1e1500 */
[----:B----4-:R0:W-:Y:S04]  /*1a740*/  STL [R1+0x50], R25 ;  /* 0x0000501901007387 */ /* 0x0101e80000100800 */
[----:B0-----:R-:W4:Y:S04]  /*1a750*/  LDL R25, [R1+0x950] ;  /* 0x0009500001197983 */ /* 0x001f280000100800 */
[----:B--2---:R0:W-:Y:S04]  /*1a760*/  STL [R1+0x4c], R31 ;  /* 0x00004c1f01007387 */ /* 0x0041e80000100800 */
[----:B0-----:R-:W2:Y:S04]  /*1a770*/  LDL.LU R31, [R1+0x1c54] ;  /* 0x001c5400011f7983 */ /* 0x001ea80000300800 */
[----:B------:R-:W2:Y:S01]  /*1a780*/  LDL R5, [R1+0x994] ;  /* 0x0009940001057983 */ /* 0x000ea20000100800 */
[----:B------:R-:W-:Y:S01]  /*1a790*/  PRMT R22, RZ, 0x7610, R22 ;  /* 0x00007610ff167816 */ /* 0x000fe20000000016 */
[----:B------:R-:W-:Y:S01]  /*1a7a0*/  @!P0 IMAD.MOV.U32 R4, RZ, RZ, R30 ;  /* 0x000000ffff048224 */ /* 0x000fe200078e001e */
[----:B------:R-:W-:Y:S01]  /*1a7b0*/  PRMT R3, RZ, 0x7610, R3 ;  /* 0x00007610ff037816 */ /* 0x000fe20000000003 */
[----:B------:R-:W3:Y:S04]  /*1a7c0*/  LDL R30, [R1+0x90c] ;  /* 0x00090c00011e7983 */ /* 0x000ee80000100800 */
[----:B--2---:R0:W2:Y:S04]  /*1a7d0*/  @!P0 LDG.E.U16 R22, desc[UR38][R4.64] ;  /* 0x0000002604168981 */ /* 0x0040a8000c1e1500 */
[----:B------:R-:W0:Y:S04]  /*1a7e0*/  LDL R4, [R1+0x98c] ;  /* 0x00098c0001047983 */ /* 0x000e280000100800 */
[----:B------:R-:W0:Y:S02]  /*1a7f0*/  LDL R5, [R1+0x990] ;  /* 0x0009900001057983 */ /* 0x000e240000100800 */
[----:B0-----:R-:W-:-:S04]  /*1a800*/  @!P1 LOP3.LUT R5, R5, R4, RZ, 0x3c, !PT ;  /* 0x0000000405059212 */ /* 0x001fc800078e3cff */
[----:B------:R-:W-:-:S04]  /*1a810*/  @!P1 LOP3.LUT R4, R5, R4, RZ, 0x3c, !PT ;  /* 0x0000000405049212 */ /* 0x000fc800078e3cff */
[----:B------:R-:W-:-:S05]  /*1a820*/  @!P1 LOP3.LUT R5, R5, R4, RZ, 0x3c, !PT ;  /* 0x0000000405059212 */ /* 0x000fca00078e3cff */
[----:B------:R-:W3:Y:S04]  /*1a830*/  @!P1 LDG.E.U16 R3, desc[UR38][R4.64] ;  /* 0x0000002604039981 */ /* 0x000ee8000c1e1500 */
[----:B--2---:R0:W-:Y:S04]  /*1a840*/  STL [R1+0x48], R22 ;  /* 0x0000481601007387 */ /* 0x0041e80000100800 */
[----:B0-----:R-:W2:Y:S04]  /*1a850*/  LDL R22, [R1+0x910] ;  /* 0x0009100001167983 */ /* 0x001ea80000100800 */
[----:B---3--:R-:W-:Y:S04]  /*1a860*/  STL [R1+0x44], R3 ;  /* 0x0000440301007387 */ /* 0x008fe80000100800 */
[----:B------:R-:W3:Y:S01]  /*1a870*/  LDL R5, [R1+0x954] ;  /* 0x0009540001057983 */ /* 0x000ee20000100800 */
[----:B------:R-:W-:Y:S01]  /*1a880*/  PRMT R21, RZ, 0x7610, R21 ;  /* 0x00007610ff157816 */ /* 0x000fe20000000015 */
[----:B------:R-:W-:Y:S01]  /*1a890*/  @!P0 IMAD.MOV.U32 R4, RZ, RZ, R26 ;  /* 0x000000ffff048224 */ /* 0x000fe200078e001a */
[----:B------:R-:W-:Y:S01]  /*1a8a0*/  PRMT R23, RZ, 0x7610, R23 ;  /* 0x00007610ff177816 */ /* 0x000fe20000000017 */
[----:B------:R-:W2:Y:S04]  /*1a8b0*/  LDL R26, [R1+0x8d4] ;  /* 0x0008d400011a7983 */ /* 0x000ea80000100800 */
[----:B---3--:R4:W3:Y:S04]  /*1a8c0*/  @!P0 LDG.E.U16 R21, desc[UR38][R4.64] ;  /* 0x0000002604158981 */ /* 0x0088e8000c1e1500 */
[----:B------:R-:W2:Y:S01]  /*1a8d0*/  LDL R5, [R1+0x94c] ;  /* 0x00094c0001057983 */ /* 0x000ea20000100800 */
[----:B----4-:R-:W-:-:S03]  /*1a8e0*/  @!P1 IMAD.MOV.U32 R4, RZ, RZ, R25 ;  /* 0x000000ffff049224 */ /* 0x010fc600078e0019 */
[----:B---3--:R0:W-:Y:S04]  /*1a8f0*/  STL [R1+0x40], R21 ;  /* 0x0000401501007387 */ /* 0x0081e80000100800 */
[----:B------:R-:W3:Y:S04]  /*1a900*/  LDL R25, [R1+0x8cc] ;  /* 0x0008cc0001197983 */ /* 0x000ee80000100800 */
[----:B--2---:R-:W2:Y:S04]  /*1a910*/  @!P1 LDG.E.U16 R23, desc[UR38][R4.64] ;  /* 0x0000002604179981 */ /* 0x004ea8000c1e1500 */
[----:B0-----:R-:W4:Y:S04]  /*1a920*/  LDL R21, [R1+0x8d8] ;  /* 0x0008d80001157983 */ /* 0x001f280000100800 */
[----:B------:R-:W3:Y:S04]  /*1a930*/  LDL R4, [R1+0x914] ;  /* 0x0009140001047983 */ /* 0x000ee80000100800 */
[----:B------:R-:W3:Y:S01]  /*1a940*/  LDL R5, [R1+0x918] ;  /* 0x0009180001057983 */ /* 0x000ee20000100800 */
[----:B------:R-:W-:-:S02]  /*1a950*/  PRMT R31, RZ, 0x7610, R31 ;  /* 0x00007610ff1f7816 */ /* 0x000fc4000000001f */
[----:B------:R-:W-:Y:S01]  /*1a960*/  PRMT R18, RZ, 0x7610, R18 ;  /* 0x00007610ff127816 */ /* 0x000fe20000000012 */
[----:B--2---:R0:W-:Y:S04]  /*1a970*/  STL [R1+0x3c], R23 ;  /* 0x00003c1701007387 */ /* 0x0041e80000100800 */
[----:B0-----:R-:W2:Y:S01]  /*1a980*/  LDL R23, [R1+0x8d0] ;  /* 0x0008d00001177983 */ /* 0x001ea20000100800 */
[----:B---3--:R-:W-:-:S04]  /*1a990*/  @!P0 LOP3.LUT R5, R5, R4, RZ, 0x3c, !PT ;  /* 0x0000000405058212 */ /* 0x008fc800078e3cff */
[----:B------:R-:W-:-:S04]  /*1a9a0*/  @!P0 LOP3.LUT R4, R5, R4, RZ, 0x3c, !PT ;  /* 0x0000000405048212 */ /* 0x000fc800078e3cff */
[----:B------:R-:W-:-:S05]  /*1a9b0*/  @!P0 LOP3.LUT R5, R5, R4, RZ, 0x3c, !PT ;  /* 0x0000000405058212 */ /* 0x000fca00078e3cff */
[----:B------:R0:W3:Y:S02]  /*1a9c0*/  @!P0 LDG.E.U16 R31, desc[UR38][R4.64] ;  /* 0x00000026041f8981 */ /* 0x0000e4000c1e1500 */
[----:B0-----:R-:W-:Y:S02]  /*1a9d0*/  @!P1 IMAD.MOV.U32 R4, RZ, RZ, R22 ;  /* 0x000000ffff049224 */ /* 0x001fe400078e0016 */
[----:B------:R-:W-:-:S05]  /*1a9e0*/  @!P1 IMAD.MOV.U32 R5, RZ, RZ, R30 ;  /* 0x000000ffff059224 */ /* 0x000fca00078e001e */
[----:B------:R4:W3:Y:S01]  /*1a9f0*/  @!P1 LDG.E.U16 R18, desc[UR38][R4.64] ;  /* 0x0000002604129981 */ /* 0x0008e2000c1e1500 */
[----:B------:R-:W-:Y:S01]  /*1aa00*/  PRMT R19, RZ, 0x7610, R19 ;  /* 0x00007610ff137816 */ /* 0x000fe20000000013 */
[----:B----4-:R-:W-:Y:S02]  /*1aa10*/  @!P0 IMAD.MOV.U32 R4, RZ, RZ, R21 ;  /* 0x000000ffff048224 */ /* 0x010fe400078e0015 */
[----:B------:R-:W-:-:S05]  /*1aa20*/  @!P0 IMAD.MOV.U32 R5, RZ, RZ, R26 ;  /* 0x000000ffff058224 */ /* 0x000fca00078e001a */
[----:B------:R0:W4:Y:S01]  /*1aa30*/  @!P0 LDG.E.U16 R19, desc[UR38][R4.64] ;  /* 0x0000002604138981 */ /* 0x000122000c1e1500 */
[----:B------:R-:W-:Y:S01]  /*1aa40*/  PRMT R20, RZ, 0x7610, R20 ;  /* 0x00007610ff147816 */ /* 0x000fe20000000014 */
[----:B0-----:R-:W-:Y:S02]  /*1aa50*/  @!P1 IMAD.MOV.U32 R5, RZ, RZ, R25 ;  /* 0x000000ffff059224 */ /* 0x001fe400078e0019 */
[----:B--2---:R-:W-:-:S05]  /*1aa60*/  @!P1 IMAD.MOV.U32 R4, RZ, RZ, R23 ;  /* 0x000000ffff049224 */ /* 0x004fca00078e0017 */
[----:B------:R-:W2:Y:S04]  /*1aa70*/  @!P1 LDG.E.U16 R20, desc[UR38][R4.64] ;  /* 0x0000002604149981 */ /* 0x000ea8000c1e1500 */
[----:B---3--:R0:W-:Y:S04]  /*1aa80*/  STL [R1+0x38], R31 ;  /* 0x0000381f01007387 */ /* 0x0081e80000100800 */
[----:B------:R-:W3:Y:S04]  /*1aa90*/  LDL R30, [R1+0x898] ;  /* 0x00089800011e7983 */ /* 0x000ee80000100800 */
[----:B------:R-:W3:Y:S04]  /*1aaa0*/  LDL R22, [R1+0x88c] ;  /* 0x00088c0001167983 */ /* 0x000ee80000100800 */
[----:B0-----:R-:W3:Y:S04]  /*1aab0*/  LDL R31, [R1+0x894] ;  /* 0x00089400011f7983 */ /* 0x001ee80000100800 */
[----:B------:R0:W-:Y:S04]  /*1aac0*/  STL [R1+0x34], R18 ;  /* 0x0000341201007387 */ /* 0x0001e80000100800 */
[----:B------:R-:W3:Y:S04]  /*1aad0*/  LDL R21, [R1+0x854] ;  /* 0x0008540001157983 */ /* 0x000ee80000100800 */
[----:B0-----:R-:W3:Y:S04]  /*1aae0*/  LDL R18, [R1+0x890] ;  /* 0x0008900001127983 */ /* 0x001ee80000100800 */
[----:B----4-:R0:W-:Y:S04]  /*1aaf0*/  STL [R1+0x30], R19 ;  /* 0x0000301301007387 */ /* 0x0101e80000100800 */
[----:B------:R-:W4:Y:S04]  /*1ab00*/  LDL R26, [R1+0x84c] ;  /* 0x00084c00011a7983 */ /* 0x000f280000100800 */
[----:B------:R-:W4:Y:S04]  /*1ab10*/  LDL R25, [R1+0x850] ;  /* 0x0008500001197983 */ /* 0x000f280000100800 */
[----:B------:R-:W4:Y:S04]  /*1ab20*/  LDL R23, [R1+0x814] ;  /* 0x0008140001177983 */ /* 0x000f280000100800 */
[----:B0-----:R-:W4:Y:S01]  /*1ab30*/  LDL R19, [R1+0x858] ;  /* 0x0008580001137983 */ /* 0x001f220000100800 */
[----:B------:R-:W-:-:S03]  /*1ab40*/  PRMT R29, RZ, 0x7610, R29 ;  /* 0x00007610ff1d7816 */ /* 0x000fc6000000001d */
[----:B--2---:R0:W-:Y:S04]  /*1ab50*/  STL [R1+0x2c], R20 ;  /* 0x00002c1401007387 */ /* 0x0041e80000100800 */
[----:B0-----:R-:W2:Y:S01]  /*1ab60*/  LDL R20, [R1+0x818] ;  /* 0x0008180001147983 */ /* 0x001ea20000100800 */
[----:B---3--:R-:W-:Y:S02]  /*1ab70*/  @!P0 IMAD.MOV.U32 R4, RZ, RZ, R30 ;  /* 0x000000ffff048224 */ /* 0x008fe400078e001e */
[----:B------:R-:W-:-:S05]  /*1ab80*/  @!P0 IMAD.MOV.U32 R5, RZ, RZ, R31 ;  /* 0x000000ffff058224 */ /* 0x000fca00078e001f */
[----:B------:R0:W3:Y:S02]  /*1ab90*/  @!P0 LDG.E.U16 R29, desc[UR38][R4.64] ;  /* 0x00000026041d8981 */ /* 0x0000e4000c1e1500 */
[----:B0-----:R-:W-:Y:S02]  /*1aba0*/  @!P1 IMAD.MOV.U32 R5, RZ, RZ, R22 ;  /* 0x000000ffff059224 */ /* 0x001fe400078e0016 */
[----:B------:R-:W-:Y:S01]  /*1abb0*/  @!P1 IMAD.MOV.U32 R4, RZ, RZ, R18 ;  /* 0x000000ffff049224 */ /* 0x000fe200078e0012 */
[----:B------:R-:W3:Y:S04]  /*1abc0*/  LDL R22, [R1+0x80c] ;  /* 0x00080c0001167983 */ /* 0x000ee80000100800 */
[----:B------:R-:W3:Y:S01]  /*1abd0*/  LDL R18, [R1+0x810] ;  /* 0x0008100001127983 */ /* 0x000ee20000100800 */
[----:B------:R-:W-:-:S02]  /*1abe0*/  PRMT R28, RZ, 0x7610, R28 ;  /* 0x00007610ff1c7816 */ /* 0x000fc4000000001c */
[----:B------:R-:W-:-:S04]  /*1abf0*/  PRMT R27, RZ, 0x7610, R27 ;  /* 0x00007610ff1b7816 */ /* 0x000fc8000000001b */
[----:B------:R4:W3:Y:S01]  /*1ac00*/  @!P1 LDG.E.U16 R28, desc[UR38][R4.64] ;  /* 0x00000026041c9981 */ /* 0x0008e2000c1e1500 */
[----:B------:R-:W-:Y:S01]  /*1ac10*/  PRMT R24, RZ, 0x7610, R24 ;  /* 0x00007610ff187816 */ /* 0x000fe20000000018 */
[----:B----4-:R-:W-:Y:S02]  /*1ac20*/  @!P0 IMAD.MOV.U32 R4, RZ, RZ, R19 ;  /* 0x000000ffff048224 */ /* 0x010fe400078e0013 */
[----:B------:R-:W-:Y:S01]  /*1ac30*/  @!P0 IMAD.MOV.U32 R5, RZ, RZ, R21 ;  /* 0x000000ffff058224 */ /* 0x000fe200078e0015 */
[----:B------:R-:W-:Y:S02]  /*1ac40*/  PRMT R2, RZ, 0x7610, R2 ;  /* 0x00007610ff027816 */ /* 0x000fe40000000002 */
[----:B------:R-:W-:Y:S01]  /*1ac50*/  PRMT R0, RZ, 0x7610, R0 ;  /* 0x00007610ff007816 */ /* 0x000fe20000000000 */
[----:B------:R-:W4:Y:S04]  /*1ac60*/  LDL R21, [R1+0x7d4] ;  /* 0x0007d40001157983 */ /* 0x000f280000100800 */
[----:B------:R0:W4:Y:S04]  /*1ac70*/  @!P0 LDG.E.U16 R27, desc[UR38][R4.64] ;  /* 0x00000026041b8981 */ /* 0x000128000c1e1500 */
[----:B------:R-:W4:Y:S01]  /*1ac80*/  LDL R19, [R1+0x7d8] ;  /* 0x0007d80001137983 */ /* 0x000f220000100800 */
[----:B0-----:R-:W-:-:S02]  /*1ac90*/  @!P1 IMAD.MOV.U32 R4, RZ, RZ, R25 ;  /* 0x000000ffff049224 */ /* 0x001fc400078e0019 */
[----:B------:R-:W-:-:S05]  /*1aca0*/  @!P1 IMAD.MOV.U32 R5, RZ, RZ, R26 ;  /* 0x000000ffff059224 */ /* 0x000fca00078e001a */
[----:B------:R0:W4:Y:S02]  /*1acb0*/  @!P1 LDG.E.U16 R24, desc[UR38][R4.64] ;  /* 0x0000002604189981 */ /* 0x000124000c1e1500 */
[----:B0-----:R-:W-:Y:S02]  /*1acc0*/  @!P0 IMAD.MOV.U32 R5, RZ, RZ, R23 ;  /* 0x000000ffff058224 */ /* 0x001fe400078e0017 */
[----:B------:R-:W4:Y:S01]  /*1acd0*/  LDL R23, [R1+0x7cc] ;  /* 0x0007cc0001177983 */ /* 0x000f220000100800 */
[----:B--2---:R-:W-:-:S03]  /*1ace0*/  @!P0 IMAD.MOV.U32 R4, RZ, RZ, R20 ;  /* 0x000000ffff048224 */ /* 0x004fc600078e0014 */
[----:B------:R-:W2:Y:S04]  /*1acf0*/  LDL R20, [R1+0x7d0] ;  /* 0x0007d00001147983 */ /* 0x000ea80000100800 */
[----:B------:R3:W2:Y:S02]  /*1ad00*/  @!P0 LDG.E.U16 R2, desc[UR38][R4.64] ;  /* 0x0000002604028981 */ /* 0x0006a4000c1e1500 */
[----:B---3--:R-:W-:Y:S02]  /*1ad10*/  @!P1 IMAD.MOV.U32 R5, RZ, RZ, R22 ;  /* 0x000000ffff059224 */ /* 0x008fe400078e0016 */
        /* <DEDUP_REMOVED lines=8> */
[----:B--2---:R0:W-:Y:S04]  /*1ada0*/  STL [R1+0x1be8], R2 ;  /* 0x001be80201007387 */ /* 0x0041e80000100800 */
[----:B------:R-:W2:Y:S04]  /*1adb0*/  LDL R22, [R1+0x794] ;  /* 0x0007940001167983 */ /* 0x000ea80000100800 */
[----:B------:R-:W2:Y:S01]  /*1adc0*/  LDL R18, [R1+0x798] ;  /* 0x0007980001127983 */ /* 0x000ea20000100800 */
[----:B------:R-:W-:-:S05]  /*1add0*/  @!P1 IMAD.MOV.U32 R4, RZ, RZ, R20 ;  /* 0x000000ffff049224 */ /* 0x000fca00078e0014 */
[----:B------:R2:W2:Y:S04]  /*1ade0*/  @!P1 LDG.E.U16 R16, desc[UR38][R4.64] ;  /* 0x0000002604109981 */ /* 0x0004a8000c1e1500 */
[----:B---3--:R-:W-:Y:S04]  /*1adf0*/  STL [R1+0x1bec], R0 ;  /* 0x001bec0001007387 */ /* 0x008fe80000100800 */
[----:B------:R-:W3:Y:S04]  /*1ae00*/  LDL R21, [R1+0x78c] ;  /* 0x00078c0001157983 */ /* 0x000ee80000100800 */
[----:B------:R-:W3:Y:S01]  /*1ae10*/  LDL R19, [R1+0x790] ;  /* 0x0007900001137983 */ /* 0x000ee20000100800 */
[----:B------:R-:W-:-:S02]  /*1ae20*/  PRMT R15, RZ, 0x7610, R15 ;  /* 0x00007610ff0f7816 */ /* 0x000fc4000000000f */
[----:B------:R-:W-:Y:S01]  /*1ae30*/  PRMT R14, RZ, 0x7610, R14 ;  /* 0x00007610ff0e7816 */ /* 0x000fe2000000000e */
[----:B0-----:R-:W3:Y:S04]  /*1ae40*/  LDL R2, [R1+0x1240] ;  /* 0x0012400001027983 */ /* 0x001ee80000100800 */
[----:B------:R-:W-:Y:S04]  /*1ae50*/  STL [R1+0x28], R29 ;  /* 0x0000281d01007387 */ /* 0x000fe80000100800 */
[----:B----4-:R0:W-:Y:S04]  /*1ae60*/  STL [R1+0x1bf0], R17 ;  /* 0x001bf01101007387 */ /* 0x0101e80000100800 */
[----:B------:R-:W4:Y:S04]  /*1ae70*/  LDL R20, [R1+0x1234] ;  /* 0x0012340001147983 */ /* 0x000f280000100800 */
[----:B0-----:R-:W4:Y:S04]  /*1ae80*/  LDL R17, [R1+0x1248] ;  /* 0x0012480001117983 */ /* 0x001f280000100800 */
[----:B------:R-:W-:Y:S01]  /*1ae90*/  STL [R1+0x24], R28 ;  /* 0x0000241c01007387 */ /* 0x000fe20000100800 */
[----:B--2---:R-:W-:-:S02]  /*1aea0*/  @!P0 IMAD.MOV.U32 R5, RZ, RZ, R22 ;  /* 0x000000ffff058224 */ /* 0x004fc400078e0016 */
[----:B------:R-:W-:-:S05]  /*1aeb0*/  @!P0 IMAD.MOV.U32 R4, RZ, RZ, R18 ;  /* 0x000000ffff048224 */ /* 0x000fca00078e0012 */
[----:B------:R3:W2:Y:S04]  /*1aec0*/  @!P0 LDG.E.U16 R15, desc[UR38][R4.64] ;  /* 0x00000026040f8981 */ /* 0x0006a8000c1e1500 */
[----:B------:R0:W-:Y:S04]  /*1aed0*/  STL [R1+0x1bf4], R16 ;  /* 0x001bf41001007387 */ /* 0x0001e80000100800 */
[----:B------:R-:W2:Y:S01]  /*1aee0*/  LDL R18, [R1+0x123c] ;  /* 0x00123c0001127983 */ /* 0x000ea20000100800 */
[----:B---3--:R-:W-:Y:S02]  /*1aef0*/  @!P1 IMAD.MOV.U32 R5, RZ, RZ, R21 ;  /* 0x000000ffff059224 */ /* 0x008fe400078e0015 */
[----:B------:R-:W-:-:S05]  /*1af00*/  @!P1 IMAD.MOV.U32 R4, RZ, RZ, R19 ;  /* 0x000000ffff049224 */ /* 0x000fca00078e0013 */
[----:B------:R1:W3:Y:S04]  /*1af10*/  @!P1 LDG.E.U16 R14, desc[UR38][R4.64] ;  /* 0x00000026040e9981 */ /* 0x0002e8000c1e1500 */
[----:B------:R-:W-:Y:S04]  /*1af20*/  STL [R1+0x1c], R27 ;  /* 0x00001c1b01007387 */ /* 0x000fe80000100800 */
[----:B------:R-:W3:Y:S01]  /*1af30*/  LDL R0, [R1+0x1280] ;  /* 0x0012800001007983 */ /* 0x000ee20000100800 */
[----:B------:R-:W-:Y:S01]  /*1af40*/  PRMT R13, RZ, 0x7610, R13 ;  /* 0x00007610ff0d7816 */ /* 0x000fe2000000000d */
[----:B-1----:R-:W-:-:S02]  /*1af50*/  @!P0 IMAD.MOV.U32 R4, RZ, RZ, R2 ;  /* 0x000000ffff048224 */ /* 0x002fc400078e0002 */
[----:B----4-:R-:W-:-:S05]  /*1af60*/  @!P0 IMAD.MOV.U32 R5, RZ, RZ, R20 ;  /* 0x000000ffff058224 */ /* 0x010fca00078e0014 */
[----:B------:R1:W4:Y:S01]  /*1af70*/  @!P0 LDG.E.U16 R13, desc[UR38][R4.64] ;  /* 0x00000026040d8981 */ /* 0x000322000c1e1500 */
[----:B------:R-:W-:Y:S01]  /*1af80*/  PRMT R12, RZ, 0x7610, R12 ;  /* 0x00007610ff0c7816 */ /* 0x000fe2000000000c */
[----:B-1----:R-:W-:Y:S02]  /*1af90*/  @!P1 IMAD.MOV.U32 R4, RZ, RZ, R17 ;  /* 0x000000ffff049224 */ /* 0x002fe400078e0011 */
[----:B--2---:R1:W-:Y:S04]  /*1afa0*/  STL [R1+0x1c28], R15 ;  /* 0x001c280f01007387 */ /* 0x0043e80000100800 */
[----:B------:R-:W-:Y:S04]  /*1afb0*/  STL [R1+0x18], R24 ;  /* 0x0000181801007387 */ /* 0x000fe80000100800 */
[----:B0-----:R-:W2:Y:S04]  /*1afc0*/  LDL R16, [R1+0x1274] ;  /* 0x0012740001107983 */ /* 0x001ea80000100800 */
[----:B------:R-:W2:Y:S01]  /*1afd0*/  LDL R19, [R1+0x1288] ;  /* 0x0012880001137983 */ /* 0x000ea20000100800 */
[----:B------:R-:W-:-:S05]  /*1afe0*/  @!P1 IMAD.MOV.U32 R5, RZ, RZ, R18 ;  /* 0x000000ffff059224 */ /* 0x000fca00078e0012 */
[----:B------:R0:W2:Y:S04]  /*1aff0*/  @!P1 LDG.E.U16 R12, desc[UR38][R4.64] ;  /* 0x00000026040c9981 */ /* 0x0000a8000c1e1500 */
[----:B---3--:R-:W-:Y:S04]  /*1b000*/  STL [R1+0x1c2c], R14 ;  /* 0x001c2c0e01007387 */ /* 0x008fe80000100800 */
[----:B------:R-:W3:Y:S01]  /*1b010*/  LDL R20, [R1+0x127c] ;  /* 0x00127c0001147983 */ /* 0x000ee20000100800 */
[----:B------:R-:W-:Y:S01]  /*1b020*/  PRMT R11, RZ, 0x7610, R11 ;  /* 0x00007610ff0b7816 */ /* 0x000fe2000000000b */
[----:B0-----:R-:W-:Y:S01]  /*1b030*/  @!P0 IMAD.MOV.U32 R4, RZ, RZ, R0 ;  /* 0x000000ffff048224 */ /* 0x001fe200078e0000 */
[----:B------:R-:W-:Y:S01]  /*1b040*/  PRMT R10, RZ, 0x7610, R10 ;  /* 0x00007610ff0a7816 */ /* 0x000fe2000000000a */
[----:B-1----:R-:W3:Y:S04]  /*1b050*/  LDL R15, [R1+0x12b4] ;  /* 0x0012b400010f7983 */ /* 0x002ee80000100800 */
[----:B------:R-:W3:Y:S04]  /*1b060*/  LDL R2, [R1+0x12c0] ;  /* 0x0012c00001027983 */ /* 0x000ee80000100800 */
[----:B----4-:R0:W-:Y:S04]  /*1b070*/  STL [R1+0x1c30], R13 ;  /* 0x001c300d01007387 */ /* 0x0101e80000100800 */
[----:B------:R-:W4:Y:S04]  /*1b080*/  LDL R18, [R1+0x12bc] ;  /* 0x0012bc0001127983 */ /* 0x000f280000100800 */
[----:B------:R-:W4:Y:S04]  /*1b090*/  LDL R17, [R1+0x12c8] ;  /* 0x0012c80001117983 */ /* 0x000f280000100800 */
[----:B0-----:R-:W4:Y:S01]  /*1b0a0*/  LDL R13, [R1+0x1300] ;  /* 0x00130000010d7983 */ /* 0x001f220000100800 */
[----:B--2---:R-:W-:-:S05]  /*1b0b0*/  @!P0 IMAD.MOV.U32 R5, RZ, RZ, R16 ;  /* 0x000000ffff058224 */ /* 0x004fca00078e0010 */
[----:B------:R0:W2:Y:S02]  /*1b0c0*/  @!P0 LDG.E.U16 R11, desc[UR38][R4.64] ;  /* 0x00000026040b8981 */ /* 0x0000a4000c1e1500 */
[----:B0-----:R-:W-:Y:S02]  /*1b0d0*/  @!P1 IMAD.MOV.U32 R4, RZ, RZ, R19 ;  /* 0x000000ffff049224 */ /* 0x001fe400078e0013 */
[----:B---3--:R-:W-:-:S05]  /*1b0e0*/  @!P1 IMAD.MOV.U32 R5, RZ, RZ, R20 ;  /* 0x000000ffff059224 */ /* 0x008fca00078e0014 */
[----:B------:R0:W3:Y:S04]  /*1b0f0*/  @!P1 LDG.E.U16 R10, desc[UR38][R4.64] ;  /* 0x00000026040a9981 */ /* 0x0000e8000c1e1500 */
[----:B------:R-:W-:Y:S04]  /*1b100*/  STL [R1+0x1c34], R12 ;  /* 0x001c340c01007387 */ /* 0x000fe80000100800 */
[----:B------:R-:W3:Y:S04]  /*1b110*/  LDL R14, [R1+0x12f4] ;  /* 0x0012f400010e7983 */ /* 0x000ee80000100800 */
[----:B------:R-:W3:Y:S04]  /*1b120*/  LDL R16, [R1+0x12fc] ;  /* 0x0012fc0001107983 */ /* 0x000ee80000100800 */
[----:B------:R-:W3:Y:S01]  /*1b130*/  LDL R0, [R1+0x1308] ;  /* 0x0013080001007983 */ /* 0x000ee20000100800 */
[----:B------:R-:W-:Y:S01]  /*1b140*/  PRMT R9, RZ, 0x7610, R9 ;  /* 0x00007610ff097816 */ /* 0x000fe20000000009 */
[----:B0-----:R-:W-:-:S02]  /*1b150*/  @!P0 IMAD.MOV.U32 R4, RZ, RZ, R2 ;  /* 0x000000ffff048224 */ /* 0x001fc400078e0002 */
[----:B------:R-:W-:Y:S01]  /*1b160*/  @!P0 IMAD.MOV.U32 R5, RZ, RZ, R15 ;  /* 0x000000ffff058224 */ /* 0x000fe200078e000f */
[----:B------:R-:W-:-:S04]  /*1b170*/  PRMT R8, RZ, 0x7610, R8 ;  /* 0x00007610ff087816 */ /* 0x000fc80000000008 */
[----:B------:R4:W3:Y:S02]  /*1b180*/  @!P0 LDG.E.U16 R9, desc[UR38][R4.64] ;  /* 0x0000002604098981 */ /* 0x0008e4000c1e1500 */
[----:B----4-:R-:W-:Y:S02]  /*1b190*/  @!P1 IMAD.MOV.U32 R4, RZ, RZ, R17 ;  /* 0x000000ffff049224 */ /* 0x010fe400078e0011 */
[----:B------:R-:W-:-:S05]  /*1b1a0*/  @!P1 IMAD.MOV.U32 R5, RZ, RZ, R18 ;  /* 0x000000ffff059224 */ /* 0x000fca00078e0012 */
[----:B------:R0:W4:Y:S01]  /*1b1b0*/  @!P1 LDG.E.U16 R8, desc[UR38][R4.64] ;  /* 0x0000002604089981 */ /* 0x000122000c1e1500 */
[----:B------:R-:W-:Y:S02]  /*1b1c0*/  PRMT R7, RZ, 0x7610, R7 ;  /* 0x00007610ff077816 */ /* 0x000fe40000000007 */
[----:B------:R-:W-:Y:S01]  /*1b1d0*/  PRMT R6, RZ, 0x7610, R6 ;  /* 0x00007610ff067816 */ /* 0x000fe20000000006 */
[----:B0-----:R-:W-:Y:S01]  /*1b1e0*/  @!P0 IMAD.MOV.U32 R4, RZ, RZ, R13 ;  /* 0x000000ffff048224 */ /* 0x001fe200078e000d */
[----:B--2---:R-:W-:Y:S04]  /*1b1f0*/  STL [R1+0x1c38], R11 ;  /* 0x001c380b01007387 */ /* 0x004fe80000100800 */
[----:B---3--:R0:W-:Y:S04]  /*1b200*/  STL [R1+0x1c3c], R10 ;  /* 0x001c3c0a01007387 */ /* 0x0081e80000100800 */
[----:B------:R-:W2:Y:S04]  /*1b210*/  LDL R15, [R1+0x1334] ;  /* 0x00133400010f7983 */ /* 0x000ea80000100800 */
[----:B------:R-:W3:Y:S01]  /*1b220*/  LDL R2, [R1+0x1340] ;  /* 0x0013400001027983 */ /* 0x000ee20000100800 */
[----:B------:R-:W-:-:S02]  /*1b230*/  @!P0 IMAD.MOV.U32 R5, RZ, RZ, R14 ;  /* 0x000000ffff058224 */ /* 0x000fc400078e000e */
[----:B------:R-:W-:Y:S02]  /*1b240*/  @!P1 IMAD.MOV.U32 R30, RZ, RZ, R0 ;  /* 0x000000ffff1e9224 */ /* 0x000fe400078e0000 */
[----:B------:R-:W-:Y:S01]  /*1b250*/  @!P1 IMAD.MOV.U32 R31, RZ, RZ, R16 ;  /* 0x000000ffff1f9224 */ /* 0x000fe200078e0010 */
[----:B------:R1:W3:Y:S04]  /*1b260*/  @!P0 LDG.E.U16 R7, desc[UR38][R4.64] ;  /* 0x0000002604078981 */ /* 0x0002e8000c1e1500 */
[----:B------:R2:W3:Y:S04]  /*1b270*/  @!P1 LDG.E.U16 R6, desc[UR38][R30.64] ;  /* 0x000000261e069981 */ /* 0x0004e8000c1e1500 */
[----:B0-----:R-:W3:Y:S01]  /*1b280*/  LDL R10, [R1+0x1348] ;  /* 0x00134800010a7983 */ /* 0x001ee20000100800 */
[----:B-1----:R-:W-:-:S03]  /*1b290*/  PRMT R5, RZ, 0x7610, R5 ;  /* 0x00007610ff057816 */ /* 0x002fc60000000005 */
[----:B------:R0:W-:Y:S04]  /*1b2a0*/  STL [R1+0x1c40], R9 ;  /* 0x001c400901007387 */ /* 0x0001e80000100800 */
[----:B------:R-:W3:Y:S04]  /*1b2b0*/  LDL R12, [R1+0x133c] ;  /* 0x00133c00010c7983 */ /* 0x000ee80000100800 */
[----:B0-----:R-:W3:Y:S04]  /*1b2c0*/  LDL R9, [R1+0xa08] ;  /* 0x000a080001097983 */ /* 0x001ee80000100800 */
[----:B----4-:R0:W-:Y:S04]  /*1b2d0*/  STL [R1+0x1c44], R8 ;  /* 0x001c440801007387 */ /* 0x0101e80000100800 */
[----:B------:R-:W4:Y:S04]  /*1b2e0*/  LDL R14, [R1+0x9fc] ;  /* 0x0009fc00010e7983 */ /* 0x000f280000100800 */
[----:B------:R-:W4:Y:S04]  /*1b2f0*/  LDL R13, [R1+0xa00] ;  /* 0x000a0000010d7983 */ /* 0x000f280000100800 */
[----:B0-----:R-:W4:Y:S01]  /*1b300*/  LDL R8, [R1+0xa04] ;  /* 0x000a040001087983 */ /* 0x001f220000100800 */
[----:B--2---:R-:W-:-:S02]  /*1b310*/  @!P0 IMAD.MOV.U32 R31, RZ, RZ, R15 ;  /* 0x000000ffff1f8224 */ /* 0x004fc400078e000f */
[----:B---3--:R-:W-:-:S05]  /*1b320*/  @!P0 IMAD.MOV.U32 R30, RZ, RZ, R2 ;  /* 0x000000ffff1e8224 */ /* 0x008fca00078e0002 */
[----:B------:R0:W2:Y:S04]  /*1b330*/  @!P0 LDG.E.U16 R5, desc[UR38][R30.64] ;  /* 0x000000261e058981 */ /* 0x0000a8000c1e1500 */
[----:B------:R-:W-:Y:S04]  /*1b340*/  STL [R1+0x1c48], R7 ;  /* 0x001c480701007387 */ /* 0x000fe80000100800 */
[----:B------:R-:W3:Y:S04]  /*1b350*/  LDL R11, [R1+0x9c4] ;  /* 0x0009c400010b7983 */ /* 0x000ee80000100800 */
[----:B------:R-:W3:Y:S04]  /*1b360*/  LDL R0, [R1+0x9c8] ;  /* 0x0009c80001007983 */ /* 0x000ee80000100800 */
[----:B------:R1:W-:Y:S04]  /*1b370*/  STL [R1+0x1c4c], R6 ;  /* 0x001c4c0601007387 */ /* 0x0003e80000100800 */
[----:B------:R-:W3:Y:S04]  /*1b380*/  LDL R2, [R1+0x9c0] ;  /* 0x0009c00001027983 */ /* 0x000ee80000100800 */
[----:B-1----:R-:W3:Y:S01]  /*1b390*/  LDL R6, [R1+0x9bc] ;  /* 0x0009bc0001067983 */ /* 0x002ee20000100800 */
[----:B------:R-:W-:Y:S01]  /*1b3a0*/  PRMT R4, RZ, 0x7610, R4 ;  /* 0x00007610ff047816 */ /* 0x000fe20000000004 */
[----:B0-----:R-:W-:-:S02]  /*1b3b0*/  @!P1 IMAD.MOV.U32 R30, RZ, RZ, R10 ;  /* 0x000000ffff1e9224 */ /* 0x001fc400078e000a */
[----:B------:R-:W-:Y:S01]  /*1b3c0*/  @!P1 IMAD.MOV.U32 R31, RZ, RZ, R12 ;  /* 0x000000ffff1f9224 */ /* 0x000fe200078e000c */
[----:B------:R-:W-:-:S04]  /*1b3d0*/  PRMT R60, RZ, 0x7610, R60 ;  /* 0x00007610ff3c7816 */ /* 0x000fc8000000003c */
[----:B------:R0:W3:Y:S01]  /*1b3e0*/  @!P1 LDG.E.U16 R4, desc[UR38][R30.64] ;  /* 0x000000261e049981 */ /* 0x0000e2000c1e1500 */
[----:B------:R-:W-:Y:S01]  /*1b3f0*/  PRMT R59, RZ, 0x7610, R59 ;  /* 0x00007610ff3b7816 */ /* 0x000fe2000000003b */
[----:B0-----:R-:W-:Y:S02]  /*1b400*/  @!P0 IMAD.MOV.U32 R30, RZ, RZ, R9 ;  /* 0x000000ffff1e8224 */ /* 0x001fe400078e0009 */
[----:B----4-:R-:W-:-:S05]  /*1b410*/  @!P0 IMAD.MOV.U32 R31, RZ, RZ, R8 ;  /* 0x000000ffff1f8224 */ /* 0x010fca00078e0008 */
[----:B------:R0:W4:Y:S01]  /*1b420*/  @!P0 LDG.E.U16 R60, desc[UR38][R30.64] ;  /* 0x000000261e3c8981 */ /* 0x000122000c1e1500 */
[----:B------:R-:W-:Y:S01]  /*1b430*/  PRMT R58, RZ, 0x7610, R58 ;  /* 0x00007610ff3a7816 */ /* 0x000fe2000000003a */
[----:B0-----:R-:W-:Y:S02]  /*1b440*/  @!P1 IMAD.MOV.U32 R30, RZ, RZ, R13 ;  /* 0x000000ffff1e9224 */ /* 0x001fe400078e000d */
[----:B------:R-:W-:-:S05]  /*1b450*/  @!P1 IMAD.MOV.U32 R31, RZ, RZ, R14 ;  /* 0x000000ffff1f9224 */ /* 0x000fca00078e000e */
[----:B------:R3:W4:Y:S04]  /*1b460*/  @!P1 LDG.E.U16 R59, desc[UR38][R30.64] ;  /* 0x000000261e3b9981 */ /* 0x000728000c1e1500 */
[----:B--2---:R0:W-:Y:S04]  /*1b470*/  STL [R1+0x1c50], R5 ;  /* 0x001c500501007387 */ /* 0x0041e80000100800 */
[----:B------:R-:W2:Y:S04]  /*1b480*/  LDL R12, [R1+0x984] ;  /* 0x00098400010c7983 */ /* 0x000ea80000100800 */
[----:B------:R-:W4:Y:S04]  /*1b490*/  LDL R10, [R1+0x988] ;  /* 0x00098800010a7983 */ /* 0x000f280000100800 */
[----:B------:R-:W4:Y:S04]  /*1b4a0*/  LDL R9, [R1+0x97c] ;  /* 0x00097c0001097983 */ /* 0x000f280000100800 */
[----:B------:R-:W4:Y:S04]  /*1b4b0*/  LDL R8, [R1+0x980] ;  /* 0x0009800001087983 */ /* 0x000f280000100800 */
[----:B------:R-:W4:Y:S01]  /*1b4c0*/  LDL R7, [R1+0x944] ;  /* 0x0009440001077983 */ /* 0x000f220000100800 */
[----:B---3--:R-:W-:-:S02]  /*1b4d0*/  @!P0 IMAD.MOV.U32 R30, RZ, RZ, R0 ;  /* 0x000000ffff1e8224 */ /* 0x008fc400078e0000 */
[----:B------:R-:W-:Y:S01]  /*1b4e0*/  @!P0 IMAD.MOV.U32 R31, RZ, RZ, R11 ;  /* 0x000000ffff1f8224 */ /* 0x000fe200078e000b */
[----:B------:R-:W3:Y:S04]  /*1b4f0*/  LDL R0, [R1+0x940] ;  /* 0x0009400001007983 */ /* 0x000ee80000100800 */
[----:B------:R-:W3:Y:S04]  /*1b500*/  LDL R11, [R1+0x93c] ;  /* 0x00093c00010b7983 */ /* 0x000ee80000100800 */
[----:B0-----:R-:W3:Y:S04]  /*1b510*/  LDL R5, [R1+0x948] ;  /* 0x0009480001057983 */ /* 0x001ee80000100800 */
[----:B------:R0:W3:Y:S01]  /*1b520*/  @!P0 LDG.E.U16 R58, desc[UR38][R30.64] ;  /* 0x000000261e3a8981 */ /* 0x0000e2000c1e1500 */
[----:B------:R-:W-:-:S02]  /*1b530*/  PRMT R56, RZ, 0x7610, R56 ;  /* 0x00007610ff387816 */ /* 0x000fc40000000038 */
[----:B------:R-:W-:Y:S01]  /*1b540*/  PRMT R54, RZ, 0x7610, R54 ;  /* 0x00007610ff367816 */ /* 0x000fe20000000036 */
[----:B------:R-:W3:Y:S01]  /*1b550*/  LDL R13, [R1+0x8fc] ;  /* 0x0008fc00010d7983 */ /* 0x000ee20000100800 */
[----:B------:R-:W-:Y:S02]  /*1b560*/  PRMT R52, RZ, 0x7610, R52 ;  /* 0x00007610ff347816 */ /* 0x000fe40000000034 */
[----:B------:R-:W-:Y:S02]  /*1b570*/  PRMT R50, RZ, 0x7610, R50 ;  /* 0x00007610ff327816 */ /* 0x000fe40000000032 */
[----:B------:R-:W-:Y:S02]  /*1b580*/  PRMT R48, RZ, 0x7610, R48 ;  /* 0x00007610ff307816 */ /* 0x000fe40000000030 */
[----:B------:R-:W-:Y:S02]  /*1b590*/  PRMT R46, RZ, 0x7610, R46 ;  /* 0x00007610ff2e7816 */ /* 0x000fe4000000002e */
[----:B------:R-:W-:-:S02]  /*1b5a0*/  PRMT R44, RZ, 0x7610, R44 ;  /* 0x00007610ff2c7816 */ /* 0x000fc4000000002c */
[----:B------:R-:W-:Y:S01]  /*1b5b0*/  PRMT R42, RZ, 0x7610, R42 ;  /* 0x00007610ff2a7816 */ /* 0x000fe2000000002a */
[----:B0-----:R-:W-:Y:S01]  /*1b5c0*/  @!P1 IMAD.MOV.U32 R31, RZ, RZ, R6 ;  /* 0x000000ffff1f9224 */ /* 0x001fe200078e0006 */
[----:B------:R-:W-:Y:S01]  /*1b5d0*/  PRMT R40, RZ, 0x7610, R40 ;  /* 0x00007610ff287816 */ /* 0x000fe20000000028 */
[----:B------:R-:W3:Y:S01]  /*1b5e0*/  LDL R6, [R1+0x904] ;  /* 0x0009040001067983 */ /* 0x000ee20000100800 */
[----:B------:R-:W-:-:S03]  /*1b5f0*/  @!P1 IMAD.MOV.U32 R30, RZ, RZ, R2 ;  /* 0x000000ffff1e9224 */ /* 0x000fc600078e0002 */
[----:B------:R-:W3:Y:S01]  /*1b600*/  LDL R2, [R1+0x908] ;  /* 0x0009080001027983 */ /* 0x000ee20000100800 */
[----:B------:R-:W-:Y:S02]  /*1b610*/  PRMT R38, RZ, 0x7610, R38 ;  /* 0x00007610ff267816 */ /* 0x000fe40000000026 */
[----:B------:R-:W-:Y:S01]  /*1b620*/  PRMT R36, RZ, 0x7610, R36 ;  /* 0x00007610ff247816 */ /* 0x000fe20000000024 */
[----:B------:R-:W3:Y:S04]  /*1b630*/  LDL R15, [R1+0x7c4] ;  /* 0x0007c400010f7983 */ /* 0x000ee80000100800 */
[----:B------:R2:W3:Y:S04]  /*1b640*/  @!P1 LDG.E.U16 R56, desc[UR38][R30.64] ;  /* 0x000000261e389981 */ /* 0x0004e8000c1e1500 */
[----:B------:R-:W3:Y:S01]  /*1b650*/  LDL R14, [R1+0x7bc] ;  /* 0x0007bc00010e7983 */ /* 0x000ee20000100800 */
[----:B--2---:R-:W-:-:S02]  /*1b660*/  @!P0 IMAD.MOV.U32 R31, RZ, RZ, R12 ;  /* 0x000000ffff1f8224 */ /* 0x004fc400078e000c */
[----:B----4-:R-:W-:Y:S01]  /*1b670*/  @!P0 IMAD.MOV.U32 R30, RZ, RZ, R10 ;  /* 0x000000ffff1e8224 */ /* 0x010fe200078e000a */
[----:B------:R-:W2:Y:S04]  /*1b680*/  LDL R12, [R1+0x884] ;  /* 0x00088400010c7983 */ /* 0x000ea80000100800 */
[----:B------:R-:W4:Y:S04]  /*1b690*/  LDL R10, [R1+0x900] ;  /* 0x00090000010a7983 */ /* 0x000f280000100800 */
[----:B------:R0:W2:Y:S02]  /*1b6a0*/  @!P0 LDG.E.U16 R54, desc[UR38][R30.64] ;  /* 0x000000261e368981 */ /* 0x0000a4000c1e1500 */
[----:B0-----:R-:W-:-:S02]  /*1b6b0*/  @!P1 IMAD.MOV.U32 R30, RZ, RZ, R8 ;  /* 0x000000ffff1e9224 */ /* 0x001fc400078e0008 */
[----:B------:R-:W-:Y:S01]  /*1b6c0*/  @!P1 IMAD.MOV.U32 R31, RZ, RZ, R9 ;  /* 0x000000ffff1f9224 */ /* 0x000fe200078e0009 */
[----:B------:R-:W2:Y:S04]  /*1b6d0*/  LDL R8, [R1+0x8c8] ;  /* 0x0008c80001087983 */ /* 0x000ea80000100800 */
[----:B------:R-:W2:Y:S04]  /*1b6e0*/  LDL R9, [R1+0x8c4] ;  /* 0x0008c40001097983 */ /* 0x000ea80000100800 */
[----:B------:R3:W2:Y:S02]  /*1b6f0*/  @!P1 LDG.E.U16 R52, desc[UR38][R30.64] ;  /* 0x000000261e349981 */ /* 0x0006a4000c1e1500 */
[----:B---3--:R-:W-:-:S02]  /*1b700*/  @!P0 IMAD.MOV.U32 R30, RZ, RZ, R5 ;  /* 0x000000ffff1e8224 */ /* 0x008fc400078e0005 */
[----:B------:R-:W-:Y:S01]  /*1b710*/  @!P0 IMAD.MOV.U32 R31, RZ, RZ, R7 ;  /* 0x000000ffff1f8224 */ /* 0x000fe200078e0007 */
[----:B------:R-:W3:Y:S04]  /*1b720*/  LDL R5, [R1+0x8c0] ;  /* 0x0008c00001057983 */ /* 0x000ee80000100800 */
[----:B------:R-:W3:Y:S04]  /*1b730*/  LDL R7, [R1+0x8bc] ;  /* 0x0008bc0001077983 */ /* 0x000ee80000100800 */
[----:B------:R0:W3:Y:S02]  /*1b740*/  @!P0 LDG.E.U16 R50, desc[UR38][R30.64] ;  /* 0x000000261e328981 */ /* 0x0000e4000c1e1500 */
[----:B0-----:R-:W-:-:S02]  /*1b750*/  @!P1 IMAD.MOV.U32 R30, RZ, RZ, R0 ;  /* 0x000000ffff1e9224 */ /* 0x001fc400078e0000 */
[----:B------:R-:W-:Y:S01]  /*1b760*/  @!P1 IMAD.MOV.U32 R31, RZ, RZ, R11 ;  /* 0x000000ffff1f9224 */ /* 0x000fe200078e000b */
[----:B------:R-:W3:Y:S04]  /*1b770*/  LDL R0, [R1+0x880] ;  /* 0x0008800001007983 */ /* 0x000ee80000100800 */
[----:B------:R-:W3:Y:S04]  /*1b780*/  LDL R11, [R1+0x888] ;  /* 0x00088800010b7983 */ /* 0x000ee80000100800 */
[----:B------:R0:W3:Y:S02]  /*1b790*/  @!P1 LDG.E.U16 R48, desc[UR38][R30.64] ;  /* 0x000000261e309981 */ /* 0x0000e4000c1e1500 */
[----:B0-----:R-:W-:-:S02]  /*1b7a0*/  @!P0 IMAD.MOV.U32 R31, RZ, RZ, R6 ;  /* 0x000000ffff1f8224 */ /* 0x001fc400078e0006 */
[----:B------:R-:W3:Y:S01]  /*1b7b0*/  LDL R6, [R1+0x87c] ;  /* 0x00087c0001067983 */ /* 0x000ee20000100800 */
[----:B------:R-:W-:-:S03]  /*1b7c0*/  @!P0 IMAD.MOV.U32 R30, RZ, RZ, R2 ;  /* 0x000000ffff1e8224 */ /* 0x000fc600078e0002 */
[----:B------:R-:W3:Y:S04]  /*1b7d0*/  LDL R2, [R1+0x848] ;  /* 0x0008480001027983 */ /* 0x000ee80000100800 */
[----:B------:R0:W3:Y:S02]  /*1b7e0*/  @!P0 LDG.E.U16 R46, desc[UR38][R30.64] ;  /* 0x000000261e2e8981 */ /* 0x0000e4000c1e1500 */
[----:B0-----:R-:W-:Y:S02]  /*1b7f0*/  @!P1 IMAD.MOV.U32 R31, RZ, RZ, R13 ;  /* 0x000000ffff1f9224 */ /* 0x001fe400078e000d */
[----:B------:R-:W3:Y:S01]  /*1b800*/  LDL R13, [R1+0x7c0] ;  /* 0x0007c000010d7983 */ /* 0x000ee20000100800 */
[----:B----4-:R-:W-:-:S03]  /*1b810*/  @!P1 IMAD.MOV.U32 R30, RZ, RZ, R10 ;  /* 0x000000ffff1e9224 */ /* 0x010fc600078e000a */
[----:B------:R-:W4:Y:S04]  /*1b820*/  LDL R10, [R1+0x844] ;  /* 0x00084400010a7983 */ /* 0x000f280000100800 */
[----:B------:R2:W4:Y:S02]  /*1b830*/  @!P1 LDG.E.U16 R44, desc[UR38][R30.64] ;  /* 0x000000261e2c9981 */ /* 0x000524000c1e1500 */
[----:B--2---:R-:W-:Y:S02]  /*1b840*/  @!P0 IMAD.MOV.U32 R30, RZ, RZ, R8 ;  /* 0x000000ffff1e8224 */ /* 0x004fe400078e0008 */
        /* <DEDUP_REMOVED lines=11> */
[----:B------:R-:W-:Y:S01]  /*1b900*/  PRMT R34, RZ, 0x7610, R34 ;  /* 0x00007610ff227816 */ /* 0x000fe20000000022 */
[----:B------:R-:W3:Y:S04]  /*1b910*/  LDL R12, [R1+0x784] ;  /* 0x00078400010c7983 */ /* 0x000ee80000100800 */
[----:B------:R0:W3:Y:S04]  /*1b920*/  @!P0 LDG.E.U16 R38, desc[UR38][R30.64] ;  /* 0x000000261e268981 */ /* 0x0000e8000c1e1500 */
[----:B------:R-:W3:Y:S01]  /*1b930*/  LDL R11, [R1+0x788] ;  /* 0x00078800010b7983 */ /* 0x000ee20000100800 */
[----:B0-----:R-:W-:-:S03]  /*1b940*/  @!P1 IMAD.MOV.U32 R31, RZ, RZ, R6 ;  /* 0x000000ffff1f9224 */ /* 0x001fc600078e0006 */
[----:B------:R-:W3:Y:S01]  /*1b950*/  LDL R6, [R1+0x7fc] ;  /* 0x0007fc0001067983 */ /* 0x000ee20000100800 */
[----:B------:R-:W-:-:S03]  /*1b960*/  @!P1 IMAD.MOV.U32 R30, RZ, RZ, R0 ;  /* 0x000000ffff1e9224 */ /* 0x000fc600078e0000 */
[----:B------:R-:W3:Y:S04]  /*1b970*/  LDL R0, [R1+0x800] ;  /* 0x0008000001007983 */ /* 0x000ee80000100800 */
[----:B------:R0:W3:Y:S02]  /*1b980*/  @!P1 LDG.E.U16 R36, desc[UR38][R30.64] ;  /* 0x000000261e249981 */ /* 0x0000e4000c1e1500 */
[----:B0-----:R-:W-:Y:S02]  /*1b990*/  @!P0 IMAD.MOV.U32 R30, RZ, RZ, R2 ;  /* 0x000000ffff1e8224 */ /* 0x001fe400078e0002 */
[----:B------:R-:W3:Y:S01]  /*1b9a0*/  LDL R2, [R1+0x7c8] ;  /* 0x0007c80001027983 */ /* 0x000ee20000100800 */
[----:B------:R-:W-:Y:S02]  /*1b9b0*/  PRMT R32, RZ, 0x7610, R32 ;  /* 0x00007610ff207816 */ /* 0x000fe40000000020 */
[----:B------:R-:W-:-:S02]  /*1b9c0*/  PRMT R33, RZ, 0x7610, R33 ;  /* 0x00007610ff217816 */ /* 0x000fc40000000021 */
[----:B------:R-:W-:Y:S01]  /*1b9d0*/  PRMT R35, RZ, 0x7610, R35 ;  /* 0x00007610ff237816 */ /* 0x000fe20000000023 */
[----:B----4-:R-:W-:Y:S02]  /*1b9e0*/  @!P0 IMAD.MOV.U32 R31, RZ, RZ, R10 ;  /* 0x000000ffff1f8224 */ /* 0x010fe400078e000a */
        /* <DEDUP_REMOVED lines=19> */
[----:B------:R-:W-:Y:S01]  /*1bb20*/  PRMT R37, RZ, 0x7610, R37 ;  /* 0x00007610ff257816 */ /* 0x000fe20000000025 */
[----:B------:R-:W-:Y:S01]  /*1bb30*/  @!P0 IMAD.MOV.U32 R31, RZ, RZ, R15 ;  /* 0x000000ffff1f8224 */ /* 0x000fe200078e000f */
[----:B------:R-:W-:-:S04]  /*1bb40*/  PRMT R39, RZ, 0x7610, R39 ;  /* 0x00007610ff277816 */ /* 0x000fc80000000027 */
[----:B------:R0:W3:Y:S01]  /*1bb50*/  @!P0 LDG.E.U16 R37, desc[UR38][R30.64] ;  /* 0x000000261e258981 */ /* 0x0000e2000c1e1500 */
[----:B------:R-:W-:Y:S01]  /*1bb60*/  PRMT R41, RZ, 0x7610, R41 ;  /* 0x00007610ff297816 */ /* 0x000fe20000000029 */
[----:B0-----:R-:W-:Y:S02]  /*1bb70*/  @!P1 IMAD.MOV.U32 R30, RZ, RZ, R13 ;  /* 0x000000ffff1e9224 */ /* 0x001fe400078e000d */
[----:B------:R-:W-:Y:S01]  /*1bb80*/  @!P1 IMAD.MOV.U32 R31, RZ, RZ, R14 ;  /* 0x000000ffff1f9224 */ /* 0x000fe200078e000e */
[----:B------:R-:W3:Y:S04]  /*1bb90*/  LDL R13, [R1+0x1298] ;  /* 0x00129800010d7983 */ /* 0x000ee80000100800 */
[----:B------:R-:W3:Y:S04]  /*1bba0*/  LDL R14, [R1+0x128c] ;  /* 0x00128c00010e7983 */ /* 0x000ee80000100800 */
[----:B------:R0:W3:Y:S01]  /*1bbb0*/  @!P1 LDG.E.U16 R39, desc[UR38][R30.64] ;  /* 0x000000261e279981 */ /* 0x0000e2000c1e1500 */
[----:B------:R-:W-:Y:S01]  /*1bbc0*/  PRMT R43, RZ, 0x7610, R43 ;  /* 0x00007610ff2b7816 */ /* 0x000fe2000000002b */
[----:B0-----:R-:W-:-:S02]  /*1bbd0*/  @!P0 IMAD.MOV.U32 R30, RZ, RZ, R11 ;  /* 0x000000ffff1e8224 */ /* 0x001fc400078e000b */
[----:B------:R-:W-:Y:S01]  /*1bbe0*/  @!P0 IMAD.MOV.U32 R31, RZ, RZ, R12 ;  /* 0x000000ffff1f8224 */ /* 0x000fe200078e000c */
[----:B------:R-:W3:Y:S04]  /*1bbf0*/  LDL R11, [R1+0x12d0] ;  /* 0x0012d000010b7983 */ /* 0x000ee80000100800 */
[----:B------:R-:W3:Y:S04]  /*1bc00*/  LDL R12, [R1+0x12c4] ;  /* 0x0012c400010c7983 */ /* 0x000ee80000100800 */
[----:B------:R4:W3:Y:S01]  /*1bc10*/  @!P0 LDG.E.U16 R41, desc[UR38][R30.64] ;  /* 0x000000261e298981 */ /* 0x0008e2000c1e1500 */
[----:B------:R-:W-:-:S02]  /*1bc20*/  PRMT R45, RZ, 0x7610, R45 ;  /* 0x00007610ff2d7816 */ /* 0x000fc4000000002d */
[----:B------:R-:W-:Y:S01]  /*1bc30*/  PRMT R47, RZ, 0x7610, R47 ;  /* 0x00007610ff2f7816 */ /* 0x000fe2000000002f */
[----:B----4-:R-:W-:Y:S02]  /*1bc40*/  @!P1 IMAD.MOV.U32 R31, RZ, RZ, R10 ;  /* 0x000000ffff1f9224 */ /* 0x010fe400078e000a */
[----:B------:R-:W4:Y:S01]  /*1bc50*/  LDL R10, [R1+0x12cc] ;  /* 0x0012cc00010a7983 */ /* 0x000f220000100800 */
[----:B--2---:R-:W-:-:S03]  /*1bc60*/  @!P1 IMAD.MOV.U32 R30, RZ, RZ, R9 ;  /* 0x000000ffff1e9224 */ /* 0x004fc600078e0009 */
[----:B------:R-:W2:Y:S04]  /*1bc70*/  LDL R9, [R1+0x12d8] ;  /* 0x0012d80001097983 */ /* 0x000ea80000100800 */
[----:B------:R0:W2:Y:S02]  /*1bc80*/  @!P1 LDG.E.U16 R43, desc[UR38][R30.64] ;  /* 0x000000261e2b9981 */ /* 0x0000a4000c1e1500 */
[----:B0-----:R-:W-:Y:S02]  /*1bc90*/  @!P0 IMAD.MOV.U32 R31, RZ, RZ, R8 ;  /* 0x000000ffff1f8224 */ /* 0x001fe400078e0008 */
[----:B---3--:R-:W-:Y:S01]  /*1bca0*/  @!P0 IMAD.MOV.U32 R30, RZ, RZ, R7 ;  /* 0x000000ffff1e8224 */ /* 0x008fe200078e0007 */
[----:B------:R-:W3:Y:S04]  /*1bcb0*/  LDL R8, [R1+0x1304] ;  /* 0x0013040001087983 */ /* 0x000ee80000100800 */
[----:B------:R-:W3:Y:S04]  /*1bcc0*/  LDL R7, [R1+0x1310] ;  /* 0x0013100001077983 */ /* 0x000ee80000100800 */
[----:B------:R0:W3:Y:S02]  /*1bcd0*/  @!P0 LDG.E.U16 R45, desc[UR38][R30.64] ;  /* 0x000000261e2d8981 */ /* 0x0000e4000c1e1500 */
[----:B0-----:R-:W-:-:S02]  /*1bce0*/  @!P1 IMAD.MOV.U32 R30, RZ, RZ, R5 ;  /* 0x000000ffff1e9224 */ /* 0x001fc400078e0005 */
[----:B------:R-:W3:Y:S01]  /*1bcf0*/  LDL R5, [R1+0x1318] ;  /* 0x0013180001057983 */ /* 0x000ee20000100800 */
[----:B------:R-:W-:-:S03]  /*1bd00*/  @!P1 IMAD.MOV.U32 R31, RZ, RZ, R6 ;  /* 0x000000ffff1f9224 */ /* 0x000fc600078e0006 */
[----:B------:R-:W3:Y:S04]  /*1bd10*/  LDL R6, [R1+0x130c] ;  /* 0x00130c0001067983 */ /* 0x000ee80000100800 */
[----:B------:R0:W3:Y:S04]  /*1bd20*/  @!P1 LDG.E.U16 R47, desc[UR38][R30.64] ;  /* 0x000000261e2f9981 */ /* 0x0000e8000c1e1500 */
[----:B------:R-:W3:Y:S04]  /*1bd30*/  LDL.LU R16, [R1+0x754] ;  /* 0x0007540001107983 */ /* 0x000ee80000300800 */
[----:B------:R-:W3:Y:S01]  /*1bd40*/  LDL.LU R17, [R1+0x750] ;  /* 0x0007500001117983 */ /* 0x000ee20000300800 */
[----:B0-----:R-:W-:-:S03]  /*1bd50*/  @!P0 IMAD.MOV.U32 R30, RZ, RZ, R0 ;  /* 0x000000ffff1e8224 */ /* 0x001fc600078e0000 */
[----:B------:R-:W3:Y:S01]  /*1bd60*/  LDL.LU R0, [R1+0x74c] ;  /* 0x00074c0001007983 */ /* 0x000ee20000300800 */
[----:B------:R-:W-:-:S03]  /*1bd70*/  @!P0 IMAD.MOV.U32 R31, RZ, RZ, R2 ;  /* 0x000000ffff1f8224 */ /* 0x000fc600078e0002 */
        /* <DEDUP_REMOVED lines=10> */
[----:B------:R-:W3:Y:S01]  /*1be20*/  LDL.LU R29, [R1+0x720] ;  /* 0x00072000011d7983 */ /* 0x000ee20000300800 */
[----:B------:R-:W0:Y:S01]  /*1be30*/  S2R R3, SR_TID.X ;  /* 0x0000000000037919 */ /* 0x000e220000002100 */
[----:B------:R-:W-:-:S02]  /*1be40*/  PRMT R49, RZ, 0x7610, R49 ;  /* 0x00007610ff317816 */ /* 0x000fc40000000031 */
[----:B------:R-:W-:Y:S02]  /*1be50*/  PRMT R51, RZ, 0x7610, R51 ;  /* 0x00007610ff337816 */ /* 0x000fe40000000033 */
[----:B------:R-:W-:Y:S02]  /*1be60*/  PRMT R53, RZ, 0x7610, R53 ;  /* 0x00007610ff357816 */ /* 0x000fe40000000035 */
[----:B------:R-:W-:Y:S02]  /*1be70*/  PRMT R55, RZ, 0x7610, R55 ;  /* 0x00007610ff377816 */ /* 0x000fe40000000037 */
[----:B------:R-:W-:Y:S02]  /*1be80*/  PRMT R57, RZ, 0x7610, R57 ;  /* 0x00007610ff397816 */ /* 0x000fe40000000039 */
[----:B------:R-:W-:Y:S01]  /*1be90*/  PRMT R61, RZ, 0x7610, R61 ;  /* 0x00007610ff3d7816 */ /* 0x000fe2000000003d */
[----:B------:R1:W3:Y:S04]  /*1bea0*/  @!P0 LDG.E.U16 R49, desc[UR38][R30.64] ;  /* 0x000000261e318981 */ /* 0x0002e8000c1e1500 */
[----:B------:R-:W3:Y:S04]  /*1beb0*/  LDL.LU R26, [R1+0x71c] ;  /* 0x00071c00011a7983 */ /* 0x000ee80000300800 */
[----:B------:R-:W3:Y:S01]  /*1bec0*/  LDL.LU R27, [R1+0x718] ;  /* 0x00071800011b7983 */ /* 0x000ee20000300800 */
[----:B-1----:R-:W-:-:S02]  /*1bed0*/  @!P1 IMAD.MOV.U32 R30, RZ, RZ, R13 ;  /* 0x000000ffff1e9224 */ /* 0x002fc400078e000d */
[----:B------:R-:W-:-:S05]  /*1bee0*/  @!P1 IMAD.MOV.U32 R31, RZ, RZ, R14 ;  /* 0x000000ffff1f9224 */ /* 0x000fca00078e000e */
[----:B------:R1:W3:Y:S02]  /*1bef0*/  @!P1 LDG.E.U16 R51, desc[UR38][R30.64] ;  /* 0x000000261e339981 */ /* 0x0002e4000c1e1500 */
[----:B-1----:R-:W-:Y:S02]  /*1bf00*/  @!P0 IMAD.MOV.U32 R30, RZ, RZ, R11 ;  /* 0x000000ffff1e8224 */ /* 0x002fe400078e000b */
[----:B------:R-:W-:-:S05]  /*1bf10*/  @!P0 IMAD.MOV.U32 R31, RZ, RZ, R12 ;  /* 0x000000ffff1f8224 */ /* 0x000fca00078e000c */
[----:B------:R4:W3:Y:S01]  /*1bf20*/  @!P0 LDG.E.U16 R53, desc[UR38][R30.64] ;  /* 0x000000261e358981 */ /* 0x0008e2000c1e1500 */
[----:B0-----:R-:W-:-:S05]  /*1bf30*/  LOP3.LUT R3, R3, 0x1f, RZ, 0xc0, !PT ;  /* 0x0000001f03037812 */ /* 0x001fca00078ec0ff */
[----:B------:R-:W-:Y:S02]  /*1bf40*/  IMAD.SHL.U32 R3, R3, 0x2, RZ ;  /* 0x0000000203037824 */ /* 0x000fe400078e00ff */
[----:B----4-:R-:W-:Y:S02]  /*1bf50*/  @!P1 IMAD.MOV.U32 R31, RZ, RZ, R10 ;  /* 0x000000ffff1f9224 */ /* 0x010fe400078e000a */
[----:B--2---:R-:W-:-:S05]  /*1bf60*/  @!P1 IMAD.MOV.U32 R30, RZ, RZ, R9 ;  /* 0x000000ffff1e9224 */ /* 0x004fca00078e0009 */
[----:B------:R3:W2:Y:S02]  /*1bf70*/  @!P1 LDG.E.U16 R55, desc[UR38][R30.64] ;  /* 0x000000261e379981 */ /* 0x0006a4000c1e1500 */
[----:B---3--:R-:W-:Y:S02]  /*1bf80*/  @!P0 IMAD.MOV.U32 R30, RZ, RZ, R7 ;  /* 0x000000ffff1e8224 */ /* 0x008fe400078e0007 */
[----:B------:R-:W-:-:S05]  /*1bf90*/  @!P0 IMAD.MOV.U32 R31, RZ, RZ, R8 ;  /* 0x000000ffff1f8224 */ /* 0x000fca00078e0008 */
[----:B------:R0:W3:Y:S02]  /*1bfa0*/  @!P0 LDG.E.U16 R57, desc[UR38][R30.64] ;  /* 0x000000261e398981 */ /* 0x0000e4000c1e1500 */
[----:B0-----:R-:W-:Y:S02]  /*1bfb0*/  @!P1 IMAD.MOV.U32 R30, RZ, RZ, R5 ;  /* 0x000000ffff1e9224 */ /* 0x001fe400078e0005 */
[----:B------:R-:W-:-:S05]  /*1bfc0*/  @!P1 IMAD.MOV.U32 R31, RZ, RZ, R6 ;  /* 0x000000ffff1f9224 */ /* 0x000fca00078e0006 */
[----:B------:R0:W4:Y:S02]  /*1bfd0*/  @!P1 LDG.E.U16 R61, desc[UR38][R30.64] ;  /* 0x000000261e3d9981 */ /* 0x000124000c1e1500 */
[C---:B0-----:R-:W-:Y:S02]  /*1bfe0*/  LOP3.LUT R31, R3.reuse, 0x30, RZ, 0x3c, !PT ;  /* 0x00000030031f7812 */ /* 0x041fe400078e3cff */
[----:B------:R-:W2:Y:S04]  /*1bff0*/  LDL.LU R30, [R1+0x714] ;  /* 0x00071400011e7983 */ /* 0x000ea80000300800 */
[----:B------:R-:W3:Y:S04]  /*1c000*/  LDL.LU R5, [R1+0x3cc] ;  /* 0x0003cc0001057983 */ /* 0x000ee80000300800 */
[----:B------:R-:W4:Y:S04]  /*1c010*/  LDL.LU R6, [R1+0x3c8] ;  /* 0x0003c80001067983 */ /* 0x000f280000300800 */
        /* <DEDUP_REMOVED lines=14> */
[----:B0-----:R-:W4:Y:S04]  /*1c100*/  LDL.LU R28, [R1+0x3c4] ;  /* 0x0003c400011c7983 */ /* 0x001f280000300800 */
[----:B------:R-:W4:Y:S04]  /*1c110*/  LDL.LU R7, [R1+0x3c0] ;  /* 0x0003c00001077983 */ /* 0x000f280000300800 */
[----:B------:R-:W4:Y:S04]  /*1c120*/  LDL.LU R8, [R1+0x3bc] ;  /* 0x0003bc0001087983 */ /* 0x000f280000300800 */
[----:B-1----:R-:W4:Y:S04]  /*1c130*/  LDL.LU R29, [R1+0x3b8] ;  /* 0x0003b800011d7983 */ /* 0x002f280000300800 */
[----:B------:R-:W4:Y:S04]  /*1c140*/  LDL.LU R9, [R1+0x3b4] ;  /* 0x0003b40001097983 */ /* 0x000f280000300800 */
[----:B------:R0:W-:Y:S04]  /*1c150*/  STS.U16 [R31+UR5+0x17c0], R26 ;  /* 0x0017c01a1f007988 */ /* 0x0001e80008000405 */
        /* <DEDUP_REMOVED lines=17> */
[----:B------:R0:W-:Y:S04]  /*1c270*/  STS.U16 [R31+UR5+0x1780], R27 ;  /* 0x0017801b1f007988 */ /* 0x0001e80008000405 */
[----:B------:R-:W4:Y:S04]  /*1c280*/  LDL.LU R24, [R1+0x250] ;  /* 0x0002500001187983 */ /* 0x000f280000300800 */
[----:B------:R-:W4:Y:S04]  /*1c290*/  LDL.LU R25, [R1+0x248] ;  /* 0x0002480001197983 */ /* 0x000f280000300800 */
[----:B0-----:R-:W4:Y:S04]  /*1c2a0*/  LDL.LU R27, [R1+0x240] ;  /* 0x00024000011b7983 */ /* 0x001f280000300800 */
[----:B--2---:R-:W-:Y:S04]  /*1c2b0*/  STS.U16 [R31+UR5+0x1b00], R30 ;  /* 0x001b001e1f007988 */ /* 0x004fe80008000405 */
[----:B---3--:R-:W-:Y:S04]  /*1c2c0*/  STS.U16 [R31+UR5+0x1b40], R5 ;  /* 0x001b40051f007988 */ /* 0x008fe80008000405 */
[----:B----4-:R-:W-:Y:S04]  /*1c2d0*/  STS.U16 [R31+UR5+0x1b80], R6 ;  /* 0x001b80061f007988 */ /* 0x010fe80008000405 */
[----:B------:R0:W-:Y:S04]  /*1c2e0*/  STS.U16 [R31+UR5+0x1bc0], R28 ;  /* 0x001bc01c1f007988 */ /* 0x0001e80008000405 */
[----:B------:R-:W-:Y:S04]  /*1c2f0*/  STS.U16 [R31+UR5+0x1f40], R7 ;  /* 0x001f40071f007988 */ /* 0x000fe80008000405 */
[----:B------:R-:W-:Y:S04]  /*1c300*/  STS.U16 [R31+UR5+0x1f00], R8 ;  /* 0x001f00081f007988 */ /* 0x000fe80008000405 */
[----:B------:R1:W-:Y:S04]  /*1c310*/  STS.U16 [R31+UR5+0x1fc0], R29 ;  /* 0x001fc01d1f007988 */ /* 0x0003e80008000405 */
[----:B0-----:R-:W2:Y:S04]  /*1c320*/  LDL.LU R28, [R1+0x238] ;  /* 0x00023800011c7983 */ /* 0x001ea80000300800 */
[----:B-1----:R-:W3:Y:S04]  /*1c330*/  LDL.LU R29, [R1+0x230] ;  /* 0x00023000011d7983 */ /* 0x002ee80000300800 */
[----:B------:R-:W-:Y:S04]  /*1c340*/  STS.U16 [R31+UR5+0x1f80], R9 ;  /* 0x001f80091f007988 */ /* 0x000fe80008000405 */
[----:B------:R-:W-:Y:S04]  /*1c350*/  STS.U16 [R31+UR5+0x2300], R10 ;  /* 0x0023000a1f007988 */ /* 0x000fe80008000405 */
[----:B------:R0:W-:Y:S04]  /*1c360*/  STS.U16 [R31+UR5+0x2340], R26 ;  /* 0x0023401a1f007988 */ /* 0x0001e80008000405 */
        /* <DEDUP_REMOVED lines=14> */
[----:B0-----:R-:W4:Y:S04]  /*1c450*/  LDL.LU R26, [R1+0x228] ;  /* 0x00022800011a7983 */ /* 0x001f280000300800 */
[----:B------:R-:W-:Y:S04]  /*1c460*/  STS.U16 [R31+UR5+0x3300], R23 ;  /* 0x003300171f007988 */ /* 0x000fe80008000405 */
[----:B------:R-:W-:Y:S04]  /*1c470*/  STS.U16 [R31+UR5+0x3340], R24 ;  /* 0x003340181f007988 */ /* 0x000fe80008000405 */
[----:B------:R-:W4:Y:S04]  /*1c480*/  LDL.LU R30, [R1+0x220] ;  /* 0x00022000011e7983 */ /* 0x000f280000300800 */
[----:B------:R-:W-:Y:S04]  /*1c490*/  STS.U16 [R31+UR5+0x3380], R25 ;  /* 0x003380191f007988 */ /* 0x000fe80008000405 */
[----:B------:R-:W4:Y:S04]  /*1c4a0*/  LDL.LU R5, [R1+0x218] ;  /* 0x0002180001057983 */ /* 0x000f280000300800 */
[----:B------:R-:W4:Y:S04]  /*1c4b0*/  LDL.LU R6, [R1+0x210] ;  /* 0x0002100001067983 */ /* 0x000f280000300800 */
[----:B------:R0:W-:Y:S04]  /*1c4c0*/  STS.U16 [R31+UR5+0x33c0], R27 ;  /* 0x0033c01b1f007988 */ /* 0x0001e80008000405 */
[----:B0-----:R-:W4:Y:S04]  /*1c4d0*/  LDL.LU R27, [R1+0x208] ;  /* 0x00020800011b7983 */ /* 0x001f280000300800 */
[----:B------:R-:W4:Y:S04]  /*1c4e0*/  LDL.LU R7, [R1+0x204] ;  /* 0x0002040001077983 */ /* 0x000f280000300800 */
[----:B------:R-:W4:Y:S04]  /*1c4f0*/  LDL.LU R8, [R1+0x200] ;  /* 0x0002000001087983 */ /* 0x000f280000300800 */
[----:B--2---:R0:W-:Y:S04]  /*1c500*/  STS.U16 [R31+UR5+0x3740], R28 ;  /* 0x0037401c1f007988 */ /* 0x0041e80008000405 */
[----:B---3--:R1:W-:Y:S04]  /*1c510*/  STS.U16 [R31+UR5+0x3700], R29 ;  /* 0x0037001d1f007988 */ /* 0x0083e80008000405 */
[----:B0-----:R-:W2:Y:S04]  /*1c520*/  LDL.LU R28, [R1+0x1fc] ;  /* 0x0001fc00011c7983 */ /* 0x001ea80000300800 */
[----:B------:R-:W3:Y:S04]  /*1c530*/  LDL.LU R9, [R1+0x1f8] ;  /* 0x0001f80001097983 */ /* 0x000ee80000300800 */
[----:B------:R-:W3:Y:S04]  /*1c540*/  LDL.LU R10, [R1+0x1f0] ;  /* 0x0001f000010a7983 */ /* 0x000ee80000300800 */
[----:B-1----:R-:W3:Y:S04]  /*1c550*/  LDL.LU R29, [R1+0x174] ;  /* 0x00017400011d7983 */ /* 0x002ee80000300800 */
        /* <DEDUP_REMOVED lines=9> */
[----:B----4-:R0:W-:Y:S04]  /*1c5f0*/  STS.U16 [R31+UR5+0x37c0], R26 ;  /* 0x0037c01a1f007988 */ /* 0x0101e80008000405 */
[----:B------:R-:W4:Y:S04]  /*1c600*/  LDL.LU R18, [R1+0x10c] ;  /* 0x00010c0001127983 */ /* 0x000f280000300800 */
[----:B------:R-:W4:Y:S04]  /*1c610*/  LDL.LU R19, [R1+0x108] ;  /* 0x0001080001137983 */ /* 0x000f280000300800 */
[----:B------:R-:W-:Y:S04]  /*1c620*/  STS.U16 [R31+UR5+0x3780], R30 ;  /* 0x0037801e1f007988 */ /* 0x000fe80008000405 */
[----:B------:R-:W4:Y:S04]  /*1c630*/  LDL.LU R20, [R1+0x104] ;  /* 0x0001040001147983 */ /* 0x000f280000300800 */
[----:B------:R-:W-:Y:S04]  /*1c640*/  STS.U16 [R31+UR5+0x3b00], R5 ;  /* 0x003b00051f007988 */ /* 0x000fe80008000405 */
[----:B------:R-:W4:Y:S04]  /*1c650*/  LDL.LU R21, [R1+0x100] ;  /* 0x0001000001157983 */ /* 0x000f280000300800 */
[----:B------:R-:W-:Y:S04]  /*1c660*/  STS.U16 [R31+UR5+0x3b40], R6 ;  /* 0x003b40061f007988 */ /* 0x000fe80008000405 */
[----:B------:R-:W4:Y:S04]  /*1c670*/  LDL.LU R22, [R1+0xfc] ;  /* 0x0000fc0001167983 */ /* 0x000f280000300800 */
[----:B------:R-:W4:Y:S04]  /*1c680*/  LDL.LU R23, [R1+0xf8] ;  /* 0x0000f80001177983 */ /* 0x000f280000300800 */
[----:B------:R-:W4:Y:S04]  /*1c690*/  LDL.LU R24, [R1+0xf4] ;  /* 0x0000f40001187983 */ /* 0x000f280000300800 */
[----:B------:R-:W4:Y:S04]  /*1c6a0*/  LDL.LU R25, [R1+0xf0] ;  /* 0x0000f00001197983 */ /* 0x000f280000300800 */
[----:B0-----:R-:W4:Y:S04]  /*1c6b0*/  LDL.LU R26, [R1+0xec] ;  /* 0x0000ec00011a7983 */ /* 0x001f280000300800 */
[----:B------:R0:W-:Y:S04]  /*1c6c0*/  STS.U16 [R31+UR5+0x3b80], R27 ;  /* 0x003b801b1f007988 */ /* 0x0001e80008000405 */
[----:B------:R-:W-:Y:S04]  /*1c6d0*/  STS.U16 [R31+UR5+0x3bc0], R7 ;  /* 0x003bc0071f007988 */ /* 0x000fe80008000405 */
[----:B------:R-:W-:Y:S04]  /*1c6e0*/  STS.U16 [R31+UR5+0x3f40], R8 ;  /* 0x003f40081f007988 */ /* 0x000fe80008000405 */
[----:B0-----:R-:W4:Y:S04]  /*1c6f0*/  LDL.LU R27, [R1+0xe8] ;  /* 0x0000e800011b7983 */ /* 0x001f280000300800 */
[----:B--2---:R0:W-:Y:S04]  /*1c700*/  STS.U16 [R31+UR5+0x3f00], R28 ;  /* 0x003f001c1f007988 */ /* 0x0041e80008000405 */
[----:B---3--:R-:W-:Y:S04]  /*1c710*/  STS.U16 [R31+UR5+0x3fc0], R9 ;  /* 0x003fc0091f007988 */ /* 0x008fe80008000405 */
[----:B------:R-:W-:Y:S04]  /*1c720*/  STS.U16 [R31+UR5+0x3f80], R10 ;  /* 0x003f800a1f007988 */ /* 0x000fe80008000405 */
[----:B------:R1:W-:Y:S04]  /*1c730*/  STS.U16 [R3+UR5+0x4000], R29 ;  /* 0x0040001d03007988 */ /* 0x0003e80008000405 */
[----:B0-----:R-:W2:Y:S04]  /*1c740*/  LDL.LU R28, [R1+0xe4] ;  /* 0x0000e400011c7983 */ /* 0x001ea80000300800 */
[----:B-1----:R-:W3:Y:S04]  /*1c750*/  LDL.LU R29, [R1+0xe0] ;  /* 0x0000e000011d7983 */ /* 0x002ee80000300800 */
[----:B------:R-:W3:Y:S04]  /*1c760*/  LDL.LU R5, [R1+0xdc] ;  /* 0x0000dc0001057983 */ /* 0x000ee80000300800 */
[----:B------:R-:W3:Y:S04]  /*1c770*/  LDL.LU R6, [R1+0xd8] ;  /* 0x0000d80001067983 */ /* 0x000ee80000300800 */
[----:B------:R-:W3:Y:S04]  /*1c780*/  LDL.LU R7, [R1+0xd4] ;  /* 0x0000d40001077983 */ /* 0x000ee80000300800 */
[----:B------:R-:W3:Y:S04]  /*1c790*/  LDL.LU R30, [R1+0xd0] ;  /* 0x0000d000011e7983 */ /* 0x000ee80000300800 */
[----:B------:R-:W3:Y:S04]  /*1c7a0*/  LDL.LU R8, [R1+0xcc] ;  /* 0x0000cc0001087983 */ /* 0x000ee80000300800 */
[----:B------:R0:W-:Y:S04]  /*1c7b0*/  STS.U16 [R3+UR5+0x4640], R16 ;  /* 0x0046401003007988 */ /* 0x0001e80008000405 */
[----:B------:R-:W3:Y:S04]  /*1c7c0*/  LDL.LU R9, [R1+0xc8] ;  /* 0x0000c80001097983 */ /* 0x000ee80000300800 */
[----:B------:R1:W-:Y:S04]  /*1c7d0*/  STS.U16 [R3+UR5+0x4040], R11 ;  /* 0x0040400b03007988 */ /* 0x0003e80008000405 */
[----:B------:R1:W-:Y:S04]  /*1c7e0*/  STS.U16 [R3+UR5+0x4240], R12 ;  /* 0x0042400c03007988 */ /* 0x0003e80008000405 */
[----:B0-----:R-:W3:Y:S04]  /*1c7f0*/  LDL.LU R16, [R1+0xc4] ;  /* 0x0000c40001107983 */ /* 0x001ee80000300800 */
[----:B------:R-:W3:Y:S04]  /*1c800*/  LDL.LU R10, [R1+0xc0] ;  /* 0x0000c000010a7983 */ /* 0x000ee80000300800 */
[----:B-1----:R-:W3:Y:S04]  /*1c810*/  LDL.LU R11, [R1+0xbc] ;  /* 0x0000bc00010b7983 */ /* 0x002ee80000300800 */
[----:B------:R-:W3:Y:S04]  /*1c820*/  LDL.LU R12, [R1+0xb8] ;  /* 0x0000b800010c7983 */ /* 0x000ee80000300800 */
[----:B------:R0:W-:Y:S04]  /*1c830*/  STS.U16 [R3+UR5+0x4200], R13 ;  /* 0x0042000d03007988 */ /* 0x0001e80008000405 */
[----:B------:R1:W-:Y:S04]  /*1c840*/  STS.U16 [R3+UR5+0x4400], R14 ;  /* 0x0044000e03007988 */ /* 0x0003e80008000405 */
[----:B------:R0:W-:Y:S04]  /*1c850*/  STS.U16 [R3+UR5+0x4440], R15 ;  /* 0x0044400f03007988 */ /* 0x0001e80008000405 */
[----:B----4-:R4:W-:Y:S04]  /*1c860*/  STS.U16 [R3+UR5+0x4a40], R18 ;  /* 0x004a401203007988 */ /* 0x0109e80008000405 */
[----:B------:R1:W-:Y:S04]  /*1c870*/  STS.U16 [R3+UR5+0x4a00], R19 ;  /* 0x004a001303007988 */ /* 0x0003e80008000405 */
[----:B------:R4:W-:Y:S04]  /*1c880*/  STS.U16 [R3+UR5+0x4c00], R20 ;  /* 0x004c001403007988 */ /* 0x0009e80008000405 */
[----:B0-----:R-:W3:Y:S04]  /*1c890*/  LDL.LU R13, [R1+0xb4] ;  /* 0x0000b400010d7983 */ /* 0x001ee80000300800 */
[----:B-1----:R-:W3:Y:S04]  /*1c8a0*/  LDL.LU R14, [R1+0xb0] ;  /* 0x0000b000010e7983 */ /* 0x002ee80000300800 */
[----:B------:R-:W3:Y:S04]  /*1c8b0*/  LDL.LU R15, [R1+0xac] ;  /* 0x0000ac00010f7983 */ /* 0x000ee80000300800 */
        /* <DEDUP_REMOVED lines=16> */
[----:B0-----:R-:W4:Y:S04]  /*1c9c0*/  LDL.LU R27, [R1+0x64] ;  /* 0x00006400011b7983 */ /* 0x001f280000300800 */
[----:B------:R-:W-:Y:S04]  /*1c9d0*/  STS.U16 [R3+UR5+0x4600], R17 ;  /* 0x0046001103007988 */ /* 0x000fe80008000405 */
[----:B------:R-:W-:Y:S04]  /*1c9e0*/  STS.U16 [R3+UR5+0x4800], R0 ;  /* 0x0048000003007988 */ /* 0x000fe80008000405 */
[----:B------:R-:W-:Y:S04]  /*1c9f0*/  STS.U16 [R3+UR5+0x4840], R2 ;  /* 0x0048400203007988 */ /* 0x000fe80008000405 */
[----:B--2---:R0:W-:Y:S04]  /*1ca00*/  STS.U16 [R3+UR5+0x5400], R28 ;  /* 0x0054001c03007988 */ /* 0x0041e80008000405 */
[----:B---3--:R1:W-:Y:S04]  /*1ca10*/  STS.U16 [R3+UR5+0x5440], R29 ;  /* 0x0054401d03007988 */ /* 0x0083e80008000405 */
[----:B0-----:R-:W2:Y:S04]  /*1ca20*/  LDL.LU R28, [R1+0x60] ;  /* 0x00006000011c7983 */ /* 0x001ea80000300800 */
[----:B-1----:R-:W3:Y:S04]  /*1ca30*/  LDL.LU R29, [R1+0x5c] ;  /* 0x00005c00011d7983 */ /* 0x002ee80000300800 */
[----:B------:R-:W3:Y:S04]  /*1ca40*/  LDL.LU R17, [R1+0x14] ;  /* 0x0000140001117983 */ /* 0x000ee80000300800 */
[----:B------:R-:W3:Y:S04]  /*1ca50*/  LDL.LU R0, [R1+0x10] ;  /* 0x0000100001007983 */ /* 0x000ee80000300800 */
        /* <DEDUP_REMOVED lines=10> */
[----:B------:R-:W3:Y:S04]  /*1cb00*/  LDL.LU R30, [R1] ;  /* 0x00000000011e7983 */ /* 0x000ee80000300800 */
[----:B------:R-:W3:Y:S04]  /*1cb10*/  LDL.LU R8, [R1+0x1c44] ;  /* 0x001c440001087983 */ /* 0x000ee80000300800 */
[----:B------:R-:W3:Y:S04]  /*1cb20*/  LDL.LU R9, [R1+0x1c40] ;  /* 0x001c400001097983 */ /* 0x000ee80000300800 */
[----:B------:R0:W-:Y:S04]  /*1cb30*/  STS.U16 [R3+UR5+0x5c40], R10 ;  /* 0x005c400a03007988 */ /* 0x0001e80008000405 */
[----:B------:R1:W-:Y:S04]  /*1cb40*/  STS.U16 [R3+UR5+0x5e40], R11 ;  /* 0x005e400b03007988 */ /* 0x0003e80008000405 */
[----:B------:R1:W-:Y:S04]  /*1cb50*/  STS.U16 [R3+UR5+0x5c00], R16 ;  /* 0x005c001003007988 */ /* 0x0003e80008000405 */
[----:B------:R1:W-:Y:S04]  /*1cb60*/  STS.U16 [R3+UR5+0x5e00], R12 ;  /* 0x005e000c03007988 */ /* 0x0003e80008000405 */
[----:B0-----:R-:W3:Y:S04]  /*1cb70*/  LDL.LU R10, [R1+0x1c3c] ;  /* 0x001c3c00010a7983 */ /* 0x001ee80000300800 */
[----:B-1----:R-:W3:Y:S01]  /*1cb80*/  LDL.LU R11, [R1+0x1c38] ;  /* 0x001c3800010b7983 */ /* 0x002ee20000300800 */
[----:B------:R-:W-:-:S03]  /*1cb90*/  LOP3.LUT R16, R3, 0x10, RZ, 0x3c, !PT ;  /* 0x0000001003107812 */ /* 0x000fc600078e3cff */
[----:B------:R-:W3:Y:S04]  /*1cba0*/  LDL.LU R12, [R1+0x1c34] ;  /* 0x001c3400010c7983 */ /* 0x000ee80000300800 */
        /* <DEDUP_REMOVED lines=12> */
[----:B------:R-:W4:Y:S04]  /*1cc70*/  LDL.LU R20, [R1+0x1c1c] ;  /* 0x001c1c0001147983 */ /* 0x000f280000300800 */
        /* <DEDUP_REMOVED lines=11> */
[----:B------:R-:W4:Y:S04]  /*1cd30*/  LDL.LU R26, [R1+0x1c04] ;  /* 0x001c0400011a7983 */ /* 0x000f280000300800 */
[----:B------:R0:W-:Y:S04]  /*1cd40*/  STS.U16 [R16+UR5+0x4c80], R27 ;  /* 0x004c801b10007988 */ /* 0x0001e80008000405 */
[----:B0-----:R-:W4:Y:S04]  /*1cd50*/  LDL.LU R27, [R1+0x1c00] ;  /* 0x001c0000011b7983 */ /* 0x001f280000300800 */
[----:B--2---:R0:W-:Y:S04]  /*1cd60*/  STS.U16 [R16+UR5+0x4cc0], R28 ;  /* 0x004cc01c10007988 */ /* 0x0041e80008000405 */
[----:B---3--:R1:W-:Y:S04]  /*1cd70*/  STS.U16 [R16+UR5+0x4ec0], R29 ;  /* 0x004ec01d10007988 */ /* 0x0083e80008000405 */
[----:B0-----:R-:W2:Y:S04]  /*1cd80*/  LDL.LU R28, [R1+0x1bfc] ;  /* 0x001bfc00011c7983 */ /* 0x001ea80000300800 */
[----:B-1----:R-:W3:Y:S04]  /*1cd90*/  LDL.LU R29, [R1+0x1bf8] ;  /* 0x001bf800011d7983 */ /* 0x002ee80000300800 */
[----:B------:R-:W-:Y:S04]  /*1cda0*/  STS.U16 [R16+UR5+0x4e80], R3 ;  /* 0x004e800310007988 */ /* 0x000fe80008000405 */
[----:B------:R0:W-:Y:S04]  /*1cdb0*/  STS.U16 [R16+UR5+0x5080], R17 ;  /* 0x0050801110007988 */ /* 0x0001e80008000405 */
[----:B------:R1:W-:Y:S04]  /*1cdc0*/  STS.U16 [R16+UR5+0x50c0], R0 ;  /* 0x0050c00010007988 */ /* 0x0003e80008000405 */
[----:B------:R1:W-:Y:S04]  /*1cdd0*/  STS.U16 [R16+UR5+0x52c0], R2 ;  /* 0x0052c00210007988 */ /* 0x0003e80008000405 */
[----:B0-----:R-:W4:Y:S04]  /*1cde0*/  LDL.LU R17, [R1+0x58] ;  /* 0x0000580001117983 */ /* 0x001f280000300800 */
[----:B-1----:R-:W4:Y:S04]  /*1cdf0*/  LDL.LU R0, [R1+0x54] ;  /* 0x0000540001007983 */ /* 0x002f280000300800 */
[----:B------:R-:W4:Y:S04]  /*1ce00*/  LDL.LU R2, [R1+0x50] ;  /* 0x0000500001027983 */ /* 0x000f280000300800 */
[----:B------:R0:W-:Y:S04]  /*1ce10*/  STS.U16 [R16+UR5+0x5280], R30 ;  /* 0x0052801e10007988 */ /* 0x0001e80008000405 */
[----:B------:R-:W4:Y:S01]  /*1ce20*/  LDL.LU R3, [R1+0x18] ;  /* 0x0000180001037983 */ /* 0x000f220000300800 */
[----:B0-----:R-:W0:Y:S02]  /*1ce30*/  S2R R30, SR_TID.X ;  /* 0x00000000001e7919 */ /* 0x001e240000002100 */
[----:B0-----:R-:W-:-:S05]  /*1ce40*/  LOP3.LUT R30, R30, 0x1f, RZ, 0xc0, !PT ;  /* 0x0000001f1e1e7812 */ /* 0x001fca00078ec0ff */
[----:B------:R-:W-:-:S05]  /*1ce50*/  IMAD.SHL.U32 R30, R30, 0x2, RZ ;  /* 0x000000021e1e7824 */ /* 0x000fca00078e00ff */
[----:B------:R-:W-:Y:S01]  /*1ce60*/  LOP3.LUT R30, R30, 0x20, RZ, 0x3c, !PT ;  /* 0x000000201e1e7812 */ /* 0x000fe200078e3cff */
[----:B---3--:R0:W-:Y:S04]  /*1ce70*/  STS.U16 [R16+UR5+0x5480], R29 ;  /* 0x0054801d10007988 */ /* 0x0081e80008000405 */
[----:B--2---:R1:W-:Y:S04]  /*1ce80*/  STS.U16 [R16+UR5+0x54c0], R28 ;  /* 0x0054c01c10007988 */ /* 0x0043e80008000405 */
[----:B----4-:R2:W-:Y:S04]  /*1ce90*/  STS.U16 [R16+UR5+0x56c0], R27 ;  /* 0x0056c01b10007988 */ /* 0x0105e80008000405 */
[----:B------:R3:W-:Y:S04]  /*1cea0*/  STS.U16 [R16+UR5+0x5680], R26 ;  /* 0x0056801a10007988 */ /* 0x0007e80008000405 */
[----:B------:R4:W-:Y:S04]  /*1ceb0*/  STS.U16 [R16+UR5+0x5880], R25 ;  /* 0x0058801910007988 */ /* 0x0009e80008000405 */
[----:B------:R2:W-:Y:S04]  /*1cec0*/  STS.U16 [R16+UR5+0x58c0], R24 ;  /* 0x0058c01810007988 */ /* 0x0005e80008000405 */
[----:B0-----:R-:W4:Y:S04]  /*1ced0*/  LDL.LU R29, [R1+0x1c] ;  /* 0x00001c00011d7983 */ /* 0x001f280000300800 */
[----:B-1----:R-:W4:Y:S04]  /*1cee0*/  LDL.LU R28, [R1+0x24] ;  /* 0x00002400011c7983 */ /* 0x002f280000300800 */
[----:B--2---:R-:W2:Y:S04]  /*1cef0*/  LDL.LU R27, [R1+0x28] ;  /* 0x00002800011b7983 */ /* 0x004ea80000300800 */
[----:B---3--:R-:W3:Y:S04]  /*1cf00*/  LDL.LU R26, [R1+0x2c] ;  /* 0x00002c00011a7983 */ /* 0x008ee80000300800 */
[----:B----4-:R-:W4:Y:S04]  /*1cf10*/  LDL.LU R25, [R1+0x30] ;  /* 0x0000300001197983 */ /* 0x010f280000300800 */
        /* <DEDUP_REMOVED lines=17> */
[----:B0-----:R-:W3:Y:S04]  /*1d030*/  LDL.LU R17, [R1+0x1bf0] ;  /* 0x001bf00001117983 */ /* 0x001ee80000300800 */
[----:B-1----:R-:W3:Y:S04]  /*1d040*/  LDL.LU R0, [R1+0x1bec] ;  /* 0x001bec0001007983 */ /* 0x002ee80000300800 */
[----:B------:R-:W3:Y:S04]  /*1d050*/  LDL.LU R2, [R1+0x1be8] ;  /* 0x001be80001027983 */ /* 0x000ee80000300800 */
[----:B--2---:R-:W-:Y:S04]  /*1d060*/  STS.U16 [R30+UR5+0x4300], R18 ;  /* 0x004300121e007988 */ /* 0x004fe80008000405 */
[----:B------:R-:W-:Y:S04]  /*1d070*/  STS.U16 [R30+UR5+0x4500], R19 ;  /* 0x004500131e007988 */ /* 0x000fe80008000405 */
[----:B------:R-:W-:Y:S04]  /*1d080*/  STS.U16 [R30+UR5+0x4540], R20 ;  /* 0x004540141e007988 */ /* 0x000fe80008000405 */
[----:B------:R-:W-:Y:S04]  /*1d090*/  STS.U16 [R30+UR5+0x4740], R21 ;  /* 0x004740151e007988 */ /* 0x000fe80008000405 */
[----:B------:R-:W-:Y:S04]  /*1d0a0*/  STS.U16 [R30+UR5+0x4700], R22 ;  /* 0x004700161e007988 */ /* 0x000fe80008000405 */
[----:B------:R-:W-:Y:S04]  /*1d0b0*/  STS.U16 [R30+UR5+0x4900], R23 ;  /* 0x004900171e007988 */ /* 0x000fe80008000405 */
[----:B------:R-:W-:Y:S04]  /*1d0c0*/  STS.U16 [R30+UR5+0x4940], R24 ;  /* 0x004940181e007988 */ /* 0x000fe80008000405 */
[----:B----4-:R-:W-:Y:S04]  /*1d0d0*/  STS.U16 [R30+UR5+0x4b40], R25 ;  /* 0x004b40191e007988 */ /* 0x010fe80008000405 */
[----:B---3--:R-:W-:Y:S04]  /*1d0e0*/  STS.U16 [R30+UR5+0x4b00], R26 ;  /* 0x004b001a1e007988 */ /* 0x008fe80008000405 */
[----:B------:R-:W-:Y:S04]  /*1d0f0*/  STS.U16 [R30+UR5+0x4d00], R27 ;  /* 0x004d001b1e007988 */ /* 0x000fe80008000405 */
[----:B------:R-:W-:Y:S04]  /*1d100*/  STS.U16 [R30+UR5+0x4d40], R28 ;  /* 0x004d401c1e007988 */ /* 0x000fe80008000405 */
[----:B------:R-:W-:Y:S04]  /*1d110*/  STS.U16 [R30+UR5+0x4f40], R29 ;  /* 0x004f401d1e007988 */ /* 0x000fe80008000405 */
[----:B------:R-:W-:Y:S04]  /*1d120*/  STS.U16 [R30+UR5+0x4f00], R3 ;  /* 0x004f00031e007988 */ /* 0x000fe80008000405 */
[----:B------:R0:W-:Y:S04]  /*1d130*/  STS.U16 [R30+UR5+0x5100], R2 ;  /* 0x005100021e007988 */ /* 0x0001e80008000405 */
[----:B------:R1:W-:Y:S04]  /*1d140*/  STS.U16 [R30+UR5+0x5140], R0 ;  /* 0x005140001e007988 */ /* 0x0003e80008000405 */
[----:B0-----:R-:W2:Y:S04]  /*1d150*/  LDL.LU R2, [R1+0x1be4] ;  /* 0x001be40001027983 */ /* 0x001ea80000300800 */
[----:B-1----:R-:W3:Y:S04]  /*1d160*/  LDL.LU R0, [R1+0x1be0] ;  /* 0x001be00001007983 */ /* 0x002ee80000300800 */
        /* <DEDUP_REMOVED lines=10> */
[----:B0-----:R-:W4:Y:S04]  /*1d210*/  LDL.LU.64 R8, [R1+0x670] ;  /* 0x0006700001087983 */ /* 0x001f280000300a00 */
[----:B------:R-:W4:Y:S04]  /*1d220*/  LDL.LU.64 R10, [R1+0x678] ;  /* 0x00067800010a7983 */ /* 0x000f280000300a00 */
[----:B------:R-:W-:Y:S04]  /*1d230*/  STS.U16 [R30+UR5+0x5d00], R7 ;  /* 0x005d00071e007988 */ /* 0x000fe80008000405 */
[----:B------:R-:W-:Y:S04]  /*1d240*/  STS.U16 [R30+UR5+0x5d40], R6 ;  /* 0x005d40061e007988 */ /* 0x000fe80008000405 */
[----:B------:R-:W-:Y:S04]  /*1d250*/  STS.U16 [R30+UR5+0x5f40], R5 ;  /* 0x005f40051e007988 */ /* 0x000fe80008000405 */
[----:B------:R-:W-:Y:S04]  /*1d260*/  STS.U16 [R30+UR5+0x5f00], R4 ;  /* 0x005f00041e007988 */ /* 0x000fe80008000405 */
[----:B--2---:R-:W-:Y:S04]  /*1d270*/  STS.U16 [R31+UR5+0x5fc0], R2 ;  /* 0x005fc0021f007988 */ /* 0x004fe80008000405 */
[----:B---3--:R-:W-:Y:S04]  /*1d280*/  STS.U16 [R31+UR5+0x5f80], R0 ;  /* 0x005f80001f007988 */ /* 0x008fe80008000405 */
        /* <DEDUP_REMOVED lines=24> */
[----:B0-----:R-:W2:Y:S04]  /*1d410*/  LDL.LU.64 R44, [R1+0x5c0] ;  /* 0x0005c000012c7983 */ /* 0x001ea80000300a00 */
[----:B------:R-:W3:Y:S04]  /*1d420*/  LDL.LU.64 R40, [R1+0x630] ;  /* 0x0006300001287983 */ /* 0x000ee80000300a00 */
[----:B------:R-:W3:Y:S04]  /*1d430*/  LDL.LU.64 R42, [R1+0x638] ;  /* 0x00063800012a7983 */ /* 0x000ee80000300a00 */
[----:B-1----:R-:W2:Y:S01]  /*1d440*/  LDL.LU.64 R46, [R1+0x5c8] ;  /* 0x0005c800012e7983 */ /* 0x002ea20000300a00 */
[----:B------:R-:W0:Y:S01]  /*1d450*/  S2R R2, SR_TID.X ;  /* 0x0000000000027919 */ /* 0x000e220000002100 */
[----:B------:R-:W1:Y:S02]  /*1d460*/  S2R R0, SR_TID.X ;  /* 0x0000000000007919 */ /* 0x000e640000002100 */
[----:B------:R-:W-:Y:S04]  /*1d470*/  STS.U16 [R31+UR5+0x5980], R49 ;  /* 0x005980311f007988 */ /* 0x000fe80008000405 */
[----:B------:R-:W-:Y:S04]  /*1d480*/  STS.U16 [R31+UR5+0x59c0], R51 ;  /* 0x0059c0331f007988 */ /* 0x000fe80008000405 */
[----:B------:R-:W-:Y:S04]  /*1d490*/  STS.U16 [R31+UR5+0x5bc0], R53 ;  /* 0x005bc0351f007988 */ /* 0x000fe80008000405 */
[----:B------:R-:W-:Y:S04]  /*1d4a0*/  STS.U16 [R31+UR5+0x5b80], R55 ;  /* 0x005b80371f007988 */ /* 0x000fe80008000405 */
[----:B------:R-:W-:Y:S04]  /*1d4b0*/  STS.U16 [R31+UR5+0x5d80], R57 ;  /* 0x005d80391f007988 */ /* 0x000fe80008000405 */
[----:B------:R-:W-:Y:S01]  /*1d4c0*/  STS.U16 [R31+UR5+0x5dc0], R61 ;  /* 0x005dc03d1f007988 */ /* 0x000fe20008000405 */
[----:B------:R-:W-:Y:S01]  /*1d4d0*/  BAR.SYNC.DEFER_BLOCKING 0x0 ;  /* 0x0000000000007b1d */ /* 0x000fe20000010000 */
[----:B0-----:R-:W-:Y:S01]  /*1d4e0*/  LOP3.LUT R2, R2, 0x7, RZ, 0xc0, !PT ;  /* 0x0000000702027812 */ /* 0x001fe200078ec0ff */
[----:B-1----:R-:W-:-:S02]  /*1d4f0*/  IMAD.SHL.U32 R48, R0, 0x2, RZ ;  /* 0x0000000200307824 */ /* 0x002fc400078e00ff */
[----:B------:R-:W-:Y:S02]  /*1d500*/  IMAD.SHL.U32 R52, R0, 0x80, RZ ;  /* 0x0000008000347824 */ /* 0x000fe400078e00ff */
[C---:B------:R-:W-:Y:S02]  /*1d510*/  IMAD R50, R2.reuse, 0x110, RZ ;  /* 0x0000011002327824 */ /* 0x040fe400078e02ff */
[----:B------:R-:W-:Y:S02]  /*1d520*/  IMAD R2, R2, 0x90, RZ ;  /* 0x0000009002027824 */ /* 0x000fe400078e02ff */
[----:B------:R-:W-:Y:S01]  /*1d530*/  IMAD.SHL.U32 R0, R0, 0x2, RZ ;  /* 0x0000000200007824 */ /* 0x000fe200078e00ff */
[----:B------:R-:W-:-:S04]  /*1d540*/  LOP3.LUT R54, R50, 0x10, R48, 0x78, !PT ;  /* 0x0000001032367812 */ /* 0x000fc800078e7830 */
[----:B------:R-:W-:Y:S02]  /*1d550*/  LOP3.LUT R0, R2, 0x30, R0, 0x78, !PT ;  /* 0x0000003002007812 */ /* 0x000fe400078e7800 */
[----:B------:R-:W-:-:S03]  /*1d560*/  LOP3.LUT R54, R54, 0x800, R52, 0xf8, !PT ;  /* 0x0000080036367812 */ /* 0x000fc600078ef834 */
[----:B------:R-:W-:Y:S04]  /*1d570*/  LDSM.16.M88.4 R32, [R0+UR5+0x4000] ;  /* 0x004000050020783b */ /* 0x000fe80008000200 */
[----:B------:R-:W4:Y:S04]  /*1d580*/  LDSM.16.MT88.4 R4, [R54+UR5] ;  /* 0x000000053604783b */ /* 0x000f280008004200 */
[----:B------:R-:W0:Y:S04]  /*1d590*/  LDSM.16.M88.4 R28, [R0+UR5+0x4400] ;  /* 0x00440005001c783b */ /* 0x000e280008000200 */
[----:B------:R-:W1:Y:S04]  /*1d5a0*/  LDSM.16.M88.4 R24, [R0+UR5+0x4800] ;  /* 0x004800050018783b */ /* 0x000e680008000200 */
[----:B------:R-:W1:Y:S04]  /*1d5b0*/  LDSM.16.M88.4 R20, [R0+UR5+0x4c00] ;  /* 0x004c00050014783b */ /* 0x000e680008000200 */
[----:B------:R-:W-:Y:S04]  /*1d5c0*/  LDSM.16.M88.4 R56, [R0+UR5+0x5c00] ;  /* 0x005c00050038783b */ /* 0x000fe80008000200 */
[----:B------:R-:W-:Y:S04]  /*1d5d0*/  LDSM.16.M88.4 R16, [R0+UR5+0x5000] ;  /* 0x005000050010783b */ /* 0x000fe80008000200 */
[----:B------:R-:W-:Y:S01]  /*1d5e0*/  LDSM.16.M88.4 R12, [R0+UR5+0x5400] ;  /* 0x00540005000c783b */ /* 0x000fe20008000200 */
[C---:B----4-:R-:W-:Y:S03]  /*1d5f0*/  HMMA.16816.F32 R8, R4.reuse, R32, R8 ;  /* 0x000000200408723c */ /* 0x050fe60000001808 */
[----:B------:R-:W-:Y:S04]  /*1d600*/  STL [R1+0x1a8c], R34 ;  /* 0x001a8c2201007387 */ /* 0x000fe80000100800 */
[----:B------:R-:W-:Y:S04]  /*1d610*/  STL [R1+0x1a88], R35 ;  /* 0x001a882301007387 */ /* 0x000fe80000100800 */
[----:B0-----:R-:W-:Y:S04]  /*1d620*/  STL [R1+0x1a94], R30 ;  /* 0x001a941e01007387 */ /* 0x001fe80000100800 */
[----:B------:R-:W-:Y:S04]  /*1d630*/  STL [R1+0x1a90], R31 ;  /* 0x001a901f01007387 */ /* 0x000fe80000100800 */
[----:B-1----:R-:W-:Y:S04]  /*1d640*/  STL [R1+0x1a9c], R26 ;  /* 0x001a9c1a01007387 */ /* 0x002fe80000100800 */
[----:B------:R-:W-:Y:S04]  /*1d650*/  STL [R1+0x1a98], R27 ;  /* 0x001a981b01007387 */ /* 0x000fe80000100800 */
[----:B------:R-:W-:Y:S04]  /*1d660*/  STL [R1+0x1aa4], R22 ;  /* 0x001aa41601007387 */ /* 0x000fe80000100800 */
[----:B------:R-:W-:Y:S04]  /*1d670*/  STL [R1+0x1aa0], R23 ;  /* 0x001aa01701007387 */ /* 0x000fe80000100800 */
[----:B------:R-:W4:Y:S04]  /*1d680*/  LDL.LU.64 R36, [R1+0x510] ;  /* 0x0005100001247983 */ /* 0x000f280000300a00 */
[----:B------:R-:W4:Y:S04]  /*1d690*/  LDL.LU.64 R38, [R1+0x518] ;  /* 0x0005180001267983 */ /* 0x000f280000300a00 */
[----:B------:R-:W-:Y:S04]  /*1d6a0*/  STL.64 [R1+0x2a0], R8 ;  /* 0x0002a00801007387 */ /* 0x000fe80000100a00 */
[----:B------:R-:W-:Y:S04]  /*1d6b0*/  STL.64 [R1+0x2a8], R10 ;  /* 0x0002a80a01007387 */ /* 0x000fe80000100a00 */
[----:B------:R-:W0:Y:S04]  /*1d6c0*/  LDSM.16.M88.4 R8, [R0+UR5+0x5800] ;  /* 0x005800050008783b */ /* 0x000e280008000200 */
[----:B0-----:R-:W-:Y:S04]  /*1d6d0*/  STL [R1+0x1aac], R10 ;  /* 0x001aac0a01007387 */ /* 0x001fe80000100800 */
[----:B------:R-:W-:Y:S01]  /*1d6e0*/  STL [R1+0x1aa8], R11 ;  /* 0x001aa80b01007387 */ /* 0x000fe20000100800 */
[C---:B---3--:R-:W-:Y:S08]  /*1d6f0*/  HMMA.16816.F32 R40, R4.reuse, R28, R40 ;  /* 0x0000001c0428723c */ /* 0x048ff00000001828 */
[----:B--2---:R-:W-:Y:S11]  /*1d700*/  HMMA.16816.F32 R44, R4, R24, R44 ;  /* 0x00000018042c723c */ /* 0x004ff6000000182c */
[----:B------:R0:W-:Y:S04]  /*1d710*/  STL.64 [R1+0x290], R40 ;  /* 0x0002902801007387 */ /* 0x0001e80000100a00 */
[----:B------:R1:W-:Y:S04]  /*1d720*/  STL.64 [R1+0x298], R42 ;  /* 0x0002982a01007387 */ /* 0x0003e80000100a00 */
[----:B------:R-:W-:-:S02]  /*1d730*/  IMAD.MOV.U32 R3, RZ, RZ, R45 ;  /* 0x000000ffff037224 */ /* 0x000fc400078e002d */
[----:B------:R-:W-:Y:S02]  /*1d740*/  IMAD.MOV.U32 R60, RZ, RZ, R44 ;  /* 0x000000ffff3c7224 */ /* 0x000fe400078e002c */
[----:B------:R-:W-:Y:S02]  /*1d750*/  IMAD.MOV.U32 R2, RZ, RZ, R46 ;  /* 0x000000ffff027224 */ /* 0x000fe400078e002e */
[----:B------:R-:W-:Y:S01]  /*1d760*/  IMAD.MOV.U32 R0, RZ, RZ, R47 ;  /* 0x000000ffff007224 */ /* 0x000fe200078e002f */
[----:B0-----:R-:W2:Y:S04]  /*1d770*/  LDL.LU.64 R40, [R1+0x4c0] ;  /* 0x0004c00001287983 */ /* 0x001ea80000300a00 */
[----:B-1----:R-:W2:Y:S04]  /*1d780*/  LDL.LU.64 R42, [R1+0x4c8] ;  /* 0x0004c800012a7983 */ /* 0x002ea80000300a00 */
[----:B------:R-:W-:Y:S04]  /*1d790*/  STL [R1+0x1a54], R58 ;  /* 0x001a543a01007387 */ /* 0x000fe80000100800 */
[----:B------:R-:W-:Y:S04]  /*1d7a0*/  STL [R1+0x1a50], R59 ;  /* 0x001a503b01007387 */ /* 0x000fe80000100800 */
[----:B------:R-:W-:Y:S04]  /*1d7b0*/  STL [R1+0x1ab4], R3 ;  /* 0x001ab40301007387 */ /* 0x000fe80000100800 */
[----:B------:R-:W-:Y:S04]  /*1d7c0*/  STL [R1+0x1ab0], R60 ;  /* 0x001ab03c01007387 */ /* 0x000fe80000100800 */
[----:B------:R-:W3:Y:S04]  /*1d7d0*/  LDL.LU.64 R44, [R1+0x460] ;  /* 0x00046000012c7983 */ /* 0x000ee80000300a00 */
[----:B------:R-:W3:Y:S01]  /*1d7e0*/  LDL.LU.64 R46, [R1+0x468] ;  /* 0x00046800012e7983 */ /* 0x000ee20000300a00 */
[----:B------:R-:W-:-:S04]  /*1d7f0*/  LOP3.LUT R61, R50, 0x10, R48, 0x78, !PT ;  /* 0x00000010323d7812 */ /* 0x000fc800078e7830 */
[----:B------:R-:W-:-:S04]  /*1d800*/  LOP3.LUT R61, R61, 0x800, R52, 0xf8, !PT ;  /* 0x000008003d3d7812 */ /* 0x000fc800078ef834 */
[----:B------:R-:W-:Y:S01]  /*1d810*/  LOP3.LUT R61, R61, 0x20, RZ, 0x3c, !PT ;  /* 0x000000203d3d7812 */ /* 0x000fe200078e3cff */
[----:B----4-:R-:W-:-:S15]  /*1d820*/  HMMA.16816.F32 R36, R4, R20, R36 ;  /* 0x000000140424723c */ /* 0x010fde0000001824 */
[----:B------:R-:W-:-:S04]  /*1d830*/  NOP ;  /* 0x0000000000007918 */ /* 0x000fc80000000000 */
[----:B------:R-:W-:Y:S04]  /*1d840*/  STL.64 [R1+0x270], R36 ;  /* 0x0002702401007387 */ /* 0x000fe80000100a00 */
[----:B------:R-:W-:Y:S04]  /*1d850*/  STL.64 [R1+0x278], R38 ;  /* 0x0002782601007387 */ /* 0x000fe80000100a00 */
[----:B------:R-:W-:Y:S04]  /*1d860*/  STL [R1+0x1af8], R54 ;  /* 0x001af83601007387 */ /* 0x000fe80000100800 */
[----:B------:R-:W-:Y:S04]  /*1d870*/  STL.64 [R1+0x1bc8], R18 ;  /* 0x001bc81201007387 */ /* 0x000fe80000100a00 */
[----:B------:R0:W-:Y:S01]  /*1d880*/  STL.64 [R1+0x1bc0], R16 ;  /* 0x001bc01001007387 */ /* 0x0001e20000100a00 */
[C---:B--2---:R-:W-:Y:S08]  /*1d890*/  HMMA.16816.F32 R40, R4.reuse, R16, R40 ;  /* 0x000000100428723c */ /* 0x044ff00000001828 */
[----:B---3--:R-:W-:Y:S01]  /*1d8a0*/  HMMA.16816.F32 R44, R4, R12, R44 ;  /* 0x0000000c042c723c */ /* 0x008fe2000000182c */
[----:B0-----:R-:W2:Y:S04]  /*1d8b0*/  LDL.LU.64 R16, [R1+0x2c0] ;  /* 0x0002c00001107983 */ /* 0x001ea80000300a00 */
[----:B------:R-:W2:Y:S01]  /*1d8c0*/  LDL.LU.64 R18, [R1+0x2c8] ;  /* 0x0002c80001127983 */ /* 0x000ea20000300a00 */
[----:B------:R-:W-:-:S03]  /*1d8d0*/  LOP3.LUT R58, R50, 0x10, R48, 0x78, !PT ;  /* 0x00000010323a7812 */ /* 0x000fc600078e7830 */
[----:B------:R-:W-:Y:S02]  /*1d8e0*/  LDSM.16.MT88.4 R36, [R54+UR5+0x80] ;  /* 0x000080053624783b */ /* 0x000fe40008004200 */
[----:B------:R-:W-:Y:S02]  /*1d8f0*/  IMAD.MOV.U32 R3, RZ, RZ, R40 ;  /* 0x000000ffff037224 */ /* 0x000fe400078e0028 */
[----:B------:R-:W-:Y:S02]  /*1d900*/  IMAD.MOV.U32 R60, RZ, RZ, R41 ;  /* 0x000000ffff3c7224 */ /* 0x000fe400078e0029 */
[----:B------:R-:W-:Y:S02]  /*1d910*/  IMAD.MOV.U32 R10, RZ, RZ, R42 ;  /* 0x000000ffff0a7224 */ /* 0x000fe400078e002a */
[----:B------:R-:W-:Y:S02]  /*1d920*/  IMAD.MOV.U32 R11, RZ, RZ, R43 ;  /* 0x000000ffff0b7224 */ /* 0x000fe400078e002b */
[----:B------:R-:W-:Y:S01]  /*1d930*/  IMAD.MOV.U32 R22, RZ, RZ, R44 ;  /* 0x000000ffff167224 */ /* 0x000fe200078e002c */
[----:B------:R-:W0:Y:S01]  /*1d940*/  LDSM.16.MT88.4 R40, [R61+UR5] ;  /* 0x000000053d28783b */ /* 0x000e220008004200 */
[----:B------:R-:W-:-:S02]  /*1d950*/  IMAD.MOV.U32 R23, RZ, RZ, R45 ;  /* 0x000000ffff177224 */ /* 0x000fc400078e002d */
[----:B------:R-:W-:Y:S02]  /*1d960*/  IMAD.MOV.U32 R26, RZ, RZ, R46 ;  /* 0x000000ffff1a7224 */ /* 0x000fe400078e002e */
[----:B------:R-:W-:Y:S02]  /*1d970*/  IMAD.MOV.U32 R27, RZ, RZ, R47 ;  /* 0x000000ffff1b7224 */ /* 0x000fe400078e002f */
[----:B------:R-:W1:Y:S04]  /*1d980*/  LDSM.16.MT88.4 R44, [R61+UR5+0x80] ;  /* 0x000080053d2c783b */ /* 0x000e680008004200 */
[----:B0-----:R-:W-:Y:S04]  /*1d990*/  STL.64 [R1+0x1bd8], R42 ;  /* 0x001bd82a01007387 */ /* 0x001fe80000100a00 */
[----:B------:R-:W-:Y:S04]  /*1d9a0*/  STL.64 [R1+0x1bd0], R40 ;  /* 0x001bd02801007387 */ /* 0x000fe80000100a00 */
[----:B-1----:R-:W-:Y:S04]  /*1d9b0*/  STL.64 [R1+0x1b88], R46 ;  /* 0x001b882e01007387 */ /* 0x002fe80000100a00 */
[----:B------:R0:W-:Y:S04]  /*1d9c0*/  STL.64 [R1+0x1b80], R44 ;  /* 0x001b802c01007387 */ /* 0x0001e80000100a00 */
[----:B0-----:R-:W3:Y:S04]  /*1d9d0*/  LDL.LU.64 R44, [R1+0x1d0] ;  /* 0x0001d000012c7983 */ /* 0x001ee80000300a00 */
[----:B------:R-:W3:Y:S01]  /*1d9e0*/  LDL.LU.64 R46, [R1+0x1d8] ;  /* 0x0001d800012e7983 */ /* 0x000ee20000300a00 */
[----:B------:R-:W-:-:S03]  /*1d9f0*/  LOP3.LUT R58, R58, 0x800, R52, 0xf8, !PT ;  /* 0x000008003a3a7812 */ /* 0x000fc600078ef834 */
[----:B------:R-:W4:Y:S04]  /*1da00*/  LDL.LU.64 R40, [R1+0x6f0] ;  /* 0x0006f00001287983 */ /* 0x000f280000300a00 */
[----:B------:R-:W4:Y:S01]  /*1da10*/  LDL.LU.64 R42, [R1+0x6f8] ;  /* 0x0006f800012a7983 */ /* 0x000f220000300a00 */
[----:B------:R-:W-:-:S05]  /*1da20*/  LOP3.LUT R58, R58, 0x40, RZ, 0x3c, !PT ;  /* 0x000000403a3a7812 */ /* 0x000fca00078e3cff */
[----:B------:R-:W0:Y:S01]  /*1da30*/  LDSM.16.MT88.4 R48, [R58+UR5] ;  /* 0x000000053a30783b */ /* 0x000e220008004200 */
[----:B--2---:R-:W-:-:S15]  /*1da40*/  HMMA.16816.F32 R16, R4, R8, R16 ;  /* 0x000000080410723c */ /* 0x004fde0000001810 */
[----:B------:R-:W-:-:S04]  /*1da50*/  NOP ;  /* 0x0000000000007918 */ /* 0x000fc80000000000 */
[----:B------:R-:W-:Y:S02]  /*1da60*/  IMAD.MOV.U32 R30, RZ, RZ, R16 ;  /* 0x000000ffff1e7224 */ /* 0x000fe400078e0010 */
[----:B------:R-:W-:Y:S02]  /*1da70*/  IMAD.MOV.U32 R31, RZ, RZ, R17 ;  /* 0x000000ffff1f7224 */ /* 0x000fe400078e0011 */
[----:B------:R-:W-:Y:S02]  /*1da80*/  IMAD.MOV.U32 R34, RZ, RZ, R18 ;  /* 0x000000ffff227224 */ /* 0x000fe400078e0012 */
[----:B------:R-:W-:Y:S01]  /*1da90*/  IMAD.MOV.U32 R35, RZ, RZ, R19 ;  /* 0x000000ffff237224 */ /* 0x000fe200078e0013 */
[----:B------:R-:W2:Y:S04]  /*1daa0*/  LDL.LU.64 R16, [R1+0x690] ;  /* 0x0006900001107983 */ /* 0x000ea80000300a00 */
[----:B------:R-:W2:Y:S04]  /*1dab0*/  LDL.LU.64 R18, [R1+0x698] ;  /* 0x0006980001127983 */ /* 0x000ea80000300a00 */
[----:B------:R-:W2:Y:S04]  /*1dac0*/  LDL.LU.64 R52, [R1+0x590] ;  /* 0x0005900001347983 */ /* 0x000ea80000300a00 */
[----:B------:R-:W2:Y:S04]  /*1dad0*/  LDL.LU.64 R54, [R1+0x598] ;  /* 0x0005980001367983 */ /* 0x000ea80000300a00 */
[----:B0-----:R-:W-:Y:S04]  /*1dae0*/  STL.64 [R1+0x1b48], R50 ;  /* 0x001b483201007387 */ /* 0x001fe80000100a00 */
[----:B------:R0:W-:Y:S04]  /*1daf0*/  STL.64 [R1+0x1b40], R48 ;  /* 0x001b403001007387 */ /* 0x0001e80000100a00 */
[----:B0-----:R-:W2:Y:S04]  /*1db00*/  LDL.LU.64 R48, [R1+0x4f0] ;  /* 0x0004f00001307983 */ /* 0x001ea80000300a00 */
[----:B------:R-:W2:Y:S01]  /*1db10*/  LDL.LU.64 R50, [R1+0x4f8] ;  /* 0x0004f80001327983 */ /* 0x000ea20000300a00 */
[----:B---3--:R-:W-:Y:S03]  /*1db20*/  HMMA.16816.F32 R44, R4, R56, R44 ;  /* 0x00000038042c723c */ /* 0x008fe6000000182c */
[----:B------:R-:W0:-:S15]  /*1db30*/  LDSM.16.MT88.4 R4, [R58+UR5+0x80] ;  /* 0x000080053a04783b */ /* 0x000e1e0008004200 */
[----:B------:R-:W-:Y:S01]  /*1db40*/  NOP ;  /* 0x0000000000007918 */ /* 0x000fe20000000000 */
[----:B------:R1:W-:Y:S04]  /*1db50*/  STL.64 [R1+0x190], R44 ;  /* 0x0001902c01007387 */ /* 0x0003e80000100a00 */
[----:B------:R3:W-:Y:S04]  /*1db60*/  STL.64 [R1+0x198], R46 ;  /* 0x0001982e01007387 */ /* 0x0007e80000100a00 */
[----:B-1----:R-:W2:Y:S04]  /*1db70*/  LDL.LU.64 R44, [R1+0x470] ;  /* 0x00047000012c7983 */ /* 0x002ea80000300a00 */
[----:B---3--:R-:W3:Y:S04]  /*1db80*/  LDL.LU.64 R46, [R1+0x478] ;  /* 0x00047800012e7983 */ /* 0x008ee80000300a00 */
[----:B0-----:R-:W-:Y:S04]  /*1db90*/  STL.64 [R1+0x1b18], R6 ;  /* 0x001b180601007387 */ /* 0x001fe80000100a00 */
[----:B------:R0:W-:Y:S04]  /*1dba0*/  STL.64 [R1+0x1b10], R4 ;  /* 0x001b100401007387 */ /* 0x0001e80000100a00 */
[----:B0-----:R-:W3:Y:S04]  /*1dbb0*/  LDL.LU.64 R4, [R1+0x610] ;  /* 0x0006100001047983 */ /* 0x001ee80000300a00 */
[----:B------:R-:W3:Y:S01]  /*1dbc0*/  LDL.LU.64 R6, [R1+0x618] ;  /* 0x0006180001067983 */ /* 0x000ee20000300a00 */
[----:B----4-:R-:W-:-:S15]  /*1dbd0*/  HMMA.16816.F32 R40, R36, R32, R40 ;  /* 0x000000202428723c */ /* 0x010fde0000001828 */
[----:B------:R-:W-:-:S04]  /*1dbe0*/  NOP ;  /* 0x0000000000007918 */ /* 0x000fc80000000000 */
[----:B------:R-:W-:Y:S04]  /*1dbf0*/  STL.64 [R1+0x100], R40 ;  /* 0x0001002801007387 */ /* 0x000fe80000100a00 */
[----:B------:R0:W-:Y:S04]  /*1dc00*/  STL.64 [R1+0x108], R42 ;  /* 0x0001082a01007387 */ /* 0x0001e80000100a00 */
[----:B0-----:R-:W4:Y:S04]  /*1dc10*/  LDL.LU.64 R42, [R1+0x1bd8] ;  /* 0x001bd800012a7983 */ /* 0x001f280000300a00 */
[----:B------:R-:W4:Y:S01]  /*1dc20*/  LDL.LU.64 R40, [R1+0x1bd0] ;  /* 0x001bd00001287983 */ /* 0x000f220000300a00 */
[----:B--2---:R-:W-:-:S15]  /*1dc30*/  HMMA.16816.F32 R16, R36, R28, R16 ;  /* 0x0000001c2410723c */ /* 0x004fde0000001810 */
[----:B------:R-:W-:-:S04]  /*1dc40*/  NOP ;  /* 0x0000000000007918 */ /* 0x000fc80000000000 */
[----:B------:R-:W-:Y:S04]  /*1dc50*/  STL.64 [R1+0xf0], R16 ;  /* 0x0000f01001007387 */ /* 0x000fe80000100a00 */
[----:B------:R0:W-:Y:S04]  /*1dc60*/  STL.64 [R1+0xf8], R18 ;  /* 0x0000f81201007387 */ /* 0x0001e80000100a00 */
[----:B0-----:R-:W2:Y:S04]  /*1dc70*/  LDL.LU.64 R18, [R1+0x1bc8] ;  /* 0x001bc80001127983 */ /* 0x001ea80000300a00 */
[----:B------:R-:W2:Y:S01]  /*1dc80*/  LDL.LU.64 R16, [R1+0x1bc0] ;  /* 0x001bc00001107983 */ /* 0x000ea20000300a00 */
[----:B---3--:R-:W-:-:S15]  /*1dc90*/  HMMA.16816.F32 R4, R36, R24, R4 ;  /* 0x000000182404723c */ /* 0x008fde0000001804 */
[----:B------:R-:W-:-:S04]  /*1dca0*/  NOP ;  /* 0x0000000000007918 */ /* 0x000fc80000000000 */
[----:B------:R-:W-:Y:S04]  /*1dcb0*/  STL.64 [R1+0xe0], R4 ;  /* 0x0000e00401007387 */ /* 0x000fe80000100a00 */
[----:B------:R0:W-:Y:S02]  /*1dcc0*/  STL.64 [R1+0xe8], R6 ;  /* 0x0000e80601007387 */ /* 0x0001e40000100a00 */
[----:B0-----:R-:W-:-:S15]  /*1dcd0*/  HMMA.16816.F32 R4, R36, R20, R52 ;  /* 0x000000142404723c */ /* 0x001fde0000001834 */
[----:B------:R-:W-:-:S04]  /*1dce0*/  NOP ;  /* 0x0000000000007918 */ /* 0x000fc80000000000 */
[----:B------:R-:W-:Y:S02]  /*1dcf0*/  IMAD.MOV.U32 R59, RZ, RZ, R7 ;  /* 0x000000ffff3b7224 */ /* 0x000fe400078e0007 */
[----:B------:R-:W-:Y:S01]  /*1dd00*/  IMAD.MOV.U32 R58, RZ, RZ, R6 ;  /* 0x000000ffff3a7224 */ /* 0x000fe200078e0006 */
[----:B------:R0:W-:Y:S04]  /*1dd10*/  STL.64 [R1+0xd0], R4 ;  /* 0x0000d00401007387 */ /* 0x0001e80000100a00 */
[----:B------:R-:W3:Y:S04]  /*1dd20*/  LDL.LU.64 R52, [R1+0x420] ;  /* 0x0004200001347983 */ /* 0x000ee80000300a00 */
[----:B------:R-:W3:Y:S04]  /*1dd30*/  LDL.LU.64 R54, [R1+0x428] ;  /* 0x0004280001367983 */ /* 0x000ee80000300a00 */
[----:B------:R1:W-:Y:S04]  /*1dd40*/  STL [R1+0x1a5c], R59 ;  /* 0x001a5c3b01007387 */ /* 0x0003e80000100800 */
[----:B------:R1:W-:Y:S04]  /*1dd50*/  STL [R1+0x1a58], R58 ;  /* 0x001a583a01007387 */ /* 0x0003e80000100800 */
[----:B0-----:R-:W4:Y:S04]  /*1dd60*/  LDL.LU.64 R4, [R1+0x70] ;  /* 0x0000700001047983 */ /* 0x001f280000300a00 */
[----:B------:R-:W4:Y:S01]  /*1dd70*/  LDL.LU.64 R6, [R1+0x78] ;  /* 0x0000780001067983 */ /* 0x000f220000300a00 */
[----:B------:R-:W-:-:S15]  /*1dd80*/  HMMA.16816.F32 R44, R36, R12, R44 ;  /* 0x0000000c242c723c */ /* 0x000fde000000182c */
[----:B------:R-:W-:-:S04]  /*1dd90*/  NOP ;  /* 0x0000000000007918 */ /* 0x000fc80000000000 */
[----:B-1----:R-:W-:Y:S02]  /*1dda0*/  IMAD.MOV.U32 R59, RZ, RZ, R46 ;  /* 0x000000ffff3b7224 */ /* 0x002fe400078e002e */
[----:B------:R-:W-:Y:S01]  /*1ddb0*/  IMAD.MOV.U32 R58, RZ, RZ, R47 ;  /* 0x000000ffff3a7224 */ /* 0x000fe200078e002f */
[----:B--2---:R-:W-:-:S15]  /*1ddc0*/  HMMA.16816.F32 R48, R36, R16, R48 ;  /* 0x000000102430723c */ /* 0x004fde0000001830 */
[----:B------:R-:W-:-:S04]  /*1ddd0*/  NOP ;  /* 0x0000000000007918 */ /* 0x000fc80000000000 */
[----:B------:R0:W-:Y:S04]  /*1dde0*/  STL.64 [R1+0xc0], R48 ;  /* 0x0000c03001007387 */ /* 0x0001e80000100a00 */
[----:B------:R1:W-:Y:S04]  /*1ddf0*/  STL.64 [R1+0xc8], R50 ;  /* 0x0000c83201007387 */ /* 0x0003e80000100a00 */
[----:B------:R-:W-:Y:S04]  /*1de00*/  STL.64 [R1+0x1bb8], R18 ;  /* 0x001bb81201007387 */ /* 0x000fe80000100a00 */
[----:B------:R-:W-:Y:S04]  /*1de10*/  STL.64 [R1+0x1bb0], R16 ;  /* 0x001bb01001007387 */ /* 0x000fe80000100a00 */
[----:B------:R2:W-:Y:S04]  /*1de20*/  STL.64 [R1+0xb0], R44 ;  /* 0x0000b02c01007387 */ /* 0x0005e80000100a00 */
[----:B0-----:R-:W4:Y:S04]  /*1de30*/  LDL.LU.64 R48, [R1+0x6e0] ;  /* 0x0006e00001307983 */ /* 0x001f280000300a00 */
[----:B-1----:R-:W4:Y:S04]  /*1de40*/  LDL.LU.64 R50, [R1+0x6e8] ;  /* 0x0006e80001327983 */ /* 0x002f280000300a00 */
[----:B--2---:R-:W2:Y:S04]  /*1de50*/  LDL.LU.64 R44, [R1+0x660] ;  /* 0x00066000012c7983 */ /* 0x004ea80000300a00 */
[----:B------:R-:W2:Y:S04]  /*1de60*/  LDL.LU.64 R46, [R1+0x668] ;  /* 0x00066800012e7983 */ /* 0x000ea80000300a00 */
[----:B------:R-:W-:Y:S04]  /*1de70*/  STL.64 [R1+0x1ba8], R14 ;  /* 0x001ba80e01007387 */ /* 0x000fe80000100a00 */
[----:B------:R3:W-:Y:S04]  /*1de80*/  STL.64 [R1+0x1ba0], R12 ;  /* 0x001ba00c01007387 */ /* 0x0007e80000100a00 */
[----:B------:R0:W-:Y:S04]  /*1de90*/  STL [R1+0x1a64], R59 ;  /* 0x001a643b01007387 */ /* 0x0001e80000100800 */
[----:B------:R1:W-:Y:S04]  /*1dea0*/  STL [R1+0x1a60], R58 ;  /* 0x001a603a01007387 */ /* 0x0003e80000100800 */
[----:B------:R-:W-:Y:S04]  /*1deb0*/  STL.64 [R1+0x1b98], R10 ;  /* 0x001b980a01007387 */ /* 0x000fe80000100a00 */
[----:B------:R-:W-:Y:S01]  /*1dec0*/  STL.64 [R1+0x1b90], R8 ;  /* 0x001b900801007387 */ /* 0x000fe20000100a00 */
[C---:B---3--:R-:W-:Y:S08]  /*1ded0*/  HMMA.16816.F32 R12, R36.reuse, R8, R52 ;  /* 0x00000008240c723c */ /* 0x048ff00000001834 */
[----:B----4-:R-:W-:Y:S11]  /*1dee0*/  HMMA.16816.F32 R4, R36, R56, R4 ;  /* 0x000000382404723c */ /* 0x010ff60000001804 */
[----:B------:R-:W-:Y:S04]  /*1def0*/  STL.64 [R1+0xa0], R12 ;  /* 0x0000a00c01007387 */ /* 0x000fe80000100a00 */
[----:B------:R-:W-:Y:S04]  /*1df00*/  STL.64 [R1+0xa8], R14 ;  /* 0x0000a80e01007387 */ /* 0x000fe80000100a00 */
[----:B0-----:R-:W-:Y:S01]  /*1df10*/  IMAD.MOV.U32 R59, RZ, RZ, R4 ;  /* 0x000000ffff3b7224 */ /* 0x001fe200078e0004 */
[----:B------:R0:W-:Y:S01]  /*1df20*/  STL.64 [R1+0x38], R6 ;  /* 0x0000380601007387 */ /* 0x0001e20000100a00 */
[----:B-1----:R-:W-:-:S03]  /*1df30*/  IMAD.MOV.U32 R58, RZ, RZ, R5 ;  /* 0x000000ffff3a7224 */ /* 0x002fc600078e0005 */
[----:B------:R-:W3:Y:S04]  /*1df40*/  LDL.LU.64 R4, [R1+0x5e0] ;  /* 0x0005e00001047983 */ /* 0x000ee80000300a00 */
[----:B0-----:R-:W3:Y:S04]  /*1df50*/  LDL.LU.64 R6, [R1+0x5e8] ;  /* 0x0005e80001067983 */ /* 0x001ee80000300a00 */
[----:B------:R-:W4:Y:S04]  /*1df60*/  LDL.LU.64 R16, [R1+0x570] ;  /* 0x0005700001107983 */ /* 0x000f280000300a00 */
[----:B------:R-:W4:Y:S04]  /*1df70*/  LDL.LU.64 R18, [R1+0x578] ;  /* 0x0005780001127983 */ /* 0x000f280000300a00 */
[----:B------:R-:W4:Y:S04]  /*1df80*/  LDL.LU.64 R12, [R1+0x4d0] ;  /* 0x0004d000010c7983 */ /* 0x000f280000300a00 */
[----:B------:R-:W4:Y:S04]  /*1df90*/  LDL.LU.64 R14, [R1+0x4d8] ;  /* 0x0004d800010e7983 */ /* 0x000f280000300a00 */
[----:B------:R-:W4:Y:S04]  /*1dfa0*/  LDL.LU.64 R8, [R1+0x450] ;  /* 0x0004500001087983 */ /* 0x000f280000300a00 */
[----:B------:R-:W4:Y:S01]  /*1dfb0*/  LDL.LU.64 R10, [R1+0x458] ;  /* 0x00045800010a7983 */ /* 0x000f220000300a00 */
[C---:B------:R-:W-:Y:S08]  /*1dfc0*/  HMMA.16816.F32 R48, R40.reuse, R32, R48 ;  /* 0x000000202830723c */ /* 0x040ff00000001830 */
[C---:B--2---:R-:W-:Y:S01]  /*1dfd0*/  HMMA.16816.F32 R36, R40.reuse, R28, R44 ;  /* 0x0000001c2824723c */ /* 0x044fe2000000182c */
[----:B------:R-:W2:Y:S10]  /*1dfe0*/  LDL.LU.64 R44, [R1+0x1c0] ;  /* 0x0001c000012c7983 */ /* 0x000eb40000300a00 */
[----:B------:R0:W-:Y:S04]  /*1dff0*/  STL.64 [R1+0x80], R48 ;  /* 0x0000803001007387 */ /* 0x0001e80000100a00 */
[----:B------:R1:W-:Y:S04]  /*1e000*/  STL.64 [R1+0x88], R50 ;  /* 0x0000883201007387 */ /* 0x0003e80000100a00 */
[----:B------:R-:W2:Y:S04]  /*1e010*/  LDL.LU.64 R46, [R1+0x1c8] ;  /* 0x0001c800012e7983 */ /* 0x000ea80000300a00 */
[----:B------:R0:W-:Y:S04]  /*1e020*/  STL.64 [R1+0x70], R36 ;  /* 0x0000702401007387 */ /* 0x0001e80000100a00 */
[----:B------:R0:W-:Y:S04]  /*1e030*/  STL.64 [R1+0x78], R38 ;  /* 0x0000782601007387 */ /* 0x0001e80000100a00 */
[----:B------:R-:W2:Y:S04]  /*1e040*/  LDL.LU.64 R52, [R1+0x6c0] ;  /* 0x0006c00001347983 */ /* 0x000ea80000300a00 */
[----:B------:R-:W2:Y:S04]  /*1e050*/  LDL.LU.64 R54, [R1+0x6c8] ;  /* 0x0006c80001367983 */ /* 0x000ea80000300a00 */
[----:B0-----:R-:W2:Y:S04]  /*1e060*/  LDL.LU.64 R48, [R1+0x640] ;  /* 0x0006400001307983 */ /* 0x001ea80000300a00 */
[----:B-1----:R-:W2:Y:S04]  /*1e070*/  LDL.LU.64 R50, [R1+0x648] ;  /* 0x0006480001327983 */ /* 0x002ea80000300a00 */
[----:B------:R-:W2:Y:S04]  /*1e080*/  LDL.LU.64 R36, [R1+0x5b0] ;  /* 0x0005b00001247983 */ /* 0x000ea80000300a00 */
[----:B------:R-:W2:Y:S01]  /*1e090*/  LDL.LU.64 R38, [R1+0x5b8] ;  /* 0x0005b80001267983 */ /* 0x000ea20000300a00 */
[C---:B---3--:R-:W-:Y:S08]  /*1e0a0*/  HMMA.16816.F32 R4, R40.reuse, R24, R4 ;  /* 0x000000182804723c */ /* 0x048ff00000001804 */
[C---:B----4-:R-:W-:Y:S11]  /*1e0b0*/  HMMA.16816.F32 R16, R40.reuse, R20, R16 ;  /* 0x000000142810723c */ /* 0x050ff60000001810 */
[----:B------:R0:W-:Y:S04]  /*1e0c0*/  STL.64 [R1+0x60], R4 ;  /* 0x0000600401007387 */ /* 0x0001e80000100a00 */
[----:B------:R1:W-:Y:S04]  /*1e0d0*/  STL.64 [R1+0x68], R6 ;  /* 0x0000680601007387 */ /* 0x0003e80000100a00 */
[----:B0-----:R-:W3:Y:S04]  /*1e0e0*/  LDL.LU.64 R4, [R1+0x370] ;  /* 0x0003700001047983 */ /* 0x001ee80000300a00 */
[----:B-1----:R-:W3:Y:S04]  /*1e0f0*/  LDL.LU.64 R6, [R1+0x378] ;  /* 0x0003780001067983 */ /* 0x002ee80000300a00 */
[----:B------:R-:W-:Y:S04]  /*1e100*/  STL.64 [R1+0x50], R16 ;  /* 0x0000501001007387 */ /* 0x000fe80000100a00 */
[----:B------:R0:W-:Y:S04]  /*1e110*/  STL.64 [R1+0x58], R18 ;  /* 0x0000581201007387 */ /* 0x0001e80000100a00 */
[----:B0-----:R-:W4:Y:S04]  /*1e120*/  LDL.LU.64 R18, [R1+0x1bb8] ;  /* 0x001bb80001127983 */ /* 0x001f280000300a00 */
[----:B------:R-:W2:Y:S02]  /*1e130*/  LDL.LU.64 R16, [R1+0x1bb0] ;  /* 0x001bb00001107983 */ /* 0x000ea40000300a00 */
[----:B--2---:R-:W-:-:S15]  /*1e140*/  HMMA.16816.F32 R12, R40, R16, R12 ;  /* 0x00000010280c723c */ /* 0x004fde000000180c */
[----:B------:R-:W-:-:S04]  /*1e150*/  NOP ;  /* 0x0000000000007918 */ /* 0x000fc80000000000 */
[----:B------:R-:W-:Y:S04]  /*1e160*/  STL.64 [R1+0x180], R12 ;  /* 0x0001800c01007387 */ /* 0x000fe80000100a00 */
[----:B------:R0:W-:Y:S04]  /*1e170*/  STL.64 [R1+0x188], R14 ;  /* 0x0001880e01007387 */ /* 0x0001e80000100a00 */
[----:B0-----:R-:W2:Y:S04]  /*1e180*/  LDL.LU.64 R14, [R1+0x1ba8] ;  /* 0x001ba800010e7983 */ /* 0x001ea80000300a00 */
[----:B------:R-:W2:Y:S02]  /*1e190*/  LDL.LU.64 R12, [R1+0x1ba0] ;  /* 0x001ba000010c7983 */ /* 0x000ea40000300a00 */
[----:B--2---:R-:W-:-:S15]  /*1e1a0*/  HMMA.16816.F32 R8, R40, R12, R8 ;  /* 0x0000000c2808723c */ /* 0x004fde0000001808 */
[----:B------:R-:W-:-:S04]  /*1e1b0*/  NOP ;  /* 0x0000000000007918 */ /* 0x000fc80000000000 */
[----:B------:R-:W-:Y:S04]  /*1e1c0*/  STL.64 [R1+0x230], R8 ;  /* 0x0002300801007387 */ /* 0x000fe80000100a00 */
[----:B------:R0:W-:Y:S04]  /*1e1d0*/  STL.64 [R1+0x238], R10 ;  /* 0x0002380a01007387 */ /* 0x0001e80000100a00 */
[----:B0-----:R-:W2:Y:S04]  /*1e1e0*/  LDL.LU.64 R10, [R1+0x1b98] ;  /* 0x001b9800010a7983 */ /* 0x001ea80000300a00 */
[----:B------:R-:W2:Y:S04]  /*1e1f0*/  LDL.LU.64 R8, [R1+0x1b90] ;  /* 0x001b900001087983 */ /* 0x000ea80000300a00 */
[----:B------:R-:W-:Y:S04]  /*1e200*/  STL.64 [R1+0x1b78], R14 ;  /* 0x001b780e01007387 */ /* 0x000fe80000100a00 */
[----:B------:R0:W-:Y:S04]  /*1e210*/  STL.64 [R1+0x1b70], R12 ;  /* 0x001b700c01007387 */ /* 0x0001e80000100a00 */
[----:B0-----:R-:W3:Y:S04]  /*1e220*/  LDL.LU.64 R12, [R1+0x140] ;  /* 0x00014000010c7983 */ /* 0x001ee80000300a00 */
[----:B------:R-:W3:Y:S01]  /*1e230*/  LDL.LU.64 R14, [R1+0x148] ;  /* 0x00014800010e7983 */ /* 0x000ee20000300a00 */
[----:B--2---:R-:W-:-:S15]  /*1e240*/  HMMA.16816.F32 R44, R40, R8, R44 ;  /* 0x00000008282c723c */ /* 0x004fde000000182c */
[----:B------:R-:W-:-:S04]  /*1e250*/  NOP ;  /* 0x0000000000007918 */ /* 0x000fc80000000000 */
[----:B------:R-:W-:Y:S04]  /*1e260*/  STL.64 [R1+0x350], R44 ;  /* 0x0003502c01007387 */ /* 0x000fe80000100a00 */
[----:B------:R0:W-:Y:S04]  /*1e270*/  STL.64 [R1+0x358], R46 ;  /* 0x0003582e01007387 */ /* 0x0001e80000100a00 */
[----:B0-----:R-:W2:Y:S04]  /*1e280*/  LDL.LU.64 R46, [R1+0x1b88] ;  /* 0x001b8800012e7983 */ /* 0x001ea80000300a00 */
[----:B------:R-:W2:Y:S04]  /*1e290*/  LDL.LU.64 R44, [R1+0x1b80] ;  /* 0x001b8000012c7983 */ /* 0x000ea80000300a00 */
[----:B------:R-:W-:Y:S04]  /*1e2a0*/  STL.64 [R1+0x1b68], R10 ;  /* 0x001b680a01007387 */ /* 0x000fe80000100a00 */
[----:B------:R3:W-:Y:S02]  /*1e2b0*/  STL.64 [R1+0x1b60], R8 ;  /* 0x001b600801007387 */ /* 0x0007e40000100a00 */
[----:B---3--:R-:W-:Y:S02]  /*1e2c0*/  HMMA.16816.F32 R8, R40, R56, R12 ;  /* 0x000000382808723c */ /* 0x008fe4000000180c */
[----:B------:R-:W-:Y:S04]  /*1e2d0*/  STL.64 [R1+0x1b58], R58 ;  /* 0x001b583a01007387 */ /* 0x000fe80000100a00 */
[----:B------:R-:W-:-:S13]  /*1e2e0*/  STL.64 [R1+0x1b50], R56 ;  /* 0x001b503801007387 */ /* 0x000fda0000100a00 */
[----:B------:R-:W-:Y:S04]  /*1e2f0*/  STL.64 [R1+0x340], R8 ;  /* 0x0003400801007387 */ /* 0x000fe80000100a00 */
[----:B------:R0:W-:Y:S01]  /*1e300*/  STL.64 [R1+0x348], R10 ;  /* 0x0003480a01007387 */ /* 0x0001e20000100a00 */
[C---:B--2---:R-:W-:Y:S08]  /*1e310*/  HMMA.16816.F32 R40, R44.reuse, R32, R52 ;  /* 0x000000202c28723c */ /* 0x044ff00000001834 */
[C---:B------:R-:W-:Y:S08]  /*1e320*/  HMMA.16816.F32 R12, R44.reuse, R28, R48 ;  /* 0x0000001c2c0c723c */ /* 0x040ff00000001830 */
[C---:B0-----:R-:W-:Y:S03]  /*1e330*/  HMMA.16816.F32 R8, R44.reuse, R24, R36 ;  /* 0x000000182c08723c */ /* 0x041fe60000001824 */
[----:B------:R-:W-:Y:S04]  /*1e340*/  STL.64 [R1+0x3c0], R40 ;  /* 0x0003c02801007387 */ /* 0x000fe80000100a00 */
[----:B------:R-:W-:Y:S04]  /*1e350*/  STL.64 [R1+0x3c8], R42 ;  /* 0x0003c82a01007387 */ /* 0x000fe80000100a00 */
[----:B------:R-:W-:Y:S04]  /*1e360*/  STL.64 [R1+0x1b38], R26 ;  /* 0x001b381a01007387 */ /* 0x000fe80000100a00 */
[----:B------:R0:W-:Y:S04]  /*1e370*/  STL.64 [R1+0x3b0], R12 ;  /* 0x0003b00c01007387 */ /* 0x0001e80000100a00 */
[----:B------:R1:W-:Y:S04]  /*1e380*/  STL.64 [R1+0x3b8], R14 ;  /* 0x0003b80e01007387 */ /* 0x0003e80000100a00 */
[----:B------:R-:W-:Y:S04]  /*1e390*/  STL.64 [R1+0x1b30], R24 ;  /* 0x001b301801007387 */ /* 0x000fe80000100a00 */
[----:B------:R2:W-:Y:S04]  /*1e3a0*/  STL.64 [R1+0x3a0], R8 ;  /* 0x0003a00801007387 */ /* 0x0005e80000100a00 */
[----:B------:R3:W-:Y:S04]  /*1e3b0*/  STL.64 [R1+0x3a8], R10 ;  /* 0x0003a80a01007387 */ /* 0x0007e80000100a00 */
[----:B0-----:R-:W4:Y:S04]  /*1e3c0*/  LDL.LU.64 R12, [R1+0x360] ;  /* 0x00036000010c7983 */ /* 0x001f280000300a00 */
[----:B-1----:R-:W4:Y:S01]  /*1e3d0*/  LDL.LU.64 R14, [R1+0x368] ;  /* 0x00036800010e7983 */ /* 0x002f220000300a00 */
[----:B------:R-:W-:-:S15]  /*1e3e0*/  HMMA.16816.F32 R4, R44, R20, R4 ;  /* 0x000000142c04723c */ /* 0x000fde0000001804 */
[----:B------:R-:W-:-:S04]  /*1e3f0*/  NOP ;  /* 0x0000000000007918 */ /* 0x000fc80000000000 */
[----:B------:R-:W-:Y:S04]  /*1e400*/  STL.64 [R1+0x390], R4 ;  /* 0x0003900401007387 */ /* 0x000fe80000100a00 */
[----:B------:R-:W-:Y:S04]  /*1e410*/  STL.64 [R1+0x398], R6 ;  /* 0x0003980601007387 */ /* 0x000fe80000100a00 */
[----:B--2---:R-:W2:Y:S04]  /*1e420*/  LDL.LU.64 R8, [R1+0x2d0] ;  /* 0x0002d00001087983 */ /* 0x004ea80000300a00 */
[----:B---3--:R-:W2:Y:S04]  /*1e430*/  LDL.LU.64 R10, [R1+0x2d8] ;  /* 0x0002d800010a7983 */ /* 0x008ea80000300a00 */
[----:B------:R-:W3:Y:S04]  /*1e440*/  LDL.LU.64 R56, [R1+0x130] ;  /* 0x0001300001387983 */ /* 0x000ee80000300a00 */
[----:B------:R-:W3:Y:S04]  /*1e450*/  LDL.LU.64 R58, [R1+0x138] ;  /* 0x00013800013a7983 */ /* 0x000ee80000300a00 */
[----:B------:R-:W2:Y:S04]  /*1e460*/  LDL.LU.64 R48, [R1+0x110] ;  /* 0x0001100001307983 */ /* 0x000ea80000300a00 */
[----:B------:R-:W2:Y:S04]  /*1e470*/  LDL.LU.64 R50, [R1+0x118] ;  /* 0x0001180001327983 */ /* 0x000ea80000300a00 */
[----:B------:R-:W2:Y:S04]  /*1e480*/  LDL.LU.64 R40, [R1+0x6d0] ;  /* 0x0006d00001287983 */ /* 0x000ea80000300a00 */
[----:B------:R-:W2:Y:S04]  /*1e490*/  LDL.LU.64 R42, [R1+0x6d8] ;  /* 0x0006d800012a7983 */ /* 0x000ea80000300a00 */
[----:B------:R-:W2:Y:S04]  /*1e4a0*/  LDL.LU.64 R24, [R1+0x650] ;  /* 0x0006500001187983 */ /* 0x000ea80000300a00 */
[----:B------:R-:W2:Y:S04]  /*1e4b0*/  LDL.LU.64 R26, [R1+0x658] ;  /* 0x00065800011a7983 */ /* 0x000ea80000300a00 */
[----:B------:R-:W-:Y:S04]  /*1e4c0*/  STL.64 [R1+0x1b28], R22 ;  /* 0x001b281601007387 */ /* 0x000fe80000100a00 */
[----:B------:R0:W-:Y:S04]  /*1e4d0*/  STL.64 [R1+0x1b20], R20 ;  /* 0x001b201401007387 */ /* 0x0001e80000100a00 */
[----:B0-----:R-:W2:Y:S04]  /*1e4e0*/  LDL.LU.64 R20, [R1+0x5d0] ;  /* 0x0005d00001147983 */ /* 0x001ea80000300a00 */
[----:B------:R-:W2:Y:S04]  /*1e4f0*/  LDL.LU.64 R22, [R1+0x5d8] ;  /* 0x0005d80001167983 */ /* 0x000ea80000300a00 */
[----:B------:R-:W2:Y:S04]  /*1e500*/  LDL.LU.64 R4, [R1+0x520] ;  /* 0x0005200001047983 */ /* 0x000ea80000300a00 */
[----:B------:R-:W2:Y:S04]  /*1e510*/  LDL.LU.64 R6, [R1+0x528] ;  /* 0x0005280001067983 */ /* 0x000ea80000300a00 */
[----:B------:R-:W2:Y:S04]  /*1e520*/  LDL.LU.64 R52, [R1+0x2e0] ;  /* 0x0002e00001347983 */ /* 0x000ea80000300a00 */
[----:B------:R-:W2:Y:S04]  /*1e530*/  LDL.LU.64 R54, [R1+0x2e8] ;  /* 0x0002e80001367983 */ /* 0x000ea80000300a00 */
[----:B------:R-:W2:Y:S04]  /*1e540*/  LDL.LU.64 R36, [R1+0x120] ;  /* 0x0001200001247983 */ /* 0x000ea80000300a00 */
[----:B------:R-:W2:Y:S01]  /*1e550*/  LDL.LU.64 R38, [R1+0x128] ;  /* 0x0001280001267983 */ /* 0x000ea20000300a00 */
[----:B----4-:R-:W-:-:S15]  /*1e560*/  HMMA.16816.F32 R12, R44, R16, R12 ;  /* 0x000000102c0c723c */ /* 0x010fde000000180c */
[----:B------:R-:W-:-:S04]  /*1e570*/  NOP ;  /* 0x0000000000007918 */ /* 0x000fc80000000000 */
        /* <DEDUP_REMOVED lines=9> */
[----:B------:R-:W3:Y:S02]  /*1e610*/  LDL.LU.64 R8, [R1+0x1b60] ;  /* 0x001b600001087983 */ /* 0x000ee40000300a00 */
[----:B---3--:R-:W-:-:S15]  /*1e620*/  HMMA.16816.F32 R56, R44, R8, R56 ;  /* 0x000000082c38723c */ /* 0x008fde0000001838 */
[----:B------:R-:W-:-:S04]  /*1e630*/  NOP ;  /* 0x0000000000007918 */ /* 0x000fc80000000000 */
[----:B------:R-:W-:Y:S04]  /*1e640*/  STL.64 [R1+0x360], R56 ;  /* 0x0003603801007387 */ /* 0x000fe80000100a00 */
[----:B------:R0:W-:Y:S04]  /*1e650*/  STL.64 [R1+0x368], R58 ;  /* 0x0003683a01007387 */ /* 0x0001e80000100a00 */
[----:B0-----:R-:W3:Y:S04]  /*1e660*/  LDL.LU.64 R58, [R1+0x1b58] ;  /* 0x001b5800013a7983 */ /* 0x001ee80000300a00 */
[----:B------:R-:W2:Y:S02]  /*1e670*/  LDL.LU.64 R56, [R1+0x1b50] ;  /* 0x001b500001387983 */ /* 0x000ea40000300a00 */
[----:B--2---:R-:W-:Y:S02]  /*1e680*/  HMMA.16816.F32 R44, R44, R56, R48 ;  /* 0x000000382c2c723c */ /* 0x004fe40000001830 */
[----:B------:R-:W2:Y:S04]  /*1e690*/  LDL.LU.64 R50, [R1+0x1b48] ;  /* 0x001b480001327983 */ /* 0x000ea80000300a00 */
[----:B------:R-:W2:-:S13]  /*1e6a0*/  LDL.LU.64 R48, [R1+0x1b40] ;  /* 0x001b400001307983 */ /* 0x000e9a0000300a00 */
[----:B------:R0:W-:Y:S04]  /*1e6b0*/  STL.64 [R1+0x2c0], R44 ;  /* 0x0002c02c01007387 */ /* 0x0001e80000100a00 */
[----:B------:R1:W-:Y:S04]  /*1e6c0*/  STL.64 [R1+0x2c8], R46 ;  /* 0x0002c82e01007387 */ /* 0x0003e80000100a00 */
[----:B0-----:R-:W3:Y:S04]  /*1e6d0*/  LDL.LU.64 R44, [R1+0x4b0] ;  /* 0x0004b000012c7983 */ /* 0x001ee80000300a00 */
[----:B-1----:R-:W3:Y:S01]  /*1e6e0*/  LDL.LU.64 R46, [R1+0x4b8] ;  /* 0x0004b800012e7983 */ /* 0x002ee20000300a00 */
[C---:B--2---:R-:W-:Y:S08]  /*1e6f0*/  HMMA.16816.F32 R40, R48.reuse, R32, R40 ;  /* 0x000000203028723c */ /* 0x044ff00000001828 */
[C---:B------:R-:W-:Y:S11]  /*1e700*/  HMMA.16816.F32 R24, R48.reuse, R28, R24 ;  /* 0x0000001c3018723c */ /* 0x040ff60000001818 */
[----:B------:R0:W-:Y:S04]  /*1e710*/  STL.64 [R1+0x330], R40 ;  /* 0x0003302801007387 */ /* 0x0001e80000100a00 */
[----:B------:R1:W-:Y:S04]  /*1e720*/  STL.64 [R1+0x338], R42 ;  /* 0x0003382a01007387 */ /* 0x0003e80000100a00 */
[----:B0-----:R-:W2:Y:S04]  /*1e730*/  LDL.LU.64 R40, [R1+0x90] ;  /* 0x0000900001287983 */ /* 0x001ea80000300a00 */
[----:B-1----:R-:W2:Y:S04]  /*1e740*/  LDL.LU.64 R42, [R1+0x98] ;  /* 0x00009800012a7983 */ /* 0x002ea80000300a00 */
        /* <DEDUP_REMOVED lines=9> */
[----:B------:R-:W2:Y:S01]  /*1e7e0*/  LDL.LU.64 R20, [R1+0x1b20] ;  /* 0x001b200001147983 */ /* 0x000ea20000300a00 */
[C---:B---3--:R-:W-:Y:S03]  /*1e7f0*/  HMMA.16816.F32 R44, R48.reuse, R16, R44 ;  /* 0x00000010302c723c */ /* 0x048fe6000000182c */
[----:B------:R-:W-:Y:S04]  /*1e800*/  STL.64 [R1+0x1b08], R26 ;  /* 0x001b081a01007387 */ /* 0x000fe80000100a00 */
[----:B------:R0:W-:Y:S01]  /*1e810*/  STL.64 [R1+0x1b00], R24 ;  /* 0x001b001801007387 */ /* 0x0001e20000100a00 */
[C---:B------:R-:W-:Y:S03]  /*1e820*/  HMMA.16816.F32 R52, R48.reuse, R12, R52 ;  /* 0x0000000c3034723c */ /* 0x040fe60000001834 */
[----:B0-----:R-:W3:Y:S04]  /*1e830*/  LDL.LU.64 R24, [R1+0x600] ;  /* 0x0006000001187983 */ /* 0x001ee80000300a00 */
[----:B------:R-:W3:Y:S01]  /*1e840*/  LDL.LU.64 R26, [R1+0x608] ;  /* 0x00060800011a7983 */ /* 0x000ee20000300a00 */
[C---:B------:R-:W-:Y:S08]  /*1e850*/  HMMA.16816.F32 R40, R48.reuse, R56, R40 ;  /* 0x000000383028723c */ /* 0x040ff00000001828 */
[----:B--2---:R-:W-:-:S15]  /*1e860*/  HMMA.16816.F32 R4, R48, R20, R4 ;  /* 0x000000143004723c */ /* 0x004fde0000001804 */
[----:B------:R-:W-:-:S04]  /*1e870*/  NOP ;  /* 0x0000000000007918 */ /* 0x000fc80000000000 */
[----:B------:R-:W-:Y:S04]  /*1e880*/  STL.64 [R1+0x300], R4 ;  /* 0x0003000401007387 */ /* 0x000fe80000100a00 */
[----:B------:R0:W-:Y:S04]  /*1e890*/  STL.64 [R1+0x308], R6 ;  /* 0x0003080601007387 */ /* 0x0001e80000100a00 */
[----:B0-----:R-:W3:Y:S04]  /*1e8a0*/  LDL.LU.64 R6, [R1+0x1b18] ;  /* 0x001b180001067983 */ /* 0x001ee80000300a00 */
[----:B------:R-:W3:Y:S04]  /*1e8b0*/  LDL.LU.64 R4, [R1+0x1b10] ;  /* 0x001b100001047983 */ /* 0x000ee80000300a00 */
[----:B------:R-:W-:Y:S04]  /*1e8c0*/  STL.64 [R1+0x2f0], R44 ;  /* 0x0002f02c01007387 */ /* 0x000fe80000100a00 */
[----:B------:R0:W-:Y:S02]  /*1e8d0*/  STL.64 [R1+0x2f8], R46 ;  /* 0x0002f82e01007387 */ /* 0x0001e40000100a00 */
[----:B0-----:R-:W-:Y:S02]  /*1e8e0*/  HMMA.16816.F32 R44, R48, R8, R36 ;  /* 0x00000008302c723c */ /* 0x001fe40000001824 */
[----:B------:R-:W2:Y:S04]  /*1e8f0*/  LDL.LU.64 R36, [R1+0x4e0] ;  /* 0x0004e00001247983 */ /* 0x000ea80000300a00 */
[----:B------:R0:W-:Y:S04]  /*1e900*/  STL.64 [R1+0x2e0], R52 ;  /* 0x0002e03401007387 */ /* 0x0001e80000100a00 */
[----:B------:R1:W-:Y:S04]  /*1e910*/  STL.64 [R1+0x2e8], R54 ;  /* 0x0002e83601007387 */ /* 0x0003e80000100a00 */
[----:B------:R-:W2:Y:S05]  /*1e920*/  LDL.LU.64 R38, [R1+0x4e8] ;  /* 0x0004e80001267983 */ /* 0x000eaa0000300a00 */
[----:B------:R1:W-:Y:S04]  /*1e930*/  STL.64 [R1+0x2d0], R44 ;  /* 0x0002d02c01007387 */ /* 0x0003e80000100a00 */
[----:B------:R4:W-:Y:S04]  /*1e940*/  STL.64 [R1+0x2d8], R46 ;  /* 0x0002d82e01007387 */ /* 0x0009e80000100a00 */
[----:B0-----:R-:W2:Y:S04]  /*1e950*/  LDL.LU.64 R52, [R1+0x490] ;  /* 0x0004900001347983 */ /* 0x001ea80000300a00 */
[----:B-1----:R-:W2:Y:S04]  /*1e960*/  LDL.LU.64 R54, [R1+0x498] ;  /* 0x0004980001367983 */ /* 0x002ea80000300a00 */
[----:B------:R-:W2:Y:S04]  /*1e970*/  LDL.LU.64 R44, [R1+0x440] ;  /* 0x00044000012c7983 */ /* 0x000ea80000300a00 */
[----:B----4-:R-:W4:Y:S04]  /*1e980*/  LDL.LU.64 R46, [R1+0x448] ;  /* 0x00044800012e7983 */ /* 0x010f280000300a00 */
[----:B------:R-:W2:Y:S04]  /*1e990*/  LDL.LU.64 R48, [R1+0x680] ;  /* 0x0006800001307983 */ /* 0x000ea80000300a00 */
[----:B------:R-:W2:Y:S04]  /*1e9a0*/  LDL.LU.64 R50, [R1+0x688] ;  /* 0x0006880001327983 */ /* 0x000ea80000300a00 */
[----:B------:R-:W-:Y:S04]  /*1e9b0*/  STL.64 [R1+0x220], R40 ;  /* 0x0002202801007387 */ /* 0x000fe80000100a00 */
[----:B------:R-:W-:Y:S01]  /*1e9c0*/  STL.64 [R1+0x228], R42 ;  /* 0x0002282a01007387 */ /* 0x000fe20000100a00 */
[C---:B---3--:R-:W-:Y:S08]  /*1e9d0*/  HMMA.16816.F32 R24, R4.reuse, R28, R24 ;  /* 0x0000001c0418723c */ /* 0x048ff00000001818 */
[----:B--2---:R-:W-:-:S15]  /*1e9e0*/  HMMA.16816.F32 R48, R4, R32, R48 ;  /* 0x000000200430723c */ /* 0x004fde0000001830 */
[----:B------:R-:W-:-:S04]  /*1e9f0*/  NOP ;  /* 0x0000000000007918 */ /* 0x000fc80000000000 */
[----:B------:R0:W-:Y:S04]  /*1ea00*/  STL.64 [R1+0x210], R48 ;  /* 0x0002103001007387 */ /* 0x0001e80000100a00 */
[----:B------:R1:W-:Y:S04]  /*1ea10*/  STL.64 [R1+0x218], R50 ;  /* 0x0002183201007387 */ /* 0x0003e80000100a00 */
[----:B0-----:R-:W2:Y:S04]  /*1ea20*/  LDL.LU.64 R48, [R1+0x400] ;  /* 0x0004000001307983 */ /* 0x001ea80000300a00 */
[----:B-1----:R-:W2:Y:S04]  /*1ea30*/  LDL.LU.64 R50, [R1+0x408] ;  /* 0x0004080001327983 */ /* 0x002ea80000300a00 */
[----:B------:R-:W-:Y:S04]  /*1ea40*/  STL.64 [R1+0x200], R24 ;  /* 0x0002001801007387 */ /* 0x000fe80000100a00 */
[----:B------:R0:W-:Y:S04]  /*1ea50*/  STL.64 [R1+0x208], R26 ;  /* 0x0002081a01007387 */ /* 0x0001e80000100a00 */
[----:B0-----:R-:W3:Y:S04]  /*1ea60*/  LDL.LU.64 R26, [R1+0x1b08] ;  /* 0x001b0800011a7983 */ /* 0x001ee80000300a00 */
[----:B------:R-:W2:Y:S04]  /*1ea70*/  LDL.LU.64 R24, [R1+0x1b00] ;  /* 0x001b000001187983 */ /* 0x000ea80000300a00 */
[----:B------:R-:W-:Y:S04]  /*1ea80*/  STL.64 [R1+0x1af0], R30 ;  /* 0x001af01e01007387 */ /* 0x000fe80000100a00 */
[----:B------:R0:W-:Y:S04]  /*1ea90*/  STL.64 [R1+0x1ae8], R28 ;  /* 0x001ae81c01007387 */ /* 0x0001e80000100a00 */
[----:B0-----:R-:W2:Y:S04]  /*1eaa0*/  LDL.LU.64 R28, [R1+0x580] ;  /* 0x00058000011c7983 */ /* 0x001ea80000300a00 */
[----:B------:R-:W2:Y:S01]  /*1eab0*/  LDL.LU.64 R30, [R1+0x588] ;  /* 0x00058800011e7983 */ /* 0x000ea20000300a00 */
[C---:B------:R-:W-:Y:S08]  /*1eac0*/  HMMA.16816.F32 R36, R4.reuse, R20, R36 ;  /* 0x000000140424723c */ /* 0x040ff00000001824 */
[----:B------:R-:W-:Y:S01]  /*1ead0*/  HMMA.16816.F32 R52, R4, R16, R52 ;  /* 0x000000100434723c */ /* 0x000fe20000001834 */
[----:B------:R-:W0:Y:S02]  /*1eae0*/  S2R R43, SR_TID.X ;  /* 0x00000000002b7919 */ /* 0x000e240000002100 */
[----:B0-----:R-:W-:-:S05]  /*1eaf0*/  LOP3.LUT R42, R43, 0x7, RZ, 0xc0, !PT ;  /* 0x000000072b2a7812 */ /* 0x001fca00078ec0ff */
[----:B--2---:R-:W-:-:S15]  /*1eb00*/  HMMA.16816.F32 R28, R4, R24, R28 ;  /* 0x00000018041c723c */ /* 0x004fde000000181c */
[----:B------:R-:W-:-:S04]  /*1eb10*/  NOP ;  /* 0x0000000000007918 */ /* 0x000fc80000000000 */
[----:B------:R0:W-:Y:S04]  /*1eb20*/  STL.64 [R1+0x1f0], R28 ;  /* 0x0001f01c01007387 */ /* 0x0001e80000100a00 */
[----:B------:R1:W-:Y:S04]  /*1eb30*/  STL.64 [R1+0x1f8], R30 ;  /* 0x0001f81e01007387 */ /* 0x0003e80000100a00 */
[----:B0-----:R-:W2:Y:S04]  /*1eb40*/  LDL.LU.64 R28, [R1+0x3f0] ;  /* 0x0003f000011c7983 */ /* 0x001ea80000300a00 */
[----:B-1----:R-:W2:Y:S04]  /*1eb50*/  LDL.LU.64 R30, [R1+0x3f8] ;  /* 0x0003f800011e7983 */ /* 0x002ea80000300a00 */
[----:B------:R-:W-:Y:S04]  /*1eb60*/  STL.64 [R1+0x1e0], R36 ;  /* 0x0001e02401007387 */ /* 0x000fe80000100a00 */
[----:B------:R-:W-:Y:S04]  /*1eb70*/  STL.64 [R1+0x1e8], R38 ;  /* 0x0001e82601007387 */ /* 0x000fe80000100a00 */
[----:B------:R-:W-:Y:S04]  /*1eb80*/  STL.64 [R1+0x1d0], R52 ;  /* 0x0001d03401007387 */ /* 0x000fe80000100a00 */
[----:B------:R0:W-:Y:S04]  /*1eb90*/  STL.64 [R1+0x1d8], R54 ;  /* 0x0001d83601007387 */ /* 0x0001e80000100a00 */
[----:B0-----:R-:W2:Y:S01]  /*1eba0*/  LDL.LU R54, [R1+0x1af8] ;  /* 0x001af80001367983 */ /* 0x001ea20000300800 */
[----:B------:R-:W-:-:S02]  /*1ebb0*/  IMAD R42, R42, 0x110, RZ ;  /* 0x000001102a2a7824 */ /* 0x000fc400078e02ff */
[C---:B------:R-:W-:Y:S02]  /*1ebc0*/  IMAD.SHL.U32 R41, R43.reuse, 0x2, RZ ;  /* 0x000000022b297824 */ /* 0x040fe400078e00ff */
[----:B------:R-:W-:-:S03]  /*1ebd0*/  IMAD.SHL.U32 R43, R43, 0x80, RZ ;  /* 0x000000802b2b7824 */ /* 0x000fc600078e00ff */
[----:B------:R-:W-:-:S04]  /*1ebe0*/  LOP3.LUT R40, R42, 0x10, R41, 0x78, !PT ;  /* 0x000000102a287812 */ /* 0x000fc800078e7829 */
[----:B------:R-:W-:-:S04]  /*1ebf0*/  LOP3.LUT R40, R40, 0x800, R43, 0xf8, !PT ;  /* 0x0000080028287812 */ /* 0x000fc800078ef82b */
[----:B------:R-:W-:-:S05]  /*1ec00*/  LOP3.LUT R40, R40, 0x60, RZ, 0x3c, !PT ;  /* 0x0000006028287812 */ /* 0x000fca00078e3cff */
[----:B------:R-:W-:Y:S04]  /*1ec10*/  LDSM.16.MT88.4 R36, [R40+UR5] ;  /* 0x000000052824783b */ /* 0x000fe80008004200 */
[----:B------:R-:W0:Y:S04]  /*1ec20*/  LDSM.16.MT88.4 R40, [R40+UR5+0x80] ;  /* 0x000080052828783b */ /* 0x000e280008004200 */
[----:B0-----:R-:W-:Y:S04]  /*1ec30*/  STL.64 [R1+0x1ac0], R42 ;  /* 0x001ac02a01007387 */ /* 0x001fe80000100a00 */
[----:B------:R4:W-:Y:S02]  /*1ec40*/  STL.64 [R1+0x1ab8], R40 ;  /* 0x001ab82801007387 */ /* 0x0009e40000100a00 */
[----:B----4-:R-:W-:Y:S02]  /*1ec50*/  HMMA.16816.F32 R40, R4, R12, R44 ;  /* 0x0000000c0428723c */ /* 0x010fe4000000182c */
[----:B--2---:R-:W0:Y:S04]  /*1ec60*/  LDSM.16.MT88.4 R44, [R54+UR5+0x1000] ;  /* 0x00100005362c783b */ /* 0x004e280008004200 */
[----:B0-----:R-:W-:-:S13]  /*1ec70*/  STL.64 [R1+0x1a80], R46 ;  /* 0x001a802e01007387 */ /* 0x001fda0000100a00 */
[----:B------:R-:W-:Y:S04]  /*1ec80*/  STL.64 [R1+0x1c0], R40 ;  /* 0x0001c02801007387 */ /* 0x000fe80000100a00 */
[----:B------:R0:W-:Y:S02]  /*1ec90*/  STL.64 [R1+0x1c8], R42 ;  /* 0x0001c82a01007387 */ /* 0x0001e40000100a00 */
[C---:B0-----:R-:W-:Y:S02]  /*1eca0*/  HMMA.16816.F32 R40, R4.reuse, R8, R48 ;  /* 0x000000080428723c */ /* 0x041fe40000001830 */
[----:B------:R-:W0:Y:S04]  /*1ecb0*/  LDSM.16.MT88.4 R48, [R54+UR5+0x1080] ;  /* 0x001080053630783b */ /* 0x000e280008004200 */
[----:B------:R-:W-:Y:S04]  /*1ecc0*/  STL.64 [R1+0x1a78], R44 ;  /* 0x001a782c01007387 */ /* 0x000fe80000100a00 */
[----:B------:R-:W-:Y:S04]  /*1ecd0*/  STL.64 [R1+0x1ae0], R10 ;  /* 0x001ae00a01007387 */ /* 0x000fe80000100a00 */
[----:B------:R-:W-:Y:S01]  /*1ece0*/  STL.64 [R1+0x1ad8], R8 ;  /* 0x001ad80801007387 */ /* 0x000fe20000100a00 */
[----:B------:R-:W-:Y:S04]  /*1ecf0*/  HMMA.16816.F32 R4, R4, R56, R28 ;  /* 0x000000380404723c */ /* 0x000fe8000000181c */
[----:B------:R-:W-:Y:S04]  /*1ed00*/  STL.64 [R1+0x1b0], R40 ;  /* 0x0001b02801007387 */ /* 0x000fe80000100a00 */
[----:B------:R-:W-:Y:S04]  /*1ed10*/  STL.64 [R1+0x1b8], R42 ;  /* 0x0001b82a01007387 */ /* 0x000fe80000100a00 */
[----:B0-----:R-:W-:Y:S04]  /*1ed20*/  STL.64 [R1+0x1a48], R50 ;  /* 0x001a483201007387 */ /* 0x001fe80000100a00 */
[----:B------:R0:W-:Y:S04]  /*1ed30*/  STL.64 [R1+0x1a40], R48 ;  /* 0x001a403001007387 */ /* 0x0001e80000100a00 */
[----:B------:R-:W2:Y:S04]  /*1ed40*/  LDL.LU.64 R28, [R1+0x700] ;  /* 0x00070000011c7983 */ /* 0x000ea80000300a00 */
[----:B------:R-:W2:Y:S04]  /*1ed50*/  LDL.LU.64 R30, [R1+0x708] ;  /* 0x00070800011e7983 */ /* 0x000ea80000300a00 */
[----:B------:R-:W-:Y:S04]  /*1ed60*/  STL.64 [R1+0x90], R4 ;  /* 0x0000900401007387 */ /* 0x000fe80000100a00 */
[----:B------:R-:W-:Y:S04]  /*1ed70*/  STL.64 [R1+0x98], R6 ;  /* 0x0000980601007387 */ /* 0x000fe80000100a00 */
[----:B------:R-:W1:Y:S04]  /*1ed80*/  LDSM.16.MT88.4 R4, [R61+UR5+0x1000] ;  /* 0x001000053d04783b */ /* 0x000e680008004200 */
[----:B------:R-:W4:Y:S04]  /*1ed90*/  LDL.LU.64 R52, [R1+0x6a0] ;  /* 0x0006a00001347983 */ /* 0x000f280000300a00 */
[----:B------:R-:W4:Y:S04]  /*1eda0*/  LDL.LU.64 R54, [R1+0x6a8] ;  /* 0x0006a80001367983 */ /* 0x000f280000300a00 */
[----:B0-----:R-:W3:Y:S04]  /*1edb0*/  LDL.LU.64 R48, [R1+0x620] ;  /* 0x0006200001307983 */ /* 0x001ee80000300a00 */
[----:B------:R-:W3:Y:S04]  /*1edc0*/  LDL.LU.64 R50, [R1+0x628] ;  /* 0x0006280001327983 */ /* 0x000ee80000300a00 */
[----:B------:R-:W3:Y:S04]  /*1edd0*/  LDL.LU.64 R44, [R1+0x5a0] ;  /* 0x0005a000012c7983 */ /* 0x000ee80000300a00 */
[----:B------:R-:W3:Y:S04]  /*1ede0*/  LDL.LU.64 R46, [R1+0x5a8] ;  /* 0x0005a800012e7983 */ /* 0x000ee80000300a00 */
[----:B------:R-:W-:Y:S04]  /*1edf0*/  STL.64 [R1+0x1ad0], R58 ;  /* 0x001ad03a01007387 */ /* 0x000fe80000100a00 */
[----:B------:R0:W-:Y:S04]  /*1ee00*/  STL.64 [R1+0x1ac8], R56 ;  /* 0x001ac83801007387 */ /* 0x0001e80000100a00 */
[----:B------:R-:W4:Y:S04]  /*1ee10*/  LDL.LU.64 R8, [R1+0x480] ;  /* 0x0004800001087983 */ /* 0x000f280000300a00 */
[----:B------:R-:W4:Y:S04]  /*1ee20*/  LDL.LU.64 R10, [R1+0x488] ;  /* 0x00048800010a7983 */ /* 0x000f280000300a00 */
[----:B0-----:R-:W4:Y:S04]  /*1ee30*/  LDL.LU.64 R56, [R1+0x430] ;  /* 0x0004300001387983 */ /* 0x001f280000300a00 */
[----:B------:R-:W4:Y:S04]  /*1ee40*/  LDL.LU.64 R58, [R1+0x438] ;  /* 0x00043800013a7983 */ /* 0x000f280000300a00 */
[----:B------:R-:W4:Y:S04]  /*1ee50*/  LDL.LU.64 R40, [R1+0x1a0] ;  /* 0x0001a00001287983 */ /* 0x000f280000300a00 */
[----:B------:R-:W4:Y:S04]  /*1ee60*/  LDL.LU.64 R42, [R1+0x1a8] ;  /* 0x0001a800012a7983 */ /* 0x000f280000300a00 */
[----:B-1----:R-:W-:Y:S04]  /*1ee70*/  STL.64 [R1+0x19f8], R6 ;  /* 0x0019f80601007387 */ /* 0x002fe80000100a00 */
        /* <DEDUP_REMOVED lines=9> */
[C---:B---3--:R-:W-:Y:S08]  /*1ef10*/  HMMA.16816.F32 R48, R36.reuse, R24, R48 ;  /* 0x000000182430723c */ /* 0x048ff00000001830 */
[C---:B------:R-:W-:Y:S08]  /*1ef20*/  HMMA.16816.F32 R44, R36.reuse, R20, R44 ;  /* 0x00000014242c723c */ /* 0x040ff0000000182c */
[C---:B----4-:R-:W-:Y:S08]  /*1ef30*/  HMMA.16816.F32 R8, R36.reuse, R12, R8 ;  /* 0x0000000c2408723c */ /* 0x050ff00000001808 */
[C---:B------:R-:W-:Y:S08]  /*1ef40*/  HMMA.16816.F32 R4, R36.reuse, R16, R4 ;  /* 0x000000102404723c */ /* 0x040ff00000001804 */
[----:B--2---:R-:W-:-:S15]  /*1ef50*/  HMMA.16816.F32 R52, R36, R28, R52 ;  /* 0x0000001c2434723c */ /* 0x004fde0000001834 */
[----:B------:R-:W-:-:S04]  /*1ef60*/  NOP ;  /* 0x0000000000007918 */ /* 0x000fc80000000000 */
[----:B------:R0:W-:Y:S04]  /*1ef70*/  STL.64 [R1+0x160], R52 ;  /* 0x0001603401007387 */ /* 0x0001e80000100a00 */
[----:B------:R1:W-:Y:S04]  /*1ef80*/  STL.64 [R1+0x168], R54 ;  /* 0x0001683601007387 */ /* 0x0003e80000100a00 */
[----:B0-----:R-:W2:Y:S04]  /*1ef90*/  LDL.LU.64 R52, [R1+0x5f0] ;  /* 0x0005f00001347983 */ /* 0x001ea80000300a00 */
[----:B-1----:R-:W2:Y:S04]  /*1efa0*/  LDL.LU.64 R54, [R1+0x5f8] ;  /* 0x0005f80001367983 */ /* 0x002ea80000300a00 */
[----:B------:R0:W-:Y:S04]  /*1efb0*/  STL.64 [R1+0x150], R48 ;  /* 0x0001503001007387 */ /* 0x0001e80000100a00 */
[----:B------:R1:W-:Y:S04]  /*1efc0*/  STL.64 [R1+0x158], R50 ;  /* 0x0001583201007387 */ /* 0x0003e80000100a00 */
[----:B0-----:R-:W3:Y:S04]  /*1efd0*/  LDL.LU.64 R48, [R1+0x530] ;  /* 0x0005300001307983 */ /* 0x001ee80000300a00 */
[----:B-1----:R-:W3:Y:S04]  /*1efe0*/  LDL.LU.64 R50, [R1+0x538] ;  /* 0x0005380001327983 */ /* 0x002ee80000300a00 */
[----:B------:R0:W-:Y:S04]  /*1eff0*/  STL.64 [R1+0x140], R44 ;  /* 0x0001402c01007387 */ /* 0x0001e80000100a00 */
[----:B------:R1:W-:Y:S04]  /*1f000*/  STL.64 [R1+0x148], R46 ;  /* 0x0001482e01007387 */ /* 0x0003e80000100a00 */
[----:B0-----:R-:W4:Y:S04]  /*1f010*/  LDL.LU.64 R44, [R1+0x4a0] ;  /* 0x0004a000012c7983 */ /* 0x001f280000300a00 */
[----:B-1----:R-:W4:Y:S04]  /*1f020*/  LDL.LU.64 R46, [R1+0x4a8] ;  /* 0x0004a800012e7983 */ /* 0x002f280000300a00 */
        /* <DEDUP_REMOVED lines=13> */
[----:B------:R-:W2:Y:S02]  /*1f100*/  LDL.LU.64 R56, [R1+0x1ac8] ;  /* 0x001ac80001387983 */ /* 0x000ea40000300a00 */
[----:B--2---:R-:W-:Y:S02]  /*1f110*/  HMMA.16816.F32 R36, R36, R56, R40 ;  /* 0x000000382424723c */ /* 0x004fe40000001828 */
[----:B------:R-:W2:Y:S04]  /*1f120*/  LDL.LU.64 R42, [R1+0x1ac0] ;  /* 0x001ac000012a7983 */ /* 0x000ea80000300a00 */
[----:B------:R-:W2:-:S13]  /*1f130*/  LDL.LU.64 R40, [R1+0x1ab8] ;  /* 0x001ab80001287983 */ /* 0x000e9a0000300a00 */
[----:B------:R0:W-:Y:S04]  /*1f140*/  STL.64 [R1+0x40], R36 ;  /* 0x0000402401007387 */ /* 0x0001e80000100a00 */
[----:B------:R1:W-:Y:S04]  /*1f150*/  STL.64 [R1+0x48], R38 ;  /* 0x0000482601007387 */ /* 0x0003e80000100a00 */
[----:B0-----:R-:W2:Y:S04]  /*1f160*/  LDL.LU.64 R36, [R1+0x6b0] ;  /* 0x0006b00001247983 */ /* 0x001ea80000300a00 */
[----:B-1----:R-:W2:Y:S02]  /*1f170*/  LDL.LU.64 R38, [R1+0x6b8] ;  /* 0x0006b80001267983 */ /* 0x002ea40000300a00 */
[----:B--2---:R-:W-:-:S15]  /*1f180*/  HMMA.16816.F32 R36, R40, R32, R36 ;  /* 0x000000202824723c */ /* 0x004fde0000001824 */
[----:B------:R-:W-:-:S04]  /*1f190*/  NOP ;  /* 0x0000000000007918 */ /* 0x000fc80000000000 */
[----:B------:R0:W-:Y:S04]  /*1f1a0*/  STL.64 [R1+0x20], R36 ;  /* 0x0000202401007387 */ /* 0x0001e80000100a00 */
[----:B------:R1:W-:Y:S01]  /*1f1b0*/  STL [R1+0x28], R38 ;  /* 0x0000282601007387 */ /* 0x0003e20000100800 */
[----:B------:R-:W-:-:S03]  /*1f1c0*/  IMAD.MOV.U32 R61, RZ, RZ, R39 ;  /* 0x000000ffff3d7224 */ /* 0x000fc600078e0027 */
[----:B0-----:R-:W2:Y:S04]  /*1f1d0*/  LDL.LU.64 R36, [R1+0x2b0] ;  /* 0x0002b00001247983 */ /* 0x001ea80000300a00 */
[----:B-1----:R-:W2:Y:S01]  /*1f1e0*/  LDL.LU.64 R38, [R1+0x2b8] ;  /* 0x0002b80001267983 */ /* 0x002ea20000300a00 */
[C---:B------:R-:W-:Y:S03]  /*1f1f0*/  HMMA.16816.F32 R52, R40.reuse, R28, R52 ;  /* 0x0000001c2834723c */ /* 0x040fe60000001834 */
[----:B------:R-:W-:Y:S05]  /*1f200*/  STL [R1+0x18f8], R61 ;  /* 0x0018f83d01007387 */ /* 0x000fea0000100800 */
[----:B---3--:R-:W-:Y:S11]  /*1f210*/  HMMA.16816.F32 R48, R40, R24, R48 ;  /* 0x000000182830723c */ /* 0x008ff60000001830 */
[----:B------:R-:W-:Y:S04]  /*1f220*/  STL.64 [R1+0x10], R52 ;  /* 0x0000103401007387 */ /* 0x000fe80000100a00 */
[----:B------:R4:W-:Y:S01]  /*1f230*/  STL [R1+0x18], R54 ;  /* 0x0000183601007387 */ /* 0x0009e20000100800 */
[----:B------:R-:W-:-:S02]  /*1f240*/  IMAD.MOV.U32 R33, RZ, RZ, R55 ;  /* 0x000000ffff217224 */ /* 0x000fc400078e0037 */
[C---:B----4-:R-:W-:Y:S03]  /*1f250*/  HMMA.16816.F32 R52, R40.reuse, R20, R44 ;  /* 0x000000142834723c */ /* 0x050fe6000000182c */
[----:B------:R-:W-:Y:S04]  /*1f260*/  STL [R1+0x1898], R33 ;  /* 0x0018982101007387 */ /* 0x000fe80000100800 */
[----:B------:R-:W-:Y:S04]  /*1f270*/  STL.64 [R1], R48 ;  /* 0x0000003001007387 */ /* 0x000fe80000100a00 */
[----:B------:R-:W-:Y:S01]  /*1f280*/  STL [R1+0x8], R50 ;  /* 0x0000083201007387 */ /* 0x000fe20000100800 */
[C---:B------:R-:W-:Y:S07]  /*1f290*/  HMMA.16816.F32 R44, R40.reuse, R16, R4 ;  /* 0x00000010282c723c */ /* 0x040fee0000001804 */
[----:B------:R-:W-:Y:S04]  /*1f2a0*/  STL.64 [R1+0x1840], R54 ;  /* 0x0018403601007387 */ /* 0x000fe80000100a00 */
[----:B------:R-:W-:Y:S04]  /*1f2b0*/  STL.64 [R1+0x1838], R52 ;  /* 0x0018383401007387 */ /* 0x000fe80000100a00 */
[----:B------:R-:W3:Y:S04]  /*1f2c0*/  LDL.LU.64 R4, [R1+0x3d0] ;  /* 0x0003d00001047983 */ /* 0x000ee80000300a00 */
[----:B------:R-:W3:Y:S04]  /*1f2d0*/  LDL.LU.64 R6, [R1+0x3d8] ;  /* 0x0003d80001067983 */ /* 0x000ee80000300a00 */
[----:B------:R-:W-:Y:S04]  /*1f2e0*/  STL.64 [R1+0x1a0], R44 ;  /* 0x0001a02c01007387 */ /* 0x000fe80000100a00 */
[----:B------:R-:W-:Y:S04]  /*1f2f0*/  STL.64 [R1+0x1a8], R46 ;  /* 0x0001a82e01007387 */ /* 0x000fe80000100a00 */
[----:B------:R0:W-:Y:S04]  /*1f300*/  STL.64 [R1+0x1a70], R18 ;  /* 0x001a701201007387 */ /* 0x0001e80000100a00 */
[----:B------:R-:W4:Y:S04]  /*1f310*/  LDL.LU R16, [R1+0x2a0] ;  /* 0x0002a00001107983 */ /* 0x000f280000300800 */
[----:B------:R-:W4:Y:S04]  /*1f320*/  LDL.LU R17, [R1+0x2a4] ;  /* 0x0002a40001117983 */ /* 0x000f280000300800 */
[----:B0-----:R-:W4:Y:S04]  /*1f330*/  LDL.LU R18, [R1+0x2a8] ;  /* 0x0002a80001127983 */ /* 0x001f280000300800 */
[----:B------:R-:W4:Y:S01]  /*1f340*/  LDL.LU R19, [R1+0x2ac] ;  /* 0x0002ac0001137983 */ /* 0x000f220000300800 */
[----:B--2---:R-:W-:-:S15]  /*1f350*/  HMMA.16816.F32 R36, R40, R12, R36 ;  /* 0x0000000c2824723c */ /* 0x004fde0000001824 */
[----:B------:R-:W-:-:S04]  /*1f360*/  NOP ;  /* 0x0000000000007918 */ /* 0x000fc80000000000 */
[----:B------:R-:W-:Y:S04]  /*1f370*/  STL.64 [R1+0x2b0], R36 ;  /* 0x0002b02401007387 */ /* 0x000fe80000100a00 */
[----:B------:R0:W-:Y:S04]  /*1f380*/  STL.64 [R1+0x1a68], R14 ;  /* 0x001a680e01007387 */ /* 0x0001e80000100a00 */
[----:B------:R-:W2:Y:S04]  /*1f390*/  LDL.LU R12, [R1+0x290] ;  /* 0x00029000010c7983 */ /* 0x000ea80000300800 */
[----:B------:R-:W2:Y:S04]  /*1f3a0*/  LDL.LU R13, [R1+0x294] ;  /* 0x00029400010d7983 */ /* 0x000ea80000300800 */
[----:B0-----:R-:W2:Y:S04]  /*1f3b0*/  LDL.LU R14, [R1+0x298] ;  /* 0x00029800010e7983 */ /* 0x001ea80000300800 */
[----:B------:R-:W2:Y:S04]  /*1f3c0*/  LDL.LU R15, [R1+0x29c] ;  /* 0x00029c00010f7983 */ /* 0x000ea80000300800 */
[----:B------:R-:W2:Y:S04]  /*1f3d0*/  LDL.LU.64 R44, [R1+0x3e0] ;  /* 0x0003e000012c7983 */ /* 0x000ea80000300a00 */
[----:B------:R-:W2:Y:S04]  /*1f3e0*/  LDL.LU.64 R46, [R1+0x3e8] ;  /* 0x0003e800012e7983 */ /* 0x000ea80000300a00 */
[----:B------:R-:W4:Y:S04]  /*1f3f0*/  LDL.LU R52, [R1+0x270] ;  /* 0x0002700001347983 */ /* 0x000f280000300800 */
[----:B------:R-:W4:Y:S04]  /*1f400*/  LDL.LU R53, [R1+0x274] ;  /* 0x0002740001357983 */ /* 0x000f280000300800 */
[----:B------:R-:W4:Y:S04]  /*1f410*/  LDL.LU R54, [R1+0x278] ;  /* 0x0002780001367983 */ /* 0x000f280000300800 */
[----:B------:R-:W4:Y:S01]  /*1f420*/  LDL.LU R55, [R1+0x27c] ;  /* 0x00027c0001377983 */ /* 0x000f220000300800 */
[----:B---3--:R-:W-:Y:S01]  /*1f430*/  HMMA.16816.F32 R4, R40, R8, R4 ;  /* 0x000000082804723c */ /* 0x008fe20000001804 */
[----:B------:R-:W-:-:S02]  /*1f440*/  IMAD.MOV.U32 R36, RZ, RZ, R3 ;  /* 0x000000ffff247224 */ /* 0x000fc400078e0003 */
[----:B------:R-:W3:Y:S01]  /*1f450*/  LDL.LU R3, [R1+0x1ab4] ;  /* 0x001ab40001037983 */ /* 0x000ee20000300800 */
[----:B------:R-:W-:Y:S02]  /*1f460*/  IMAD.MOV.U32 R33, RZ, RZ, R38 ;  /* 0x000000ffff217224 */ /* 0x000fe400078e0026 */
[----:B------:R-:W-:Y:S02]  /*1f470*/  IMAD.MOV.U32 R37, RZ, RZ, R60 ;  /* 0x000000ffff257224 */ /* 0x000fe400078e003c */
[----:B------:R-:W-:Y:S02]  /*1f480*/  IMAD.MOV.U32 R24, RZ, RZ, R39 ;  /* 0x000000ffff187224 */ /* 0x000fe400078e0027 */
[----:B------:R-:W-:Y:S02]  /*1f490*/  IMAD.MOV.U32 R38, RZ, RZ, R10 ;  /* 0x000000ffff267224 */ /* 0x000fe400078e000a */
[----:B------:R-:W-:Y:S02]  /*1f4a0*/  IMAD.MOV.U32 R39, RZ, RZ, R11 ;  /* 0x000000ffff277224 */ /* 0x000fe400078e000b */
[----:B------:R-:W-:-:S02]  /*1f4b0*/  IMAD.MOV.U32 R48, RZ, RZ, R30 ;  /* 0x000000ffff307224 */ /* 0x000fc400078e001e */
[----:B------:R-:W-:-:S03]  /*1f4c0*/  IMAD.MOV.U32 R49, RZ, RZ, R31 ;  /* 0x000000ffff317224 */ /* 0x000fc600078e001f */
[----:B------:R0:W-:Y:S04]  /*1f4d0*/  STL.64 [R1+0x3d0], R4 ;  /* 0x0003d00401007387 */ /* 0x0001e80000100a00 */
[----:B------:R1:W-:Y:S04]  /*1f4e0*/  STL.64 [R1+0x3d8], R6 ;  /* 0x0003d80601007387 */ /* 0x0003e80000100a00 */
[----:B------:R-:W3:Y:S04]  /*1f4f0*/  LDL.LU R60, [R1+0x1ab0] ;  /* 0x001ab000013c7983 */ /* 0x000ee80000300800 */
[----:B------:R-:W4:Y:S04]  /*1f500*/  LDL.LU R10, [R1+0x1aac] ;  /* 0x001aac00010a7983 */ /* 0x000f280000300800 */
[----:B------:R-:W4:Y:S01]  /*1f510*/  LDL.LU R11, [R1+0x1aa8] ;  /* 0x001aa800010b7983 */ /* 0x000f220000300800 */
[----:B------:R-:W-:-:S02]  /*1f520*/  IMAD.MOV.U32 R61, RZ, RZ, R51 ;  /* 0x000000ffff3d7224 */ /* 0x000fc400078e0033 */
[----:B------:R-:W-:Y:S02]  /*1f530*/  IMAD.MOV.U32 R50, RZ, RZ, R34 ;  /* 0x000000ffff327224 */ /* 0x000fe400078e0022 */
[----:B0-----:R-:W-:Y:S02]  /*1f540*/  IMAD.MOV.U32 R4, RZ, RZ, R22 ;  /* 0x000000ffff047224 */ /* 0x001fe400078e0016 */
[----:B------:R-:W-:Y:S01]  /*1f550*/  IMAD.MOV.U32 R5, RZ, RZ, R23 ;  /* 0x000000ffff057224 */ /* 0x000fe200078e0017 */
[----:B------:R-:W4:Y:S04]  /*1f560*/  LDL.LU R22, [R1+0x1aa4] ;  /* 0x001aa40001167983 */ /* 0x000f280000300800 */
[----:B------:R-:W4:Y:S01]  /*1f570*/  LDL.LU R23, [R1+0x1aa0] ;  /* 0x001aa00001177983 */ /* 0x000f220000300800 */
[----:B-1----:R-:W-:-:S02]  /*1f580*/  IMAD.MOV.U32 R6, RZ, RZ, R26 ;  /* 0x000000ffff067224 */ /* 0x002fc400078e001a */
[----:B------:R-:W-:Y:S01]  /*1f590*/  IMAD.MOV.U32 R7, RZ, RZ, R27 ;  /* 0x000000ffff077224 */ /* 0x000fe200078e001b */
[----:B------:R-:W4:Y:S04]  /*1f5a0*/  LDL.LU R26, [R1+0x1a9c] ;  /* 0x001a9c00011a7983 */ /* 0x000f280000300800 */
[----:B------:R-:W4:Y:S04]  /*1f5b0*/  LDL.LU R27, [R1+0x1a98] ;  /* 0x001a9800011b7983 */ /* 0x000f280000300800 */
[----:B------:R-:W4:Y:S04]  /*1f5c0*/  LDL.LU R30, [R1+0x1a94] ;  /* 0x001a9400011e7983 */ /* 0x000f280000300800 */
[----:B------:R-:W4:Y:S04]  /*1f5d0*/  LDL.LU R31, [R1+0x1a90] ;  /* 0x001a9000011f7983 */ /* 0x000f280000300800 */
[----:B------:R-:W4:Y:S01]  /*1f5e0*/  LDL.LU R34, [R1+0x1a8c] ;  /* 0x001a8c0001227983 */ /* 0x000f220000300800 */
[----:B------:R-:W-:-:S03]  /*1f5f0*/  IMAD.MOV.U32 R51, RZ, RZ, R35 ;  /* 0x000000ffff337224 */ /* 0x000fc600078e0023 */
[----:B------:R-:W4:Y:S01]  /*1f600*/  LDL.LU R35, [R1+0x1a88] ;  /* 0x001a880001237983 */ /* 0x000f220000300800 */
[----:B--2---:R-:W-:Y:S03]  /*1f610*/  HMMA.16816.F32 R40, R40, R56, R44 ;  /* 0x000000382828723c */ /* 0x004fe6000000182c */
[----:B------:R-:W4:Y:S04]  /*1f620*/  LDL.LU.64 R46, [R1+0x1a80] ;  /* 0x001a8000012e7983 */ /* 0x000f280000300a00 */
[----:B------:R-:W4:-:S12]  /*1f630*/  LDL.LU.64 R44, [R1+0x1a78] ;  /* 0x001a7800012c7983 */ /* 0x000f180000300a00 */
[----:B------:R3:W-:Y:S02]  /*1f640*/  STL.64 [R1+0x3e0], R40 ;  /* 0x0003e02801007387 */ /* 0x0007e40000100a00 */
[----:B---3--:R-:W-:Y:S01]  /*1f650*/  IMAD.MOV.U32 R40, RZ, RZ, R60 ;  /* 0x000000ffff287224 */ /* 0x008fe200078e003c */
[C---:B----4-:R-:W-:Y:S08]  /*1f660*/  HMMA.16816.F32 R16, R44.reuse, R34, R16 ;  /* 0x000000222c10723c */ /* 0x050ff00000001810 */
[----:B------:R-:W-:Y:S11]  /*1f670*/  HMMA.16816.F32 R12, R44, R30, R12 ;  /* 0x0000001e2c0c723c */ /* 0x000ff6000000180c */
[----:B------:R-:W-:Y:S01]  /*1f680*/  IMAD.MOV.U32 R29, RZ, RZ, R17 ;  /* 0x000000ffff1d7224 */ /* 0x000fe200078e0011 */
[----:B------:R0:W-:Y:S01]  /*1f690*/  STL [R1+0x2a8], R18 ;  /* 0x0002a81201007387 */ /* 0x0001e20000100800 */
[----:B------:R-:W-:-:S06]  /*1f6a0*/  IMAD.MOV.U32 R17, RZ, RZ, R19 ;  /* 0x000000ffff117224 */ /* 0x000fcc00078e0013 */
[----:B------:R-:W-:Y:S02]  /*1f6b0*/  IMAD.MOV.U32 R60, RZ, RZ, R14 ;  /* 0x000000ffff3c7224 */ /* 0x000fe400078e000e */
[----:B------:R-:W-:Y:S01]  /*1f6c0*/  IMAD.MOV.U32 R25, RZ, RZ, R15 ;  /* 0x000000ffff197224 */ /* 0x000fe200078e000f */
[----:B0-----:R-:W2:Y:S04]  /*1f6d0*/  LDL.LU.64 R18, [R1+0x1a70] ;  /* 0x001a700001127983 */ /* 0x001ea80000300a00 */
[----:B------:R0:W-:Y:S04]  /*1f6e0*/  STL.64 [R1+0x290], R12 ;  /* 0x0002900c01007387 */ /* 0x0001e80000100a00 */
[----:B------:R-:W3:Y:S01]  /*1f6f0*/  LDL.LU.64 R14, [R1+0x1a68] ;  /* 0x001a6800010e7983 */ /* 0x000ee20000300a00 */
[----:B------:R-:W-:-:S02]  /*1f700*/  IMAD.MOV.U32 R21, RZ, RZ, R42 ;  /* 0x000000ffff157224 */ /* 0x000fc400078e002a */
[----:B------:R-:W-:Y:S02]  /*1f710*/  IMAD.MOV.U32 R20, RZ, RZ, R43 ;  /* 0x000000ffff147224 */ /* 0x000fe400078e002b */
[----:B------:R-:W-:Y:S02]  /*1f720*/  IMAD.MOV.U32 R41, RZ, RZ, R3 ;  /* 0x000000ffff297224 */ /* 0x000fe400078e0003 */
[----:B------:R-:W-:Y:S02]  /*1f730*/  IMAD.MOV.U32 R42, RZ, RZ, R2 ;  /* 0x000000ffff2a7224 */ /* 0x000fe400078e0002 */
[----:B------:R-:W-:-:S07]  /*1f740*/  IMAD.MOV.U32 R43, RZ, RZ, R0 ;  /* 0x000000ffff2b7224 */ /* 0x000fce00078e0000 */
[----:B------:R-:W-:-:S15]  /*1f750*/  HMMA.16816.F32 R40, R44, R26, R40 ;  /* 0x0000001a2c28723c */ /* 0x000fde0000001828 */
[----:B------:R-:W-:-:S04]  /*1f760*/  NOP ;  /* 0x0000000000007918 */ /* 0x000fc80000000000 */
[----:B------:R-:W-:Y:S02]  /*1f770*/  IMAD.MOV.U32 R8, RZ, RZ, R40 ;  /* 0x000000ffff087224 */ /* 0x000fe400078e0028 */
[----:B------:R-:W-:Y:S02]  /*1f780*/  IMAD.MOV.U32 R3, RZ, RZ, R41 ;  /* 0x000000ffff037224 */ /* 0x000fe400078e0029 */
[----:B------:R-:W-:Y:S02]  /*1f790*/  IMAD.MOV.U32 R2, RZ, RZ, R42 ;  /* 0x000000ffff027224 */ /* 0x000fe400078e002a */
[----:B------:R-:W-:Y:S02]  /*1f7a0*/  IMAD.MOV.U32 R0, RZ, RZ, R43 ;  /* 0x000000ffff007224 */ /* 0x000fe400078e002b */
[----:B------:R-:W-:Y:S01]  /*1f7b0*/  HMMA.16816.F32 R40, R44, R22, R52 ;  /* 0x000000162c28723c */ /* 0x000fe20000001834 */
[----:B------:R-:W-:Y:S01]  /*1f7c0*/  IMAD.MOV.U32 R28, RZ, RZ, R16 ;  /* 0x000000ffff1c7224 */ /* 0x000fe200078e0010 */
[----:B------:R-:W-:Y:S04]  /*1f7d0*/  STL [R1+0x182c], R25 ;  /* 0x00182c1901007387 */ /* 0x000fe80000100800 */
[----:B------:R-:W-:-:S13]  /*1f7e0*/  STL [R1+0x1828], R60 ;  /* 0x0018283c01007387 */ /* 0x000fda0000100800 */
[----:B------:R-:W-:Y:S02]  /*1f7f0*/  IMAD.MOV.U32 R16, RZ, RZ, R40 ;  /* 0x000000ffff107224 */ /* 0x000fe400078e0028 */
[----:B0-----:R-:W-:Y:S02]  /*1f800*/  IMAD.MOV.U32 R13, RZ, RZ, R41 ;  /* 0x000000ffff0d7224 */ /* 0x001fe400078e0029 */
[----:B------:R-:W-:Y:S02]  /*1f810*/  IMAD.MOV.U32 R12, RZ, RZ, R42 ;  /* 0x000000ffff0c7224 */ /* 0x000fe400078e002a */
[----:B------:R-:W-:Y:S01]  /*1f820*/  IMAD.MOV.U32 R9, RZ, RZ, R43 ;  /* 0x000000ffff097224 */ /* 0x000fe200078e002b */
[C---:B--2---:R-:W-:Y:S08]  /*1f830*/  HMMA.16816.F32 R36, R44.reuse, R18, R36 ;  /* 0x000000122c24723c */ /* 0x044ff00000001824 */
[C---:B---3--:R-:W-:Y:S11]  /*1f840*/  HMMA.16816.F32 R4, R44.reuse, R14, R4 ;  /* 0x0000000e2c04723c */ /* 0x048ff60000001804 */
[----:B------:R-:W-:Y:S04]  /*1f850*/  STL [R1+0x260], R36 ;  /* 0x0002602401007387 */ /* 0x000fe80000100800 */
[----:B------:R-:W-:Y:S04]  /*1f860*/  STL [R1+0x26c], R39 ;  /* 0x00026c2701007387 */ /* 0x000fe80000100800 */
[----:B------:R-:W-:Y:S04]  /*1f870*/  STL.64 [R1+0x1a38], R18 ;  /* 0x001a381201007387 */ /* 0x000fe80000100a00 */
[----:B------:R-:W-:Y:S04]  /*1f880*/  STL.64 [R1+0x1a30], R16 ;  /* 0x001a301001007387 */ /* 0x000fe80000100a00 */
[----:B------:R-:W-:Y:S04]  /*1f890*/  STL.64 [R1+0x1a28], R14 ;  /* 0x001a280e01007387 */ /* 0x000fe80000100a00 */
[----:B------:R-:W-:Y:S04]  /*1f8a0*/  STL.64 [R1+0x1a20], R12 ;  /* 0x001a200c01007387 */ /* 0x000fe80000100a00 */
[----:B------:R-:W-:Y:S04]  /*1f8b0*/  STL.64 [R1+0x420], R4 ;  /* 0x0004200401007387 */ /* 0x000fe80000100a00 */
[----:B------:R0:W-:Y:S02]  /*1f8c0*/  STL.64 [R1+0x428], R6 ;  /* 0x0004280601007387 */ /* 0x0001e40000100a00 */
[----:B0-----:R-:W-:Y:S01]  /*1f8d0*/  HMMA.16816.F32 R4, R44, R10, R48 ;  /* 0x0000000a2c04723c */ /* 0x001fe20000001830 */
[----:B------:R-:W-:-:S02]  /*1f8e0*/  IMAD.MOV.U32 R25, RZ, RZ, R37 ;  /* 0x000000ffff197224 */ /* 0x000fc400078e0025 */
[----:B------:R-:W-:-:S15]  /*1f8f0*/  IMAD.MOV.U32 R60, RZ, RZ, R38 ;  /* 0x000000ffff3c7224 */ /* 0x000fde00078e0026 */
[----:B------:R-:W-:Y:S01]  /*1f900*/  NOP ;  /* 0x0000000000007918 */ /* 0x000fe20000000000 */
[----:B------:R0:W-:Y:S04]  /*1f910*/  STL.64 [R1+0x4b0], R4 ;  /* 0x0004b00401007387 */ /* 0x0001e80000100a00 */
[----:B------:R1:W-:Y:S04]  /*1f920*/  STL [R1+0x4b8], R6 ;  /* 0x0004b80601007387 */ /* 0x0003e80000100800 */
[----:B------:R-:W2:Y:S04]  /*1f930*/  LDL.LU R36, [R1+0x100] ;  /* 0x0001000001247983 */ /* 0x000ea80000300800 */
[----:B------:R-:W2:Y:S04]  /*1f940*/  LDL.LU R37, [R1+0x104] ;  /* 0x0001040001257983 */ /* 0x000ea80000300800 */
[----:B------:R-:W2:Y:S04]  /*1f950*/  LDL.LU R38, [R1+0x108] ;  /* 0x0001080001267983 */ /* 0x000ea80000300800 */
[----:B------:R-:W2:Y:S04]  /*1f960*/  LDL.LU R39, [R1+0x10c] ;  /* 0x00010c0001277983 */ /* 0x000ea80000300800 */
[----:B------:R-:W3:Y:S04]  /*1f970*/  LDL.LU R48, [R1+0x190] ;  /* 0x0001900001307983 */ /* 0x000ee80000300800 */
[----:B------:R-:W3:Y:S04]  /*1f980*/  LDL.LU R49, [R1+0x194] ;  /* 0x0001940001317983 */ /* 0x000ee80000300800 */
[----:B------:R-:W3:Y:S04]  /*1f990*/  LDL.LU R50, [R1+0x198] ;  /* 0x0001980001327983 */ /* 0x000ee80000300800 */
[----:B------:R-:W3:Y:S04]  /*1f9a0*/  LDL.LU R51, [R1+0x19c] ;  /* 0x00019c0001337983 */ /* 0x000ee80000300800 */
[----:B------:R-:W-:Y:S04]  /*1f9b0*/  STL.64 [R1+0x1a18], R10 ;  /* 0x001a180a01007387 */ /* 0x000fe80000100a00 */
[----:B------:R4:W-:Y:S01]  /*1f9c0*/  STL.64 [R1+0x1a10], R8 ;  /* 0x001a100801007387 */ /* 0x0009e20000100a00 */
[----:B0-----:R-:W-:-:S02]  /*1f9d0*/  IMAD.MOV.U32 R4, RZ, RZ, R59 ;  /* 0x000000ffff047224 */ /* 0x001fc400078e003b */
[----:B------:R-:W-:Y:S01]  /*1f9e0*/  IMAD.MOV.U32 R5, RZ, RZ, R58 ;  /* 0x000000ffff057224 */ /* 0x000fe200078e003a */
[----:B------:R-:W2:Y:S04]  /*1f9f0*/  LDL.LU R59, [R1+0x1a64] ;  /* 0x001a6400013b7983 */ /* 0x000ea80000300800 */
[----:B------:R-:W3:Y:S01]  /*1fa00*/  LDL.LU R58, [R1+0x1a60] ;  /* 0x001a6000013a7983 */ /* 0x000ee20000300800 */
[----:B------:R-:W-:-:S03]  /*1fa10*/  IMAD.MOV.U32 R32, RZ, RZ, R7 ;  /* 0x000000ffff207224 */ /* 0x000fc600078e0007 */
[----:B-1----:R-:W3:Y:S04]  /*1fa20*/  LDL.LU R6, [R1+0x38] ;  /* 0x0000380001067983 */ /* 0x002ee80000300800 */
[----:B------:R-:W3:Y:S04]  /*1fa30*/  LDL.LU R7, [R1+0x3c] ;  /* 0x00003c0001077983 */ /* 0x000ee80000300800 */
[----:B----4-:R-:W4:Y:S04]  /*1fa40*/  LDL.LU R8, [R1+0xb0] ;  /* 0x0000b00001087983 */ /* 0x010f280000300800 */
[----:B------:R-:W4:Y:S01]  /*1fa50*/  LDL.LU R9, [R1+0xb4] ;  /* 0x0000b40001097983 */ /* 0x000f220000300800 */
[----:B--2---:R-:W-:-:S02]  /*1fa60*/  IMAD.MOV.U32 R10, RZ, RZ, R59 ;  /* 0x000000ffff0a7224 */ /* 0x004fc400078e003b */
[----:B---3--:R-:W-:Y:S01]  /*1fa70*/  IMAD.MOV.U32 R11, RZ, RZ, R58 ;  /* 0x000000ffff0b7224 */ /* 0x008fe200078e003a */
[----:B------:R-:W2:Y:S04]  /*1fa80*/  LDL.LU R59, [R1+0x1a5c] ;  /* 0x001a5c00013b7983 */ /* 0x000ea80000300800 */
        /* <DEDUP_REMOVED lines=15> */
[----:B--2---:R-:W-:-:S02]  /*1fb80*/  IMAD.MOV.U32 R19, RZ, RZ, R59 ;  /* 0x000000ffff137224 */ /* 0x004fc400078e003b */
[----:B---3--:R-:W-:Y:S02]  /*1fb90*/  IMAD.MOV.U32 R18, RZ, RZ, R58 ;  /* 0x000000ffff127224 */ /* 0x008fe400078e003a */
[----:B------:R-:W2:Y:S04]  /*1fba0*/  LDL.LU R58, [R1+0x1a54] ;  /* 0x001a5400013a7983 */ /* 0x000ea80000300800 */
[----:B------:R-:W2:Y:S04]  /*1fbb0*/  LDL.LU R59, [R1+0x1a50] ;  /* 0x001a5000013b7983 */ /* 0x000ea80000300800 */
[----:B------:R-:W-:Y:S04]  /*1fbc0*/  STL.64 [R1+0x1a08], R6 ;  /* 0x001a080601007387 */ /* 0x000fe80000100a00 */
[----:B------:R0:W-:Y:S04]  /*1fbd0*/  STL.64 [R1+0x1a00], R4 ;  /* 0x001a000401007387 */ /* 0x0001e80000100a00 */
[----:B0-----:R-:W3:Y:S04]  /*1fbe0*/  LDL.LU R4, [R1+0xa0] ;  /* 0x0000a00001047983 */ /* 0x001ee80000300800 */
[----:B------:R-:W3:Y:S04]  /*1fbf0*/  LDL.LU R5, [R1+0xa4] ;  /* 0x0000a40001057983 */ /* 0x000ee80000300800 */
[----:B------:R-:W3:Y:S04]  /*1fc00*/  LDL.LU R6, [R1+0xa8] ;  /* 0x0000a80001067983 */ /* 0x000ee80000300800 */
[----:B------:R-:W3:Y:S01]  /*1fc10*/  LDL.LU R7, [R1+0xac] ;  /* 0x0000ac0001077983 */ /* 0x000ee20000300800 */
[----:B--2---:R-:W-:Y:S03]  /*1fc20*/  HMMA.16816.F32 R44, R44, R58, R48 ;  /* 0x0000003a2c2c723c */ /* 0x004fe60000001830 */
[----:B------:R-:W2:Y:S04]  /*1fc30*/  LDL.LU.64 R50, [R1+0x1a48] ;  /* 0x001a480001327983 */ /* 0x000ea80000300a00 */
[----:B------:R-:W2:-:S12]  /*1fc40*/  LDL.LU.64 R48, [R1+0x1a40] ;  /* 0x001a400001307983 */ /* 0x000e980000300a00 */
[----:B------:R-:W-:Y:S04]  /*1fc50*/  STL.64 [R1+0x4a0], R44 ;  /* 0x0004a02c01007387 */ /* 0x000fe80000100a00 */
[----:B------:R2:W-:Y:S02]  /*1fc60*/  STL.64 [R1+0x4a8], R46 ;  /* 0x0004a82e01007387 */ /* 0x0005e40000100a00 */
[----:B--2---:R-:W-:Y:S02]  /*1fc70*/  HMMA.16816.F32 R44, R48, R34, R36 ;  /* 0x00000022302c723c */ /* 0x004fe40000001824 */
[----:B------:R-:W2:-:S15]  /*1fc80*/  LDL.LU R36, [R1+0x70] ;  /* 0x0000700001247983 */ /* 0x000e9e0000300800 */
[----:B------:R-:W-:Y:S02]  /*1fc90*/  NOP ;  /* 0x0000000000007918 */ /* 0x000fe40000000000 */
[----:B------:R-:W-:Y:S04]  /*1fca0*/  STL.64 [R1+0x4f0], R44 ;  /* 0x0004f02c01007387 */ /* 0x000fe80000100a00 */
[----:B------:R0:W-:Y:S04]  /*1fcb0*/  STL.64 [R1+0x4f8], R46 ;  /* 0x0004f82e01007387 */ /* 0x0001e80000100a00 */
[----:B------:R-:W2:Y:S04]  /*1fcc0*/  LDL.LU R37, [R1+0x74] ;  /* 0x0000740001257983 */ /* 0x000ea80000300800 */
[----:B------:R-:W2:Y:S04]  /*1fcd0*/  LDL.LU R38, [R1+0x78] ;  /* 0x0000780001267983 */ /* 0x000ea80000300800 */
[----:B------:R-:W2:Y:S01]  /*1fce0*/  LDL.LU R39, [R1+0x7c] ;  /* 0x00007c0001277983 */ /* 0x000ea20000300800 */
[C---:B----4-:R-:W-:Y:S08]  /*1fcf0*/  HMMA.16816.F32 R52, R48.reuse, R26, R52 ;  /* 0x0000001a3034723c */ /* 0x050ff00000001834 */
[C---:B0-----:R-:W-:Y:S08]  /*1fd00*/  HMMA.16816.F32 R44, R48.reuse, R30, R40 ;  /* 0x0000001e302c723c */ /* 0x041ff00000001828 */
[C---:B------:R-:W-:Y:S01]  /*1fd10*/  HMMA.16816.F32 R16, R48.reuse, R22, R16 ;  /* 0x000000163010723c */ /* 0x040fe20000001810 */
[----:B--2---:R-:W-:Y:S04]  /*1fd20*/  STL.64 [R1+0x19e8], R38 ;  /* 0x0019e82601007387 */ /* 0x004fe80000100a00 */
[----:B------:R0:W-:Y:S04]  /*1fd30*/  STL.64 [R1+0x19e0], R36 ;  /* 0x0019e02401007387 */ /* 0x0001e80000100a00 */
[----:B0-----:R-:W2:Y:S04]  /*1fd40*/  LDL.LU R36, [R1+0x80] ;  /* 0x0000800001247983 */ /* 0x001ea80000300800 */
[----:B------:R-:W2:Y:S04]  /*1fd50*/  LDL.LU R37, [R1+0x84] ;  /* 0x0000840001257983 */ /* 0x000ea80000300800 */
[----:B------:R-:W2:Y:S04]  /*1fd60*/  LDL.LU R38, [R1+0x88] ;  /* 0x0000880001267983 */ /* 0x000ea80000300800 */
[----:B------:R-:W2:Y:S04]  /*1fd70*/  LDL.LU R39, [R1+0x8c] ;  /* 0x00008c0001277983 */ /* 0x000ea80000300800 */
[----:B------:R-:W4:Y:S04]  /*1fd80*/  LDL.LU R40, [R1+0x180] ;  /* 0x0001800001287983 */ /* 0x000f280000300800 */
[----:B------:R0:W-:Y:S04]  /*1fd90*/  STL.64 [R1+0x4e0], R44 ;  /* 0x0004e02c01007387 */ /* 0x0001e80000100a00 */
[----:B------:R1:W-:Y:S04]  /*1fda0*/  STL.64 [R1+0x4e8], R46 ;  /* 0x0004e82e01007387 */ /* 0x0003e80000100a00 */
[----:B------:R-:W4:Y:S04]  /*1fdb0*/  LDL.LU R41, [R1+0x184] ;  /* 0x0001840001297983 */ /* 0x000f280000300800 */
[----:B------:R-:W4:Y:S04]  /*1fdc0*/  LDL.LU R42, [R1+0x188] ;  /* 0x00018800012a7983 */ /* 0x000f280000300800 */
[----:B------:R-:W4:Y:S04]  /*1fdd0*/  LDL.LU R43, [R1+0x18c] ;  /* 0x00018c00012b7983 */ /* 0x000f280000300800 */
[----:B0-----:R-:W2:Y:S04]  /*1fde0*/  LDL.LU R44, [R1+0x230] ;  /* 0x00023000012c7983 */ /* 0x001ea80000300800 */
[----:B------:R0:W-:Y:S04]  /*1fdf0*/  STL.64 [R1+0x4d0], R52 ;  /* 0x0004d03401007387 */ /* 0x0001e80000100a00 */
[----:B------:R0:W-:Y:S04]  /*1fe00*/  STL.64 [R1+0x4d8], R54 ;  /* 0x0004d83601007387 */ /* 0x0001e80000100a00 */
[----:B------:R-:W2:Y:S04]  /*1fe10*/  LDL.LU R45, [R1+0x234] ;  /* 0x00023400012d7983 */ /* 0x000ea80000300800 */
[----:B-1----:R-:W2:Y:S04]  /*1fe20*/  LDL.LU R46, [R1+0x238] ;  /* 0x00023800012e7983 */ /* 0x002ea80000300800 */
[----:B------:R-:W2:Y:S04]  /*1fe30*/  LDL.LU R47, [R1+0x23c] ;  /* 0x00023c00012f7983 */ /* 0x000ea80000300800 */
[----:B0-----:R-:W2:Y:S04]  /*1fe40*/  LDL.LU R52, [R1+0x350] ;  /* 0x0003500001347983 */ /* 0x001ea80000300800 */
[----:B------:R-:W2:Y:S04]  /*1fe50*/  LDL.LU R53, [R1+0x354] ;  /* 0x0003540001357983 */ /* 0x000ea80000300800 */
[----:B------:R-:W2:Y:S04]  /*1fe60*/  LDL.LU R54, [R1+0x358] ;  /* 0x0003580001367983 */ /* 0x000ea80000300800 */
[----:B------:R-:W2:Y:S04]  /*1fe70*/  LDL.LU R55, [R1+0x35c] ;  /* 0x00035c0001377983 */ /* 0x000ea80000300800 */
[----:B------:R-:W-:Y:S04]  /*1fe80*/  STL.64 [R1+0x4c0], R16 ;  /* 0x0004c01001007387 */ /* 0x000fe80000100a00 */
[----:B------:R0:W-:Y:S04]  /*1fe90*/  STL.64 [R1+0x4c8], R18 ;  /* 0x0004c81201007387 */ /* 0x0001e80000100a00 */
[----:B0-----:R-:W2:Y:S04]  /*1fea0*/  LDL.LU.64 R18, [R1+0x1a38] ;  /* 0x001a380001127983 */ /* 0x001ea80000300a00 */
[----:B------:R-:W3:Y:S01]  /*1feb0*/  LDL.LU.64 R16, [R1+0x1a30] ;  /* 0x001a300001107983 */ /* 0x000ee20000300a00 */
[----:B--2---:R-:W-:-:S15]  /*1fec0*/  HMMA.16816.F32 R12, R48, R18, R12 ;  /* 0x00000012300c723c */ /* 0x004fde000000180c */
[----:B------:R-:W-:-:S04]  /*1fed0*/  NOP ;  /* 0x0000000000007918 */ /* 0x000fc80000000000 */
        /* <DEDUP_REMOVED lines=8> */
[----:B0-----:R-:W3:Y:S04]  /*1ff60*/  LDL.LU.64 R10, [R1+0x1a18] ;  /* 0x001a1800010a7983 */ /* 0x001ee80000300a00 */
[----:B------:R-:W2:Y:S01]  /*1ff70*/  LDL.LU.64 R8, [R1+0x1a10] ;  /* 0x001a100001087983 */ /* 0x000ea20000300a00 */
[----:B---3--:R-:W-:-:S15]  /*1ff80*/  HMMA.16816.F32 R4, R48, R10, R4 ;  /* 0x0000000a3004723c */ /* 0x008fde0000001804 */
[----:B------:R-:W-:-:S04]  /*1ff90*/  NOP ;  /* 0x0000000000007918 */ /* 0x000fc80000000000 */
[----:B------:R-:W-:Y:S04]  /*1ffa0*/  STL.64 [R1+0xe0], R4 ;  /* 0x0000e00401007387 */ /* 0x000fe80000100a00 */
[----:B------:R0:W-:Y:S04]  /*1ffb0*/  STL.64 [R1+0xe8], R6 ;  /* 0x0000e80601007387 */ /* 0x0001e80000100a00 */
[----:B0-----:R-:W3:Y:S04]  /*1ffc0*/  LDL.LU.64 R6, [R1+0x1a08] ;  /* 0x001a080001067983 */ /* 0x001ee80000300a00 */
[----:B------:R-:W3:Y:S02]  /*1ffd0*/  LDL.LU.64 R4, [R1+0x1a00] ;  /* 0x001a000001047983 */ /* 0x000ee40000300a00 */
[----:B---3--:R-:W-:Y:S02]  /*1ffe0*/  HMMA.16816.F32 R48, R48, R58, R4 ;  /* 0x0000003a3030723c */ /* 0x008fe40000001804 */
[----:B------:R-:W3:Y:S04]  /*1fff0*/  LDL.LU.64 R6, [R1+0x19f8] ;  /* 0x0019f80001067983 */ /* 0x000ee80000300a00 */
[----:B------:R-:W3:-:S13]  /*20000*/  LDL.LU.64 R4, [R1+0x19f0] ;  /* 0x0019f00001047983 */ /* 0x000eda0000300a00 */
[----:B------:R0:W-:Y:S04]  /*20010*/  STL.64 [R1+0xa0], R48 ;  /* 0x0000a03001007387 */ /* 0x0001e80000100a00 */
[----:B------:R1:W-:Y:S04]  /*20020*/  STL.64 [R1+0xa8], R50 ;  /* 0x0000a83201007387 */ /* 0x0003e80000100a00 */
[----:B0-----:R-:W2:Y:S04]  /*20030*/  LDL.LU R48, [R1+0x50] ;  /* 0x0000500001307983 */ /* 0x001ea80000300800 */
[----:B------:R-:W2:Y:S04]  /*20040*/  LDL.LU R49, [R1+0x54] ;  /* 0x0000540001317983 */ /* 0x000ea80000300800 */
[----:B-1----:R-:W2:Y:S04]  /*20050*/  LDL.LU R50, [R1+0x58] ;  /* 0x0000580001327983 */ /* 0x002ea80000300800 */
[----:B------:R-:W2:Y:S01]  /*20060*/  LDL.LU R51, [R1+0x5c] ;  /* 0x00005c0001337983 */ /* 0x000ea20000300800 */
[----:B---3--:R-:W-:-:S15]  /*20070*/  HMMA.16816.F32 R36, R4, R34, R36 ;  /* 0x000000220424723c */ /* 0x008fde0000001824 */
[----:B------:R-:W-:-:S04]  /*20080*/  NOP ;  /* 0x0000000000007918 */ /* 0x000fc80000000000 */
[----:B------:R-:W-:Y:S04]  /*20090*/  STL.64 [R1+0xc0], R36 ;  /* 0x0000c02401007387 */ /* 0x000fe80000100a00 */
[----:B------:R0:W-:Y:S04]  /*200a0*/  STL.64 [R1+0xc8], R38 ;  /* 0x0000c82601007387 */ /* 0x0001e80000100a00 */
[----:B0-----:R-:W3:Y:S04]  /*200b0*/  LDL.LU.64 R38, [R1+0x19e8] ;  /* 0x0019e80001267983 */ /* 0x001ee80000300a00 */
[----:B------:R-:W3:Y:S04]  /*200c0*/  LDL.LU.64 R36, [R1+0x19e0] ;  /* 0x0019e00001247983 */ /* 0x000ee80000300a00 */
[----:B------:R-:W-:Y:S04]  /*200d0*/  STL.64 [R1+0x19d8], R34 ;  /* 0x0019d82201007387 */ /* 0x000fe80000100a00 */
[----:B------:R0:W-:Y:S04]  /*200e0*/  STL.64 [R1+0x19d0], R32 ;  /* 0x0019d02001007387 */ /* 0x0001e80000100a00 */
[----:B0-----:R-:W2:Y:S04]  /*200f0*/  LDL.LU R32, [R1+0x60] ;  /* 0x0000600001207983 */ /* 0x001ea80000300800 */
[----:B------:R-:W2:Y:S04]  /*20100*/  LDL.LU R33, [R1+0x64] ;  /* 0x0000640001217983 */ /* 0x000ea80000300800 */
[----:B------:R-:W2:Y:S04]  /*20110*/  LDL.LU R34, [R1+0x68] ;  /* 0x0000680001227983 */ /* 0x000ea80000300800 */
[----:B------:R-:W2:Y:S04]  /*20120*/  LDL.LU R35, [R1+0x6c] ;  /* 0x00006c0001237983 */ /* 0x000ea80000300800 */
[----:B------:R-:W-:Y:S01]  /*20130*/  STL.64 [R1+0x19c8], R30 ;  /* 0x0019c81e01007387 */ /* 0x000fe20000100a00 */
[----:B---3--:R-:W-:-:S15]  /*20140*/  HMMA.16816.F32 R36, R4, R30, R36 ;  /* 0x0000001e0424723c */ /* 0x008fde0000001824 */
[----:B------:R-:W-:-:S04]  /*20150*/  NOP ;  /* 0x0000000000007918 */ /* 0x000fc80000000000 */
[----:B------:R0:W-:Y:S02]  /*20160*/  STL.64 [R1+0xb0], R36 ;  /* 0x0000b02401007387 */ /* 0x0001e40000100a00 */
[----:B0-----:R-:W0:Y:S02]  /*20170*/  S2R R37, SR_TID.X ;  /* 0x0000000000257919 */ /* 0x001e240000002100 */
[----:B------:R-:W-:Y:S04]  /*20180*/  STL.64 [R1+0xb8], R38 ;  /* 0x0000b82601007387 */ /* 0x000fe80000100a00 */
[----:B------:R2:W-:Y:S02]  /*20190*/  STL.64 [R1+0x19c0], R28 ;  /* 0x0019c01c01007387 */ /* 0x0005e40000100a00 */
[----:B--2---:R-:W-:Y:S01]  /*201a0*/  HMMA.16816.F32 R28, R4, R26, R32 ;  /* 0x0000001a041c723c */ /* 0x004fe20000001820 */
[----:B0-----:R-:W-:-:S05]  /*201b0*/  LOP3.LUT R38, R37, 0x7, RZ, 0xc0, !PT ;  /* 0x0000000725267812 */ /* 0x001fca00078ec0ff */
[C---:B------:R-:W-:Y:S02]  /*201c0*/  IMAD R39, R38.reuse, 0x110, RZ ;  /* 0x0000011026277824 */ /* 0x040fe400078e02ff */
[----:B------:R-:W-:Y:S02]  /*201d0*/  IMAD R57, R38, 0x110, RZ ;  /* 0x0000011026397824 */ /* 0x000fe400078e02ff */
[----:B------:R-:W0:Y:S01]  /*201e0*/  S2R R38, SR_TID.X ;  /* 0x0000000000267919 */ /* 0x000e220000002100 */
[----:B------:R-:W-:Y:S08]  /*201f0*/  STL.64 [R1+0x19b8], R26 ;  /* 0x0019b81a01007387 */ /* 0x000ff00000100a00 */
[----:B------:R-:W-:Y:S04]  /*20200*/  STL.64 [R1+0x490], R28 ;  /* 0x0004901c01007387 */ /* 0x000fe80000100a00 */
[----:B------:R-:W-:Y:S04]  /*20210*/  STL.64 [R1+0x498], R30 ;  /* 0x0004981e01007387 */ /* 0x000fe80000100a00 */
[----:B------:R1:W-:Y:S02]  /*20220*/  STL.64 [R1+0x19b0], R24 ;  /* 0x0019b01801007387 */ /* 0x0003e40000100a00 */
[----:B-1----:R-:W-:Y:S02]  /*20230*/  HMMA.16816.F32 R24, R4, R22, R48 ;  /* 0x000000160418723c */ /* 0x002fe40000001830 */
[----:B------:R-:W-:Y:S01]  /*20240*/  STL.64 [R1+0x19a8], R22 ;  /* 0x0019a81601007387 */ /* 0x000fe20000100a00 */
[----:B0-----:R-:W-:-:S02]  /*20250*/  IMAD.SHL.U32 R51, R38, 0x2, RZ ;  /* 0x0000000226337824 */ /* 0x001fc400078e00ff */
[----:B------:R-:W-:-:S03]  /*20260*/  IMAD.SHL.U32 R56, R38, 0x80, RZ ;  /* 0x0000008026387824 */ /* 0x000fc600078e00ff */
[----:B------:R-:W-:-:S04]  /*20270*/  LOP3.LUT R57, R57, 0x10, R51, 0x78, !PT ;  /* 0x0000001039397812 */ /* 0x000fc800078e7833 */
[----:B------:R-:W-:-:S07]  /*20280*/  LOP3.LUT R57, R57, 0x800, R56, 0xf8, !PT ;  /* 0x0000080039397812 */ /* 0x000fce00078ef838 */
[----:B------:R-:W-:Y:S04]  /*20290*/  STL.64 [R1+0x480], R24 ;  /* 0x0004801801007387 */ /* 0x000fe80000100a00 */
[----:B------:R-:W-:Y:S01]  /*202a0*/  STL.64 [R1+0x488], R26 ;  /* 0x0004881a01007387 */ /* 0x000fe20000100a00 */
[----:B------:R-:W-:-:S03]  /*202b0*/  LOP3.LUT R57, R57, 0x40, RZ, 0x3c, !PT ;  /* 0x0000004039397812 */ /* 0x000fc600078e3cff */
[----:B------:R4:W-:Y:S02]  /*202c0*/  STL.64 [R1+0x19a0], R20 ;  /* 0x0019a01401007387 */ /* 0x0009e40000100a00 */
[C---:B----4-:R-:W-:Y:S02]  /*202d0*/  HMMA.16816.F32 R20, R4.reuse, R18, R40 ;  /* 0x000000120414723c */ /* 0x050fe40000001828 */
[----:B------:R-:W0:Y:S04]  /*202e0*/  LDSM.16.MT88.4 R40, [R57+UR5+0x1000] ;  /* 0x001000053928783b */ /* 0x000e280008004200 */
[----:B------:R-:W-:Y:S04]  /*202f0*/  STL.64 [R1+0x1998], R18 ;  /* 0x0019981201007387 */ /* 0x000fe80000100a00 */
[----:B------:R1:W-:Y:S02]  /*20300*/  STL.64 [R1+0x1990], R16 ;  /* 0x0019901001007387 */ /* 0x0003e40000100a00 */
[C---:B-1----:R-:W-:Y:S02]  /*20310*/  HMMA.16816.F32 R16, R4.reuse, R14, R44 ;  /* 0x0000000e0410723c */ /* 0x042fe4000000182c */
[----:B------:R-:W1:Y:S05]  /*20320*/  LDSM.16.MT88.4 R44, [R57+UR5+0x1080] ;  /* 0x00108005392c783b */ /* 0x000e6a0008004200 */
[----:B------:R-:W-:Y:S04]  /*20330*/  STL.64 [R1+0x470], R20 ;  /* 0x0004701401007387 */ /* 0x000fe80000100a00 */
[----:B------:R-:W-:Y:S04]  /*20340*/  STL.64 [R1+0x478], R22 ;  /* 0x0004781601007387 */ /* 0x000fe80000100a00 */
[----:B0-----:R-:W-:Y:S04]  /*20350*/  STL.64 [R1+0x1958], R42 ;  /* 0x0019582a01007387 */ /* 0x001fe80000100a00 */
[----:B------:R-:W-:Y:S04]  /*20360*/  STL.64 [R1+0x1950], R40 ;  /* 0x0019502801007387 */ /* 0x000fe80000100a00 */
[----:B------:R-:W-:Y:S04]  /*20370*/  STL.64 [R1+0x1988], R14 ;  /* 0x0019880e01007387 */ /* 0x000fe80000100a00 */
[----:B------:R0:W-:Y:S02]  /*20380*/  STL.64 [R1+0x1980], R12 ;  /* 0x0019800c01007387 */ /* 0x0001e40000100a00 */
[----:B0-----:R-:W-:Y:S02]  /*20390*/  HMMA.16816.F32 R12, R4, R10, R52 ;  /* 0x0000000a040c723c */ /* 0x001fe40000001834 */
[----:B------:R-:W-:Y:S04]  /*203a0*/  STL.64 [R1+0x460], R16 ;  /* 0x0004601001007387 */ /* 0x000fe80000100a00 */
[----:B------:R-:W-:Y:S04]  /*203b0*/  STL.64 [R1+0x468], R18 ;  /* 0x0004681201007387 */ /* 0x000fe80000100a00 */
[----:B-1----:R-:W-:Y:S04]  /*203c0*/  STL.64 [R1+0x1908], R46 ;  /* 0x0019082e01007387 */ /* 0x002fe80000100a00 */
[----:B------:R-:W-:Y:S04]  /*203d0*/  STL.64 [R1+0x1900], R44 ;  /* 0x0019002c01007387 */ /* 0x000fe80000100a00 */
[----:B------:R-:W-:Y:S04]  /*203e0*/  STL.64 [R1+0x1978], R10 ;  /* 0x0019780a01007387 */ /* 0x000fe80000100a00 */
[----:B------:R-:W-:Y:S04]  /*203f0*/  STL.64 [R1+0x1970], R8 ;  /* 0x0019700801007387 */ /* 0x000fe80000100a00 */
[----:B------:R-:W-:Y:S04]  /*20400*/  STL.64 [R1+0x450], R12 ;  /* 0x0004500c01007387 */ /* 0x000fe80000100a00 */
[----:B------:R-:W-:Y:S04]  /*20410*/  STL.64 [R1+0x458], R14 ;  /* 0x0004580e01007387 */ /* 0x000fe80000100a00 */
[----:B------:R-:W2:Y:S04]  /*20420*/  LDL.LU R52, [R1+0x200] ;  /* 0x0002000001347983 */ /* 0x000ea80000300800 */
[----:B------:R-:W2:Y:S04]  /*20430*/  LDL.LU R53, [R1+0x204] ;  /* 0x0002040001357983 */ /* 0x000ea80000300800 */
[----:B------:R-:W3:Y:S04]  /*20440*/  LDL.LU R54, [R1+0x208] ;  /* 0x0002080001367983 */ /* 0x000ee80000300800 */
[----:B------:R-:W3:Y:S04]  /*20450*/  LDL.LU R55, [R1+0x20c] ;  /* 0x00020c0001377983 */ /* 0x000ee80000300800 */
[----:B---3--:R-:W-:Y:S04]  /*20460*/  STL.64 [R1+0x1918], R54 ;  /* 0x0019183601007387 */ /* 0x008fe80000100a00 */
[----:B--2---:R0:W-:Y:S04]  /*20470*/  STL.64 [R1+0x1910], R52 ;  /* 0x0019103401007387 */ /* 0x0041e80000100a00 */
[----:B0-----:R-:W2:Y:S04]  /*20480*/  LDL.LU R52, [R1+0x300] ;  /* 0x0003000001347983 */ /* 0x001ea80000300800 */
        /* <DEDUP_REMOVED lines=15> */
[----:B------:R-:W4:Y:S04]  /*20580*/  LDL.LU R40, [R1+0x2c0] ;  /* 0x0002c00001287983 */ /* 0x000f280000300800 */
[----:B------:R-:W4:Y:S04]  /*20590*/  LDL.LU R41, [R1+0x2c4] ;  /* 0x0002c40001297983 */ /* 0x000f280000300800 */
[----:B------:R-:W2:Y:S04]  /*205a0*/  LDL.LU R42, [R1+0x2c8] ;  /* 0x0002c800012a7983 */ /* 0x000ea80000300800 */
[----:B------:R-:W2:Y:S01]  /*205b0*/  LDL.LU R43, [R1+0x2cc] ;  /* 0x0002cc00012b7983 */ /* 0x000ea20000300800 */
[----:B------:R-:W0:Y:S01]  /*205c0*/  S2R R57, SR_TID.X ;  /* 0x0000000000397919 */ /* 0x000e220000002100 */
[----:B------:R-:W1:Y:S01]  /*205d0*/  S2R R56, SR_TID.X ;  /* 0x0000000000387919 */ /* 0x000e620000002100 */
[----:B0-----:R-:W-:Y:S01]  /*205e0*/  LOP3.LUT R57, R57, 0x7, RZ, 0xc0, !PT ;  /* 0x0000000739397812 */ /* 0x001fe200078ec0ff */
[----:B-1----:R-:W-:-:S04]  /*205f0*/  IMAD.SHL.U32 R51, R56, 0x2, RZ ;  /* 0x0000000238337824 */ /* 0x002fc800078e00ff */
[----:B------:R-:W-:Y:S02]  /*20600*/  IMAD R57, R57, 0x110, RZ ;  /* 0x0000011039397824 */ /* 0x000fe400078e02ff */
[----:B------:R-:W-:Y:S01]  /*20610*/  IMAD.SHL.U32 R56, R56, 0x80, RZ ;  /* 0x0000008038387824 */ /* 0x000fe200078e00ff */
[----:B--2---:R-:W-:Y:S04]  /*20620*/  STL.64 [R1+0x1968], R42 ;  /* 0x0019682a01007387 */ /* 0x004fe80000100a00 */
[----:B----4-:R0:W-:Y:S04]  /*20630*/  STL.64 [R1+0x1960], R40 ;  /* 0x0019602801007387 */ /* 0x0101e80000100a00 */
[----:B0-----:R-:W2:Y:S04]  /*20640*/  LDL.LU R40, [R1+0x360] ;  /* 0x0003600001287983 */ /* 0x001ea80000300800 */
[----:B------:R-:W2:Y:S04]  /*20650*/  LDL.LU R41, [R1+0x364] ;  /* 0x0003640001297983 */ /* 0x000ea80000300800 */
[----:B------:R-:W2:Y:S04]  /*20660*/  LDL.LU R42, [R1+0x368] ;  /* 0x00036800012a7983 */ /* 0x000ea80000300800 */
[----:B------:R-:W2:Y:S04]  /*20670*/  LDL.LU R43, [R1+0x36c] ;  /* 0x00036c00012b7983 */ /* 0x000ea80000300800 */
[----:B------:R-:W4:Y:S04]  /*20680*/  LDL.LU R12, [R1+0x380] ;  /* 0x00038000010c7983 */ /* 0x000f280000300800 */
[----:B------:R-:W4:Y:S04]  /*20690*/  LDL.LU R13, [R1+0x384] ;  /* 0x00038400010d7983 */ /* 0x000f280000300800 */
[----:B------:R-:W4:Y:S04]  /*206a0*/  LDL.LU R14, [R1+0x388] ;  /* 0x00038800010e7983 */ /* 0x000f280000300800 */
[----:B------:R-:W4:Y:S04]  /*206b0*/  LDL.LU R15, [R1+0x38c] ;  /* 0x00038c00010f7983 */ /* 0x000f280000300800 */
        /* <DEDUP_REMOVED lines=11> */
[----:B------:R-:W2:Y:S01]  /*20770*/  LDL.LU R35, [R1+0x34c] ;  /* 0x00034c0001237983 */ /* 0x000ea20000300800 */
[----:B------:R-:W-:-:S03]  /*20780*/  LOP3.LUT R57, R57, 0x10, R51, 0x78, !PT ;  /* 0x0000001039397812 */ /* 0x000fc600078e7833 */
[----:B------:R-:W4:Y:S04]  /*20790*/  LDL.LU R28, [R1+0x3c0] ;  /* 0x0003c000011c7983 */ /* 0x000f280000300800 */
[----:B------:R-:W4:Y:S04]  /*207a0*/  LDL.LU R29, [R1+0x3c4] ;  /* 0x0003c400011d7983 */ /* 0x000f280000300800 */
[----:B------:R-:W4:Y:S01]  /*207b0*/  LDL.LU R30, [R1+0x3c8] ;  /* 0x0003c800011e7983 */ /* 0x000f220000300800 */
[----:B------:R-:W-:-:S03]  /*207c0*/  LOP3.LUT R57, R57, 0x800, R56, 0xf8, !PT ;  /* 0x0000080039397812 */ /* 0x000fc600078ef838 */
[----:B------:R-:W4:Y:S04]  /*207d0*/  LDL.LU R31, [R1+0x3cc] ;  /* 0x0003cc00011f7983 */ /* 0x000f280000300800 */
[----:B------:R-:W4:Y:S04]  /*207e0*/  LDL.LU R24, [R1+0x3b0] ;  /* 0x0003b00001187983 */ /* 0x000f280000300800 */
[----:B------:R-:W4:Y:S01]  /*207f0*/  LDL.LU R25, [R1+0x3b4] ;  /* 0x0003b40001197983 */ /* 0x000f220000300800 */
[----:B------:R-:W-:-:S03]  /*20800*/  LOP3.LUT R57, R57, 0x60, RZ, 0x3c, !PT ;  /* 0x0000006039397812 */ /* 0x000fc600078e3cff */
[----:B------:R-:W4:Y:S04]  /*20810*/  LDL.LU R26, [R1+0x3b8] ;  /* 0x0003b800011a7983 */ /* 0x000f280000300800 */
[----:B------:R-:W4:Y:S04]  /*20820*/  LDL.LU R27, [R1+0x3bc] ;  /* 0x0003bc00011b7983 */ /* 0x000f280000300800 */
[----:B------:R-:W4:Y:S04]  /*20830*/  LDL.LU R8, [R1+0x370] ;  /* 0x0003700001087983 */ /* 0x000f280000300800 */
[----:B------:R-:W4:Y:S04]  /*20840*/  LDL.LU R9, [R1+0x374] ;  /* 0x0003740001097983 */ /* 0x000f280000300800 */
[----:B------:R-:W0:Y:S04]  /*20850*/  LDSM.16.MT88.4 R48, [R57+UR5+0x1000] ;  /* 0x001000053930783b */ /* 0x000e280008004200 */
[----:B------:R-:W4:Y:S04]  /*20860*/  LDL.LU R10, [R1+0x378] ;  /* 0x00037800010a7983 */ /* 0x000f280000300800 */
[----:B------:R-:W4:Y:S04]  /*20870*/  LDL.LU R11, [R1+0x37c] ;  /* 0x00037c00010b7983 */ /* 0x000f280000300800 */
[----:B---3--:R-:W-:Y:S04]  /*20880*/  STL.64 [R1+0x1948], R54 ;  /* 0x0019483601007387 */ /* 0x008fe80000100a00 */
[----:B------:R1:W-:Y:S04]  /*20890*/  STL.64 [R1+0x1940], R52 ;  /* 0x0019403401007387 */ /* 0x0003e80000100a00 */
[----:B-1----:R-:W3:Y:S04]  /*208a0*/  LDL.LU R52, [R1+0x330] ;  /* 0x0003300001347983 */ /* 0x002ee80000300800 */
[----:B------:R-:W3:Y:S04]  /*208b0*/  LDL.LU R53, [R1+0x334] ;  /* 0x0003340001357983 */ /* 0x000ee80000300800 */
[----:B------:R-:W3:Y:S04]  /*208c0*/  LDL.LU R54, [R1+0x338] ;  /* 0x0003380001367983 */ /* 0x000ee80000300800 */
[----:B------:R-:W3:Y:S04]  /*208d0*/  LDL.LU R55, [R1+0x33c] ;  /* 0x00033c0001377983 */ /* 0x000ee80000300800 */
[----:B0-----:R-:W-:Y:S04]  /*208e0*/  STL.64 [R1+0x18b8], R50 ;  /* 0x0018b83201007387 */ /* 0x001fe80000100a00 */
[----:B------:R0:W-:Y:S04]  /*208f0*/  STL.64 [R1+0x18b0], R48 ;  /* 0x0018b03001007387 */ /* 0x0001e80000100a00 */
[----:B0-----:R-:W3:Y:S04]  /*20900*/  LDL.LU R48, [R1+0x210] ;  /* 0x0002100001307983 */ /* 0x001ee80000300800 */
[----:B------:R-:W3:Y:S04]  /*20910*/  LDL.LU R49, [R1+0x214] ;  /* 0x0002140001317983 */ /* 0x000ee80000300800 */
[----:B------:R-:W3:Y:S04]  /*20920*/  LDL.LU R50, [R1+0x218] ;  /* 0x0002180001327983 */ /* 0x000ee80000300800 */
[----:B------:R-:W3:Y:S04]  /*20930*/  LDL.LU R51, [R1+0x21c] ;  /* 0x00021c0001337983 */ /* 0x000ee80000300800 */
[----:B------:R-:W3:Y:S04]  /*20940*/  LDL.LU R44, [R1+0x2f0] ;  /* 0x0002f000012c7983 */ /* 0x000ee80000300800 */
[----:B------:R-:W3:Y:S04]  /*20950*/  LDL.LU R45, [R1+0x2f4] ;  /* 0x0002f400012d7983 */ /* 0x000ee80000300800 */
[----:B------:R-:W3:Y:S04]  /*20960*/  LDL.LU R46, [R1+0x2f8] ;  /* 0x0002f800012e7983 */ /* 0x000ee80000300800 */
[----:B------:R-:W3:Y:S01]  /*20970*/  LDL.LU R47, [R1+0x2fc] ;  /* 0x0002fc00012f7983 */ /* 0x000ee20000300800 */
[----:B--2---:R-:W-:Y:S03]  /*20980*/  HMMA.16816.F32 R4, R4, R58, R32 ;  /* 0x0000003a0404723c */ /* 0x004fe60000001820 */
[----:B------:R-:W4:Y:S01]  /*20990*/  LDL.LU.64 R34, [R1+0x19d8] ;  /* 0x0019d80001227983 */ /* 0x000f220000300a00 */
[----:B------:R-:W-:-:S02]  /*209a0*/  IMAD.SHL.U32 R36, R37, 0x2, RZ ;  /* 0x0000000225247824 */ /* 0x000fc400078e00ff */
[----:B------:R-:W-:Y:S01]  /*209b0*/  IMAD.SHL.U32 R37, R37, 0x80, RZ ;  /* 0x0000008025257824 */ /* 0x000fe200078e00ff */
[----:B------:R-:W2:Y:S02]  /*209c0*/  LDL.LU.64 R32, [R1+0x19d0] ;  /* 0x0019d00001207983 */ /* 0x000ea40000300a00 */
[----:B------:R-:W-:-:S04]  /*209d0*/  LOP3.LUT R39, R39, 0x10, R36, 0x78, !PT ;  /* 0x0000001027277812 */ /* 0x000fc800078e7824 */
[----:B------:R-:W-:-:S04]  /*209e0*/  LOP3.LUT R39, R39, 0x800, R37, 0xf8, !PT ;  /* 0x0000080027277812 */ /* 0x000fc800078ef825 */
[----:B------:R-:W-:-:S06]  /*209f0*/  LOP3.LUT R39, R39, 0x20, RZ, 0x3c, !PT ;  /* 0x0000002027277812 */ /* 0x000fcc00078e3cff */
[----:B------:R-:W-:Y:S04]  /*20a00*/  LDSM.16.MT88.4 R36, [R39+UR5+0x1080] ;  /* 0x001080052724783b */ /* 0x000fe80008004200 */
[----:B------:R-:W-:Y:S04]  /*20a10*/  STL.64 [R1+0x410], R4 ;  /* 0x0004100401007387 */ /* 0x000fe80000100a00 */
[----:B------:R-:W-:Y:S04]  /*20a20*/  STL.64 [R1+0x418], R6 ;  /* 0x0004180601007387 */ /* 0x000fe80000100a00 */
[----:B------:R-:W0:Y:S04]  /*20a30*/  LDSM.16.MT88.4 R4, [R57+UR5+0x1080] ;  /* 0x001080053904783b */ /* 0x000e280008004200 */
[----:B0-----:R-:W-:Y:S04]  /*20a40*/  STL.64 [R1+0x1850], R6 ;  /* 0x0018500601007387 */ /* 0x001fe80000100a00 */
[----:B------:R0:W-:Y:S04]  /*20a50*/  STL.64 [R1+0x1848], R4 ;  /* 0x0018480401007387 */ /* 0x0001e80000100a00 */
[----:B0-----:R-:W2:Y:S04]  /*20a60*/  LDL.LU R4, [R1+0x220] ;  /* 0x0002200001047983 */ /* 0x001ea80000300800 */
[----:B------:R-:W2:Y:S04]  /*20a70*/  LDL.LU R5, [R1+0x224] ;  /* 0x0002240001057983 */ /* 0x000ea80000300800 */
[----:B------:R-:W2:Y:S04]  /*20a80*/  LDL.LU R6, [R1+0x228] ;  /* 0x0002280001067983 */ /* 0x000ea80000300800 */
[----:B------:R-:W2:Y:S01]  /*20a90*/  LDL.LU R7, [R1+0x22c] ;  /* 0x00022c0001077983 */ /* 0x000ea20000300800 */
[----:B----4-:R-:W-:-:S15]  /*20aa0*/  HMMA.16816.F32 R28, R36, R34, R28 ;  /* 0x00000022241c723c */ /* 0x010fde000000181c */
[----:B------:R-:W-:-:S04]  /*20ab0*/  NOP ;  /* 0x0000000000007918 */ /* 0x000fc80000000000 */
[----:B------:R-:W-:Y:S04]  /*20ac0*/  STL.64 [R1+0x3c0], R28 ;  /* 0x0003c01c01007387 */ /* 0x000fe80000100a00 */
[----:B------:R0:W-:Y:S04]  /*20ad0*/  STL.64 [R1+0x3c8], R30 ;  /* 0x0003c81e01007387 */ /* 0x0001e80000100a00 */
[----:B0-----:R-:W4:Y:S04]  /*20ae0*/  LDL.LU.64 R30, [R1+0x19c8] ;  /* 0x0019c800011e7983 */ /* 0x001f280000300a00 */
[----:B------:R-:W2:Y:S01]  /*20af0*/  LDL.LU.64 R28, [R1+0x19c0] ;  /* 0x0019c000011c7983 */ /* 0x000ea20000300a00 */
        /* <DEDUP_REMOVED lines=35> */
[----:B------:R-:W4:Y:S02]  /*20d30*/  LDL.LU.64 R40, [R1+0x1960] ;  /* 0x0019600001287983 */ /* 0x000f240000300a00 */
[----:B----4-:R-:W-:Y:S02]  /*20d40*/  HMMA.16816.F32 R36, R36, R58, R40 ;  /* 0x0000003a2424723c */ /* 0x010fe40000001828 */
[----:B------:R-:W3:Y:S04]  /*20d50*/  LDL.LU.64 R42, [R1+0x1958] ;  /* 0x00195800012a7983 */ /* 0x000ee80000300a00 */
[----:B------:R-:W3:-:S13]  /*20d60*/  LDL.LU.64 R40, [R1+0x1950] ;  /* 0x0019500001287983 */ /* 0x000eda0000300a00 */
[----:B------:R0:W-:Y:S04]  /*20d70*/  STL.64 [R1+0x230], R36 ;  /* 0x0002302401007387 */ /* 0x0001e80000100a00 */
[----:B------:R1:W-:Y:S04]  /*20d80*/  STL.64 [R1+0x238], R38 ;  /* 0x0002382601007387 */ /* 0x0003e80000100a00 */
[----:B0-----:R-:W4:Y:S04]  /*20d90*/  LDL.LU R36, [R1+0x2d0] ;  /* 0x0002d00001247983 */ /* 0x001f280000300800 */
[----:B------:R-:W4:Y:S04]  /*20da0*/  LDL.LU R37, [R1+0x2d4] ;  /* 0x0002d40001257983 */ /* 0x000f280000300800 */
[----:B-1----:R-:W4:Y:S04]  /*20db0*/  LDL.LU R38, [R1+0x2d8] ;  /* 0x0002d80001267983 */ /* 0x002f280000300800 */
[----:B------:R-:W4:Y:S01]  /*20dc0*/  LDL.LU R39, [R1+0x2dc] ;  /* 0x0002dc0001277983 */ /* 0x000f220000300800 */
[----:B---3--:R-:W-:-:S15]  /*20dd0*/  HMMA.16816.F32 R52, R40, R34, R52 ;  /* 0x000000222834723c */ /* 0x008fde0000001834 */
[----:B------:R-:W-:-:S04]  /*20de0*/  NOP ;  /* 0x0000000000007918 */ /* 0x000fc80000000000 */
[----:B------:R-:W-:Y:S04]  /*20df0*/  STL.64 [R1+0x330], R52 ;  /* 0x0003303401007387 */ /* 0x000fe80000100a00 */
[----:B------:R0:W-:Y:S04]  /*20e00*/  STL.64 [R1+0x338], R54 ;  /* 0x0003383601007387 */ /* 0x0001e80000100a00 */
[----:B0-----:R-:W3:Y:S04]  /*20e10*/  LDL.LU.64 R54, [R1+0x1948] ;  /* 0x0019480001367983 */ /* 0x001ee80000300a00 */
[----:B------:R-:W3:Y:S02]  /*20e20*/  LDL.LU.64 R52, [R1+0x1940] ;  /* 0x0019400001347983 */ /* 0x000ee40000300a00 */
        /* <DEDUP_REMOVED lines=11> */
[----:B------:R-:W3:Y:S01]  /*20ee0*/  LDL.LU.64 R52, [R1+0x1920] ;  /* 0x0019200001347983 */ /* 0x000ee20000300a00 */
[C---:B------:R-:W-:Y:S08]  /*20ef0*/  HMMA.16816.F32 R44, R40.reuse, R18, R44 ;  /* 0x00000012282c723c */ /* 0x040ff0000000182c */
[----:B---3--:R-:W-:-:S15]  /*20f00*/  HMMA.16816.F32 R52, R40, R22, R52 ;  /* 0x000000162834723c */ /* 0x008fde0000001834 */
[----:B------:R-:W-:-:S04]  /*20f10*/  NOP ;  /* 0x0000000000007918 */ /* 0x000fc80000000000 */
[----:B------:R-:W-:Y:S04]  /*20f20*/  STL.64 [R1+0x300], R52 ;  /* 0x0003003401007387 */ /* 0x000fe80000100a00 */
[----:B------:R0:W-:Y:S04]  /*20f30*/  STL.64 [R1+0x308], R54 ;  /* 0x0003083601007387 */ /* 0x0001e80000100a00 */
[----:B0-----:R-:W3:Y:S04]  /*20f40*/  LDL.LU.64 R54, [R1+0x1918] ;  /* 0x0019180001367983 */ /* 0x001ee80000300a00 */
[----:B------:R-:W3:Y:S04]  /*20f50*/  LDL.LU.64 R52, [R1+0x1910] ;  /* 0x0019100001347983 */ /* 0x000ee80000300a00 */
[----:B------:R-:W-:Y:S04]  /*20f60*/  STL.64 [R1+0x18f0], R22 ;  /* 0x0018f01601007387 */ /* 0x000fe80000100a00 */
[----:B--2---:R0:W-:Y:S04]  /*20f70*/  STL.64 [R1+0x18e8], R20 ;  /* 0x0018e81401007387 */ /* 0x0041e80000100a00 */
[----:B0-----:R-:W2:Y:S04]  /*20f80*/  LDL.LU R20, [R1+0x2e0] ;  /* 0x0002e00001147983 */ /* 0x001ea80000300800 */
[----:B------:R-:W2:Y:S04]  /*20f90*/  LDL.LU R21, [R1+0x2e4] ;  /* 0x0002e40001157983 */ /* 0x000ea80000300800 */
[----:B------:R-:W2:Y:S04]  /*20fa0*/  LDL.LU R22, [R1+0x2e8] ;  /* 0x0002e80001167983 */ /* 0x000ea80000300800 */
[----:B------:R-:W2:Y:S04]  /*20fb0*/  LDL.LU R23, [R1+0x2ec] ;  /* 0x0002ec0001177983 */ /* 0x000ea80000300800 */
[----:B------:R-:W-:Y:S04]  /*20fc0*/  STL.64 [R1+0x2f0], R44 ;  /* 0x0002f02c01007387 */ /* 0x000fe80000100a00 */
[----:B------:R0:W-:Y:S04]  /*20fd0*/  STL.64 [R1+0x2f8], R46 ;  /* 0x0002f82e01007387 */ /* 0x0001e80000100a00 */
[----:B0-----:R-:W3:Y:S04]  /*20fe0*/  LDL.LU.64 R46, [R1+0x1908] ;  /* 0x00190800012e7983 */ /* 0x001ee80000300a00 */
[----:B------:R-:W3:Y:S04]  /*20ff0*/  LDL.LU.64 R44, [R1+0x1900] ;  /* 0x00190000012c7983 */ /* 0x000ee80000300a00 */
[----:B------:R-:W-:Y:S04]  /*21000*/  STL.64 [R1+0x18e0], R14 ;  /* 0x0018e00e01007387 */ /* 0x000fe80000100a00 */
[----:B------:R4:W-:Y:S01]  /*21010*/  STL.64 [R1+0x18d8], R12 ;  /* 0x0018d80c01007387 */ /* 0x0009e20000100a00 */
[C---:B------:R-:W-:Y:S08]  /*21020*/  HMMA.16816.F32 R4, R40.reuse, R58, R4 ;  /* 0x0000003a2804723c */ /* 0x040ff00000001804 */
[C---:B--2---:R-:W-:Y:S08]  /*21030*/  HMMA.16816.F32 R20, R40.reuse, R14, R20 ;  /* 0x0000000e2814723c */ /* 0x044ff00000001814 */
[----:B----4-:R-:W-:Y:S11]  /*21040*/  HMMA.16816.F32 R12, R40, R10, R36 ;  /* 0x0000000a280c723c */ /* 0x010ff60000001824 */
[----:B------:R-:W-:Y:S04]  /*21050*/  STL.64 [R1+0x250], R20 ;  /* 0x0002501401007387 */ /* 0x000fe80000100a00 */
[----:B------:R-:W-:Y:S04]  /*21060*/  STL.64 [R1+0x258], R22 ;  /* 0x0002581601007387 */ /* 0x000fe80000100a00 */
[----:B------:R-:W-:Y:S04]  /*21070*/  STL.64 [R1+0x18d0], R10 ;  /* 0x0018d00a01007387 */ /* 0x000fe80000100a00 */
[----:B------:R3:W-:Y:S04]  /*21080*/  STL.64 [R1+0x18c8], R8 ;  /* 0x0018c80801007387 */ /* 0x0007e80000100a00 */
[----:B------:R-:W-:Y:S04]  /*21090*/  STL.64 [R1+0x240], R12 ;  /* 0x0002400c01007387 */ /* 0x000fe80000100a00 */
[----:B------:R-:W-:Y:S04]  /*210a0*/  STL.64 [R1+0x248], R14 ;  /* 0x0002480e01007387 */ /* 0x000fe80000100a00 */
[----:B------:R-:W-:Y:S04]  /*210b0*/  STL.64 [R1+0x18c0], R58 ;  /* 0x0018c03a01007387 */ /* 0x000fe80000100a00 */
[----:B------:R-:W-:Y:S04]  /*210c0*/  STL.64 [R1+0x180], R4 ;  /* 0x0001800401007387 */ /* 0x000fe80000100a00 */
[----:B------:R0:W-:Y:S01]  /*210d0*/  STL.64 [R1+0x188], R6 ;  /* 0x0001880601007387 */ /* 0x0001e20000100a00 */
[C---:B---3--:R-:W-:Y:S08]  /*210e0*/  HMMA.16816.F32 R8, R44.reuse, R34, R48 ;  /* 0x000000222c08723c */ /* 0x048ff00000001830 */
[C---:B0-----:R-:W-:Y:S01]  /*210f0*/  HMMA.16816.F32 R4, R44.reuse, R30, R52 ;  /* 0x0000001e2c04723c */ /* 0x041fe20000001834 */
[----:B------:R-:W-:Y:S10]  /*21100*/  STL.64 [R1+0x18a8], R30 ;  /* 0x0018a81e01007387 */ /* 0x000ff40000100a00 */
[----:B------:R-:W-:Y:S04]  /*21110*/  STL.64 [R1+0xd0], R8 ;  /* 0x0000d00801007387 */ /* 0x000fe80000100a00 */
[----:B------:R-:W-:Y:S04]  /*21120*/  STL.64 [R1+0xd8], R10 ;  /* 0x0000d80a01007387 */ /* 0x000fe80000100a00 */
[----:B------:R-:W-:Y:S04]  /*21130*/  STL.64 [R1+0x18a0], R28 ;  /* 0x0018a01c01007387 */ /* 0x000fe80000100a00 */
[----:B------:R0:W-:Y:S04]  /*21140*/  STL.64 [R1+0x80], R4 ;  /* 0x0000800401007387 */ /* 0x0001e80000100a00 */
[----:B------:R1:W-:Y:S04]  /*21150*/  STL.64 [R1+0x88], R6 ;  /* 0x0000880601007387 */ /* 0x0003e80000100a00 */
[----:B0-----:R-:W2:Y:S04]  /*21160*/  LDL.LU R4, [R1+0x40] ;  /* 0x0000400001047983 */ /* 0x001ea80000300800 */
[----:B------:R-:W2:Y:S04]  /*21170*/  LDL.LU R5, [R1+0x44] ;  /* 0x0000440001057983 */ /* 0x000ea80000300800 */
[----:B-1----:R-:W3:Y:S04]  /*21180*/  LDL.LU R6, [R1+0x48] ;  /* 0x0000480001067983 */ /* 0x002ee80000300800 */
        /* <DEDUP_REMOVED lines=9> */
[----:B------:R-:W4:Y:S04]  /*21220*/  LDL.LU R38, [R1+0x158] ;  /* 0x0001580001267983 */ /* 0x000f280000300800 */
[----:B------:R-:W4:Y:S04]  /*21230*/  LDL.LU R39, [R1+0x15c] ;  /* 0x00015c0001277983 */ /* 0x000f280000300800 */
[----:B---3--:R-:W-:Y:S04]  /*21240*/  STL.64 [R1+0x1870], R6 ;  /* 0x0018700601007387 */ /* 0x008fe80000100a00 */
[----:B--2---:R0:W-:Y:S04]  /*21250*/  STL.64 [R1+0x1868], R4 ;  /* 0x0018680401007387 */ /* 0x0041e80000100a00 */
[----:B0-----:R-:W2:Y:S04]  /*21260*/  LDL.LU R4, [R1+0x120] ;  /* 0x0001200001047983 */ /* 0x001ea80000300800 */
[----:B------:R-:W2:Y:S04]  /*21270*/  LDL.LU R5, [R1+0x124] ;  /* 0x0001240001057983 */ /* 0x000ea80000300800 */
[----:B------:R-:W3:Y:S04]  /*21280*/  LDL.LU R6, [R1+0x128] ;  /* 0x0001280001067983 */ /* 0x000ee80000300800 */
[----:B------:R-:W3:Y:S04]  /*21290*/  LDL.LU R7, [R1+0x12c] ;  /* 0x00012c0001077983 */ /* 0x000ee80000300800 */
[----:B------:R-:W2:Y:S04]  /*212a0*/  LDL.LU R56, [R1+0x1b0] ;  /* 0x0001b00001387983 */ /* 0x000ea80000300800 */
        /* <DEDUP_REMOVED lines=32> */
[----:B------:R-:W3:Y:S01]  /*214b0*/  LDL.LU R7, [R1+0x13c] ;  /* 0x00013c0001077983 */ /* 0x000ee20000300800 */
[----:B----4-:R-:W-:Y:S01]  /*214c0*/  HMMA.16816.F32 R20, R44, R26, R20 ;  /* 0x0000001a2c14723c */ /* 0x010fe20000001814 */
[----:B------:R-:W-:-:S02]  /*214d0*/  IMAD.MOV.U32 R43, RZ, RZ, R61 ;  /* 0x000000ffff2b7224 */ /* 0x000fc400078e003d */
[----:B---3--:R-:W-:Y:S04]  /*214e0*/  STL.64 [R1+0x1890], R6 ;  /* 0x0018900601007387 */ /* 0x008fe80000100a00 */
[----:B--2---:R0:W-:Y:S04]  /*214f0*/  STL.64 [R1+0x1888], R4 ;  /* 0x0018880401007387 */ /* 0x0041e80000100a00 */
[----:B0-----:R-:W2:Y:S04]  /*21500*/  LDL.LU R4, [R1+0x140] ;  /* 0x0001400001047983 */ /* 0x001ea80000300800 */
[----:B------:R-:W2:Y:S04]  /*21510*/  LDL.LU R5, [R1+0x144] ;  /* 0x0001440001057983 */ /* 0x000ea80000300800 */
[----:B------:R-:W2:Y:S04]  /*21520*/  LDL.LU R6, [R1+0x148] ;  /* 0x0001480001067983 */ /* 0x000ea80000300800 */
[----:B------:R-:W2:Y:S04]  /*21530*/  LDL.LU R7, [R1+0x14c] ;  /* 0x00014c0001077983 */ /* 0x000ea80000300800 */
[----:B------:R-:W3:Y:S04]  /*21540*/  LDL.LU R40, [R1] ;  /* 0x0000000001287983 */ /* 0x000ee80000300800 */
[----:B------:R-:W3:Y:S04]  /*21550*/  LDL.LU R41, [R1+0x4] ;  /* 0x0000040001297983 */ /* 0x000ee80000300800 */
[----:B------:R-:W3:Y:S04]  /*21560*/  LDL.LU R42, [R1+0x8] ;  /* 0x00000800012a7983 */ /* 0x000ee80000300800 */
[----:B------:R-:W4:Y:S04]  /*21570*/  LDL.LU R61, [R1+0x18f8] ;  /* 0x0018f800013d7983 */ /* 0x000f280000300800 */
[----:B------:R-:W-:Y:S04]  /*21580*/  STL.64 [R1+0x60], R20 ;  /* 0x0000601401007387 */ /* 0x000fe80000100a00 */
[----:B------:R0:W-:Y:S04]  /*21590*/  STL.64 [R1+0x68], R22 ;  /* 0x0000681601007387 */ /* 0x0001e80000100a00 */
[----:B0-----:R-:W2:Y:S01]  /*215a0*/  LDL.LU.64 R22, [R1+0x18f0] ;  /* 0x0018f00001167983 */ /* 0x001ea20000300a00 */
[C---:B------:R-:W-:Y:S03]  /*215b0*/  HMMA.16816.F32 R12, R44.reuse, R18, R12 ;  /* 0x000000122c0c723c */ /* 0x040fe6000000180c */
[----:B------:R-:W3:Y:S05]  /*215c0*/  LDL.LU.64 R20, [R1+0x18e8] ;  /* 0x0018e80001147983 */ /* 0x000eea0000300a00 */
[----:B--2---:R-:W-:-:S15]  /*215d0*/  HMMA.16816.F32 R52, R44, R22, R52 ;  /* 0x000000162c34723c */ /* 0x004fde0000001834 */
[----:B------:R-:W-:-:S04]  /*215e0*/  NOP ;  /* 0x0000000000007918 */ /* 0x000fc80000000000 */
[----:B------:R0:W-:Y:S04]  /*215f0*/  STL.64 [R1+0x50], R52 ;  /* 0x0000503401007387 */ /* 0x0001e80000100a00 */
[----:B------:R1:W-:Y:S04]  /*21600*/  STL.64 [R1+0x58], R54 ;  /* 0x0000583601007387 */ /* 0x0003e80000100a00 */
[----:B0-----:R-:W2:Y:S04]  /*21610*/  LDL.LU R52, [R1+0x20] ;  /* 0x0000200001347983 */ /* 0x001ea80000300800 */
[----:B------:R-:W2:Y:S04]  /*21620*/  LDL.LU R53, [R1+0x24] ;  /* 0x0000240001357983 */ /* 0x000ea80000300800 */
[----:B-1----:R-:W2:Y:S04]  /*21630*/  LDL.LU R54, [R1+0x28] ;  /* 0x0000280001367983 */ /* 0x002ea80000300800 */
        /* <DEDUP_REMOVED lines=10> */
[----:B----4-:R-:W-:Y:S01]  /*216e0*/  IMAD.MOV.U32 R55, RZ, RZ, R61 ;  /* 0x000000ffff377224 */ /* 0x010fe200078e003d */
[----:B--2---:R-:W-:-:S15]  /*216f0*/  HMMA.16816.F32 R56, R44, R10, R56 ;  /* 0x0000000a2c38723c */ /* 0x004fde0000001838 */
[----:B------:R-:W-:-:S04]  /*21700*/  NOP ;  /* 0x0000000000007918 */ /* 0x000fc80000000000 */
[----:B------:R-:W-:Y:S04]  /*21710*/  STL.64 [R1+0x430], R56 ;  /* 0x0004303801007387 */ /* 0x000fe80000100a00 */
[----:B------:R0:W-:Y:S01]  /*21720*/  STL [R1+0x438], R58 ;  /* 0x0004383a01007387 */ /* 0x0001e20000100800 */
[----:B------:R-:W-:-:S03]  /*21730*/  IMAD.MOV.U32 R61, RZ, RZ, R59 ;  /* 0x000000ffff3d7224 */ /* 0x000fc600078e003b */
[----:B0-----:R-:W2:Y:S02]  /*21740*/  LDL.LU.64 R58, [R1+0x18c0] ;  /* 0x0018c000013a7983 */ /* 0x001ea40000300a00 */
[----:B--2---:R-:W-:Y:S02]  /*21750*/  HMMA.16816.F32 R44, R44, R58, R48 ;  /* 0x0000003a2c2c723c */ /* 0x004fe40000001830 */
[----:B------:R-:W2:Y:S04]  /*21760*/  LDL.LU.64 R50, [R1+0x18b8] ;  /* 0x0018b80001327983 */ /* 0x000ea80000300a00 */
[----:B------:R-:W2:-:S13]  /*21770*/  LDL.LU.64 R48, [R1+0x18b0] ;  /* 0x0018b00001307983 */ /* 0x000e9a0000300a00 */
[----:B------:R0:W-:Y:S04]  /*21780*/  STL.64 [R1+0x1b0], R44 ;  /* 0x0001b02c01007387 */ /* 0x0001e80000100a00 */
[----:B------:R1:W-:Y:S04]  /*21790*/  STL.64 [R1+0x1b8], R46 ;  /* 0x0001b82e01007387 */ /* 0x0003e80000100a00 */
[----:B0-----:R-:W4:Y:S04]  /*217a0*/  LDL.LU R44, [R1+0x160] ;  /* 0x00016000012c7983 */ /* 0x001f280000300800 */
[----:B------:R-:W4:Y:S04]  /*217b0*/  LDL.LU R45, [R1+0x164] ;  /* 0x00016400012d7983 */ /* 0x000f280000300800 */
[----:B-1----:R-:W4:Y:S04]  /*217c0*/  LDL.LU R46, [R1+0x168] ;  /* 0x00016800012e7983 */ /* 0x002f280000300800 */
[----:B------:R-:W4:Y:S01]  /*217d0*/  LDL.LU R47, [R1+0x16c] ;  /* 0x00016c00012f7983 */ /* 0x000f220000300800 */
[----:B--2---:R-:W-:-:S15]  /*217e0*/  HMMA.16816.F32 R28, R48, R34, R28 ;  /* 0x00000022301c723c */ /* 0x004fde000000181c */
[----:B------:R-:W-:-:S04]  /*217f0*/  NOP ;  /* 0x0000000000007918 */ /* 0x000fc80000000000 */
[----:B------:R-:W-:Y:S04]  /*21800*/  STL.64 [R1+0x530], R28 ;  /* 0x0005301c01007387 */ /* 0x000fe80000100a00 */
[----:B------:R0:W-:Y:S04]  /*21810*/  STL.64 [R1+0x538], R30 ;  /* 0x0005381e01007387 */ /* 0x0001e80000100a00 */
[----:B0-----:R-:W4:Y:S01]  /*21820*/  LDL.LU.64 R30, [R1+0x18a8] ;  /* 0x0018a800011e7983 */ /* 0x001f220000300a00 */
[C---:B------:R-:W-:Y:S08]  /*21830*/  HMMA.16816.F32 R36, R48.reuse, R26, R36 ;  /* 0x0000001a3024723c */ /* 0x040ff00000001824 */
[C---:B------:R-:W-:Y:S01]  /*21840*/  HMMA.16816.F32 R4, R48.reuse, R22, R4 ;  /* 0x000000163004723c */ /* 0x040fe20000001804 */
[----:B------:R-:W2:Y:S07]  /*21850*/  LDL.LU.64 R28, [R1+0x18a0] ;  /* 0x0018a000011c7983 */ /* 0x000eae0000300a00 */
[----:B----4-:R-:W-:-:S15]  /*21860*/  HMMA.16816.F32 R44, R48, R30, R44 ;  /* 0x0000001e302c723c */ /* 0x010fde000000182c */
[----:B------:R-:W-:-:S04]  /*21870*/  NOP ;  /* 0x0000000000007918 */ /* 0x000fc80000000000 */
[----:B------:R0:W-:Y:S04]  /*21880*/  STL.64 [R1+0x520], R44 ;  /* 0x0005202c01007387 */ /* 0x0001e80000100a00 */
[----:B------:R1:W-:Y:S04]  /*21890*/  STL.64 [R1+0x528], R46 ;  /* 0x0005282e01007387 */ /* 0x0003e80000100a00 */
[----:B0-----:R-:W4:Y:S04]  /*218a0*/  LDL.LU R44, [R1+0x1a0] ;  /* 0x0001a000012c7983 */ /* 0x001f280000300800 */
[----:B------:R0:W-:Y:S04]  /*218b0*/  STL.64 [R1+0x510], R36 ;  /* 0x0005102401007387 */ /* 0x0001e80000100a00 */
[----:B------:R0:W-:Y:S04]  /*218c0*/  STL.64 [R1+0x518], R38 ;  /* 0x0005182601007387 */ /* 0x0001e80000100a00 */
[----:B------:R-:W4:Y:S04]  /*218d0*/  LDL.LU R45, [R1+0x1a4] ;  /* 0x0001a400012d7983 */ /* 0x000f280000300800 */
[----:B-1----:R-:W4:Y:S04]  /*218e0*/  LDL.LU R46, [R1+0x1a8] ;  /* 0x0001a800012e7983 */ /* 0x002f280000300800 */
[----:B------:R-:W4:Y:S04]  /*218f0*/  LDL.LU R47, [R1+0x1ac] ;  /* 0x0001ac00012f7983 */ /* 0x000f280000300800 */
[----:B0-----:R-:W2:Y:S04]  /*21900*/  LDL.LU R36, [R1+0x2b0] ;  /* 0x0002b00001247983 */ /* 0x001ea80000300800 */
[----:B------:R-:W2:Y:S01]  /*21910*/  LDL.LU R37, [R1+0x2b4] ;  /* 0x0002b40001257983 */ /* 0x000ea20000300800 */
[----:B------:R-:W-:-:S03]  /*21920*/  IMAD.MOV.U32 R38, RZ, RZ, R33 ;  /* 0x000000ffff267224 */ /* 0x000fc600078e0021 */
[----:B------:R-:W2:Y:S04]  /*21930*/  LDL.LU R33, [R1+0x1898] ;  /* 0x0018980001217983 */ /* 0x000ea80000300800 */
        /* <DEDUP_REMOVED lines=27> */
[----:B0-----:R-:W3:Y:S04]  /*21af0*/  LDL.LU R48, [R1+0x10] ;  /* 0x0000100001307983 */ /* 0x001ee80000300800 */
[----:B------:R-:W3:Y:S04]  /*21b00*/  LDL.LU R49, [R1+0x14] ;  /* 0x0000140001317983 */ /* 0x000ee80000300800 */
[----:B-1----:R-:W3:Y:S04]  /*21b10*/  LDL.LU R50, [R1+0x18] ;  /* 0x0000180001327983 */ /* 0x002ee80000300800 */
[----:B------:R-:W-:Y:S01]  /*21b20*/  STL.64 [R1+0x1830], R58 ;  /* 0x0018303a01007387 */ /* 0x000fe20000100a00 */
[----:B------:R-:W0:Y:S01]  /*21b30*/  S2R R56, SR_TID.X ;  /* 0x0000000000387919 */ /* 0x000e220000002100 */
[----:B------:R-:W-:-:S02]  /*21b40*/  IMAD.MOV.U32 R51, RZ, RZ, R33 ;  /* 0x000000ffff337224 */ /* 0x000fc400078e0021 */
[----:B------:R-:W-:Y:S01]  /*21b50*/  IMAD.MOV.U32 R39, RZ, RZ, R24 ;  /* 0x000000ffff277224 */ /* 0x000fe200078e0018 */
[C---:B0-----:R-:W-:Y:S01]  /*21b60*/  LOP3.LUT R24, R56.reuse, 0x7, RZ, 0xc0, !PT ;  /* 0x0000000738187812 */ /* 0x041fe200078ec0ff */
[----:B------:R-:W-:-:S04]  /*21b70*/  IMAD.SHL.U32 R57, R56, 0x2, RZ ;  /* 0x0000000238397824 */ /* 0x000fc800078e00ff */
[----:B------:R-:W-:Y:S02]  /*21b80*/  IMAD R33, R24, 0x110, RZ ;  /* 0x0000011018217824 */ /* 0x000fe400078e02ff */
[----:B------:R-:W-:Y:S02]  /*21b90*/  IMAD.SHL.U32 R56, R56, 0x80, RZ ;  /* 0x0000008038387824 */ /* 0x000fe400078e00ff */
[----:B------:R-:W-:Y:S01]  /*21ba0*/  IMAD R24, R24, 0x90, RZ ;  /* 0x0000009018187824 */ /* 0x000fe200078e02ff */
[----:B------:R-:W-:-:S04]  /*21bb0*/  LOP3.LUT R33, R33, 0x10, R57, 0x78, !PT ;  /* 0x0000001021217812 */ /* 0x000fc800078e7839 */
[----:B------:R-:W-:Y:S02]  /*21bc0*/  LOP3.LUT R33, R33, 0x800, R56, 0xf8, !PT ;  /* 0x0000080021217812 */ /* 0x000fe400078ef838 */
[----:B------:R-:W-:Y:S01]  /*21bd0*/  LOP3.LUT R24, R24, 0x30, R57, 0x78, !PT ;  /* 0x0000003018187812 */ /* 0x000fe200078e7839 */
[----:B--2---:R-:W-:-:S15]  /*21be0*/  HMMA.16816.F32 R52, R4, R34, R52 ;  /* 0x000000220434723c */ /* 0x004fde0000001834 */
[----:B------:R-:W-:-:S04]  /*21bf0*/  NOP ;  /* 0x0000000000007918 */ /* 0x000fc80000000000 */
[----:B------:R-:W-:Y:S04]  /*21c00*/  STL.64 [R1+0x400], R52 ;  /* 0x0004003401007387 */ /* 0x000fe80000100a00 */
[----:B------:R0:W-:Y:S04]  /*21c10*/  STL.64 [R1+0x408], R54 ;  /* 0x0004083601007387 */ /* 0x0001e80000100a00 */
[----:B0-----:R-:W2:Y:S04]  /*21c20*/  LDL.LU.64 R54, [R1+0x1840] ;  /* 0x0018400001367983 */ /* 0x001ea80000300a00 */
[----:B------:R-:W2:Y:S01]  /*21c30*/  LDL.LU.64 R52, [R1+0x1838] ;  /* 0x0018380001347983 */ /* 0x000ea20000300a00 */
[C---:B---3--:R-:W-:Y:S08]  /*21c40*/  HMMA.16816.F32 R48, R4.reuse, R30, R48 ;  /* 0x0000001e0430723c */ /* 0x048ff00000001830 */
[C---:B------:R-:W-:Y:S11]  /*21c50*/  HMMA.16816.F32 R40, R4.reuse, R26, R40 ;  /* 0x0000001a0428723c */ /* 0x040ff60000001828 */
[----:B------:R-:W-:Y:S04]  /*21c60*/  STL.64 [R1+0x3f0], R48 ;  /* 0x0003f03001007387 */ /* 0x000fe80000100a00 */
[----:B------:R-:W-:Y:S04]  /*21c70*/  STL.64 [R1+0x3f8], R50 ;  /* 0x0003f83201007387 */ /* 0x000fe80000100a00 */
[----:B------:R-:W3:Y:S04]  /*21c80*/  LDL.LU R56, [R1+0x3d0] ;  /* 0x0003d00001387983 */ /* 0x000ee80000300800 */
[----:B------:R0:W-:Y:S04]  /*21c90*/  STL.64 [R1+0x40], R40 ;  /* 0x0000402801007387 */ /* 0x0001e80000100a00 */
[----:B------:R1:W-:Y:S04]  /*21ca0*/  STL.64 [R1+0x48], R42 ;  /* 0x0000482a01007387 */ /* 0x0003e80000100a00 */
[----:B------:R-:W3:Y:S04]  /*21cb0*/  LDL.LU R57, [R1+0x3d4] ;  /* 0x0003d40001397983 */ /* 0x000ee80000300800 */
[----:B------:R-:W3:Y:S04]  /*21cc0*/  LDL.LU R58, [R1+0x3d8] ;  /* 0x0003d800013a7983 */ /* 0x000ee80000300800 */
[----:B------:R-:W3:Y:S01]  /*21cd0*/  LDL.LU R59, [R1+0x3dc] ;  /* 0x0003dc00013b7983 */ /* 0x000ee20000300800 */
[----:B------:R-:W-:Y:S01]  /*21ce0*/  LOP3.LUT R24, R24, 0x40, RZ, 0x3c, !PT ;  /* 0x0000004018187812 */ /* 0x000fe200078e3cff */
[C---:B----4-:R-:W-:Y:S08]  /*21cf0*/  HMMA.16816.F32 R44, R4.reuse, R18, R44 ;  /* 0x00000012042c723c */ /* 0x050ff0000000182c */
[----:B------:R-:W-:Y:S01]  /*21d00*/  HMMA.16816.F32 R36, R4, R14, R36 ;  /* 0x0000000e0424723c */ /* 0x000fe20000001824 */
[----:B0-----:R-:W4:Y:S01]  /*21d10*/  LDL.LU R40, [R1+0x3e0] ;  /* 0x0003e00001287983 */ /* 0x001f220000300800 */
[----:B-1----:R-:W-:-:S02]  /*21d20*/  IMAD.MOV.U32 R42, RZ, RZ, R21 ;  /* 0x000000ffff2a7224 */ /* 0x002fc400078e0015 */
[----:B------:R-:W-:Y:S02]  /*21d30*/  IMAD.MOV.U32 R43, RZ, RZ, R20 ;  /* 0x000000ffff2b7224 */ /* 0x000fe400078e0014 */
[----:B------:R-:W-:Y:S02]  /*21d40*/  IMAD.MOV.U32 R31, RZ, RZ, R17 ;  /* 0x000000ffff1f7224 */ /* 0x000fe400078e0011 */
[----:B--2---:R-:W-:Y:S01]  /*21d50*/  HMMA.16816.F32 R48, R4, R22, R52 ;  /* 0x000000160430723c */ /* 0x004fe20000001834 */
[----:B------:R-:W0:Y:S04]  /*21d60*/  LDSM.16.M88.4 R52, [R24+UR5+0x4000] ;  /* 0x004000051834783b */ /* 0x000e280008000200 */
[----:B------:R-:W1:-:S14]  /*21d70*/  LDSM.16.M88.4 R20, [R24+UR5+0x4400] ;  /* 0x004400051814783b */ /* 0x000e5c0008000200 */
[----:B------:R-:W-:Y:S04]  /*21d80*/  STL.64 [R1+0x30], R48 ;  /* 0x0000303001007387 */ /* 0x000fe80000100a00 */
[----:B------:R-:W-:Y:S04]  /*21d90*/  STL.64 [R1+0x38], R50 ;  /* 0x0000383201007387 */ /* 0x000fe80000100a00 */
[----:B------:R-:W4:Y:S04]  /*21da0*/  LDL.LU R41, [R1+0x3e4] ;  /* 0x0003e40001297983 */ /* 0x000f280000300800 */
[----:B------:R-:W-:Y:S04]  /*21db0*/  LDSM.16.MT88.4 R48, [R33+UR5+0x2000] ;  /* 0x002000052130783b */ /* 0x000fe80008004200 */
[----:B0-----:R-:W-:Y:S04]  /*21dc0*/  STL [R1+0x15f0], R54 ;  /* 0x0015f03601007387 */ /* 0x001fe80000100800 */
[----:B------:R-:W-:Y:S04]  /*21dd0*/  STL [R1+0x15ec], R55 ;  /* 0x0015ec3701007387 */ /* 0x000fe80000100800 */
[----:B-1----:R-:W-:Y:S04]  /*21de0*/  STL [R1+0x15e8], R22 ;  /* 0x0015e81601007387 */ /* 0x002fe80000100800 */
[----:B------:R-:W-:Y:S04]  /*21df0*/  STL.64 [R1+0x20], R44 ;  /* 0x0000202c01007387 */ /* 0x000fe80000100a00 */
[----:B------:R-:W-:Y:S04]  /*21e00*/  STL.64 [R1+0x28], R46 ;  /* 0x0000282e01007387 */ /* 0x000fe80000100a00 */
[----:B------:R-:W-:Y:S04]  /*21e10*/  STL [R1+0x15e4], R23 ;  /* 0x0015e41701007387 */ /* 0x000fe80000100800 */
[----:B------:R0:W-:Y:S02]  /*21e20*/  STL.64 [R1+0x10], R36 ;  /* 0x0000102401007387 */ /* 0x0001e40000100a00 */
[----:B0-----:R-:W-:-:S02]  /*21e30*/  IMAD.MOV.U32 R36, RZ, RZ, R16 ;  /* 0x000000ffff247224 */ /* 0x001fc400078e0010 */
[----:B------:R-:W0:Y:S04]  /*21e40*/  LDSM.16.M88.4 R16, [R24+UR5+0x4800] ;  /* 0x004800051810783b */ /* 0x000e280008000200 */
[----:B------:R1:W-:Y:S04]  /*21e50*/  STL.64 [R1+0x18], R38 ;  /* 0x0000182601007387 */ /* 0x0003e80000100a00 */
[----:B------:R-:W2:Y:S01]  /*21e60*/  LDL.LU R30, [R1+0x2a8] ;  /* 0x0002a800011e7983 */ /* 0x000ea20000300800 */
[----:B------:R-:W-:Y:S02]  /*21e70*/  IMAD.MOV.U32 R44, RZ, RZ, R8 ;  /* 0x000000ffff2c7224 */ /* 0x000fe400078e0008 */
[----:B-1----:R-:W-:-:S02]  /*21e80*/  IMAD.MOV.U32 R39, RZ, RZ, R9 ;  /* 0x000000ffff277224 */ /* 0x002fc400078e0009 */
[C---:B---3--:R-:W-:Y:S01]  /*21e90*/  HMMA.16816.F32 R8, R4.reuse, R10, R56 ;  /* 0x0000000a0408723c */ /* 0x048fe20000001838 */
[----:B0-----:R-:W-:Y:S04]  /*21ea0*/  STL [R1+0x15dc], R18 ;  /* 0x0015dc1201007387 */ /* 0x001fe80000100800 */
[----:B------:R-:W-:Y:S04]  /*21eb0*/  STL [R1+0x15d8], R19 ;  /* 0x0015d81301007387 */ /* 0x000fe80000100800 */
[----:B------:R-:W4:Y:S10]  /*21ec0*/  LDL.LU.64 R58, [R1+0x1830] ;  /* 0x00183000013a7983 */ /* 0x000f340000300a00 */
[----:B------:R-:W-:Y:S01]  /*21ed0*/  STL [R1], R8 ;  /* 0x0000000801007387 */ /* 0x000fe20000100800 */
[----:B----4-:R-:W-:Y:S03]  /*21ee0*/  HMMA.16816.F32 R56, R4, R58, R40 ;  /* 0x0000003a0438723c */ /* 0x010fe60000001828 */
[----:B------:R-:W3:Y:S01]  /*21ef0*/  LDL.LU R40, [R1+0x260] ;  /* 0x0002600001287983 */ /* 0x000ee20000300800 */
[----:B------:R-:W-:-:S03]  /*21f00*/  IMAD.MOV.U32 R41, RZ, RZ, R25 ;  /* 0x000000ffff297224 */ /* 0x000fc600078e0019 */
[----:B------:R-:W4:Y:S01]  /*21f10*/  LDL.LU R25, [R1+0x182c] ;  /* 0x00182c0001197983 */ /* 0x000f220000300800 */
[----:B------:R-:W-:-:S03]  /*21f20*/  IMAD.MOV.U32 R42, RZ, RZ, R60 ;  /* 0x000000ffff2a7224 */ /* 0x000fc600078e003c */
[----:B------:R-:W0:Y:S04]  /*21f30*/  LDSM.16.M88.4 R4, [R24+UR5+0x5400] ;  /* 0x005400051804783b */ /* 0x000e280008000200 */
[----:B------:R-:W3:Y:S04]  /*21f40*/  LDL.LU R60, [R1+0x1828] ;  /* 0x00182800013c7983 */ /* 0x000ee80000300800 */
[----:B------:R-:W3:Y:S04]  /*21f50*/  LDL.LU R43, [R1+0x26c] ;  /* 0x00026c00012b7983 */ /* 0x000ee80000300800 */
[----:B------:R1:W-:Y:S04]  /*21f60*/  STL [R1+0x1604], R56 ;  /* 0x0016043801007387 */ /* 0x0003e80000100800 */
[----:B------:R1:W-:Y:S04]  /*21f70*/  STL [R1+0x1600], R57 ;  /* 0x0016003901007387 */ /* 0x0003e80000100800 */
[----:B------:R-:W-:Y:S04]  /*21f80*/  STL [R1+0x15fc], R58 ;  /* 0x0015fc3a01007387 */ /* 0x000fe80000100800 */
[----:B------:R-:W-:Y:S04]  /*21f90*/  STL [R1+0x15f8], R59 ;  /* 0x0015f83b01007387 */ /* 0x000fe80000100800 */
[----:B-1----:R-:W3:Y:S04]  /*21fa0*/  LDL.LU R56, [R1+0x290] ;  /* 0x0002900001387983 */ /* 0x002ee80000300800 */
[----:B------:R-:W3:Y:S01]  /*21fb0*/  LDL.LU R57, [R1+0x294] ;  /* 0x0002940001397983 */ /* 0x000ee20000300800 */
[----:B--2---:R-:W-:Y:S01]  /*21fc0*/  HMMA.16816.F32 R28, R48, R52, R28 ;  /* 0x00000034301c723c */ /* 0x004fe2000000181c */
[----:B------:R-:W-:-:S02]  /*21fd0*/  IMAD.MOV.U32 R45, RZ, RZ, R3 ;  /* 0x000000ffff2d7224 */ /* 0x000fc400078e0003 */
[----:B------:R-:W-:Y:S02]  /*21fe0*/  IMAD.MOV.U32 R46, RZ, RZ, R2 ;  /* 0x000000ffff2e7224 */ /* 0x000fe400078e0002 */
[----:B------:R-:W-:Y:S02]  /*21ff0*/  IMAD.MOV.U32 R47, RZ, RZ, R0 ;  /* 0x000000ffff2f7224 */ /* 0x000fe400078e0000 */
[----:B------:R-:W-:Y:S02]  /*22000*/  IMAD.MOV.U32 R37, RZ, RZ, R13 ;  /* 0x000000ffff257224 */ /* 0x000fe400078e000d */
[----:B------:R-:W-:Y:S02]  /*22010*/  IMAD.MOV.U32 R38, RZ, RZ, R12 ;  /* 0x000000ffff267224 */ /* 0x000fe400078e000c */
[----:B------:R-:W-:Y:S02]  /*22020*/  IMAD.MOV.U32 R3, RZ, RZ, R9 ;  /* 0x000000ffff037224 */ /* 0x000fe400078e0009 */
[----:B------:R-:W-:-:S02]  /*22030*/  IMAD.MOV.U32 R2, RZ, RZ, R10 ;  /* 0x000000ffff027224 */ /* 0x000fc400078e000a */
[----:B------:R-:W-:Y:S01]  /*22040*/  IMAD.MOV.U32 R0, RZ, RZ, R11 ;  /* 0x000000ffff007224 */ /* 0x000fe200078e000b */
[----:B------:R-:W1:Y:S04]  /*22050*/  LDSM.16.M88.4 R12, [R24+UR5+0x4c00] ;  /* 0x004c0005180c783b */ /* 0x000e680008000200 */
[----:B------:R-:W-:Y:S04]  /*22060*/  LDSM.16.M88.4 R8, [R24+UR5+0x5000] ;  /* 0x005000051808783b */ /* 0x000fe80008000200 */
[----:B0-----:R-:W-:Y:S04]  /*22070*/  STL [R1+0x15cc], R6 ;  /* 0x0015cc0601007387 */ /* 0x001fe80000100800 */
[----:B------:R-:W-:Y:S04]  /*22080*/  STL [R1+0x15c8], R7 ;  /* 0x0015c80701007387 */ /* 0x000fe80000100800 */
[----:B------:R-:W-:Y:S04]  /*22090*/  STL.64 [R1+0x2d0], R28 ;  /* 0x0002d01c01007387 */ /* 0x000fe80000100a00 */
[----:B------:R-:W-:Y:S01]  /*220a0*/  STL [R1+0x2d8], R30 ;  /* 0x0002d81e01007387 */ /* 0x000fe20000100800 */
[----:B-1----:R-:W-:Y:S01]  /*220b0*/  HMMA.16816.F32 R36, R48, R12, R36 ;  /* 0x0000000c3024723c */ /* 0x002fe20000001824 */
[----:B----4-:R-:W-:-:S02]  /*220c0*/  IMAD.MOV.U32 R59, RZ, RZ, R25 ;  /* 0x000000ffff3b7224 */ /* 0x010fc400078e0019 */
[----:B---3--:R-:W-:Y:S02]  /*220d0*/  IMAD.MOV.U32 R58, RZ, RZ, R60 ;  /* 0x000000ffff3a7224 */ /* 0x008fe400078e003c */
[----:B------:R-:W-:Y:S02]  /*220e0*/  IMAD.MOV.U32 R60, RZ, RZ, R31 ;  /* 0x000000ffff3c7224 */ /* 0x000fe400078e001f */
[----:B------:R-:W0:Y:S04]  /*220f0*/  LDSM.16.M88.4 R28, [R24+UR5+0x5800] ;  /* 0x00580005181c783b */ /* 0x000e280008000200 */
[----:B------:R-:W1:Y:S04]  /*22100*/  LDSM.16.M88.4 R24, [R24+UR5+0x5c00] ;  /* 0x005c00051818783b */ /* 0x000e680008000200 */
[----:B------:R-:W-:Y:S01]  /*22110*/  STL [R1+0x15f4], R60 ;  /* 0x0015f43c01007387 */ /* 0x000fe20000100800 */
[C---:B------:R-:W-:Y:S03]  /*22120*/  HMMA.16816.F32 R56, R48.reuse, R20, R56 ;  /* 0x000000143038723c */ /* 0x040fe60000001838 */
[----:B0-----:R-:W-:Y:S04]  /*22130*/  STL [R1+0x15d0], R30 ;  /* 0x0015d01e01007387 */ /* 0x001fe80000100800 */
[----:B------:R-:W-:Y:S04]  /*22140*/  STL [R1+0x1598], R31 ;  /* 0x0015981f01007387 */ /* 0x000fe80000100800 */
[----:B-1----:R-:W-:Y:S08]  /*22150*/  STL [R1+0x15e0], R26 ;  /* 0x0015e01a01007387 */ /* 0x002ff00000100800 */
[----:B------:R-:W-:Y:S04]  /*22160*/  STL.64 [R1+0x2c0], R56 ;  /* 0x0002c03801007387 */ /* 0x000fe80000100a00 */
[----:B------:R0:W-:Y:S02]  /*22170*/  STL.64 [R1+0x2c8], R58 ;  /* 0x0002c83a01007387 */ /* 0x0001e40000100a00 */
[C---:B0-----:R-:W-:Y:S02]  /*22180*/  HMMA.16816.F32 R56, R48.reuse, R16, R44 ;  /* 0x000000103038723c */ /* 0x041fe4000000182c */
[----:B------:R-:W-:Y:S04]  /*22190*/  STL [R1+0x15d4], R27 ;  /* 0x0015d41b01007387 */ /* 0x000fe80000100800 */
[----:B------:R-:W2:Y:S02]  /*221a0*/  LDL.LU R44, [R1+0x4b0] ;  /* 0x0004b000012c7983 */ /* 0x000ea40000300800 */
[----:B------:R-:W-:Y:S11]  /*221b0*/  HMMA.16816.F32 R40, R48, R8, R40 ;  /* 0x000000083028723c */ /* 0x000ff60000001828 */
[----:B------:R-:W-:Y:S04]  /*221c0*/  STL.64 [R1+0x2b0], R56 ;  /* 0x0002b03801007387 */ /* 0x000fe80000100a00 */
[----:B------:R-:W-:Y:S04]  /*221d0*/  STL.64 [R1+0x2b8], R58 ;  /* 0x0002b83a01007387 */ /* 0x000fe80000100a00 */
[----:B------:R-:W2:Y:S04]  /*221e0*/  LDL.LU R45, [R1+0x4b4] ;  /* 0x0004b400012d7983 */ /* 0x000ea80000300800 */
[----:B------:R-:W2:Y:S04]  /*221f0*/  LDL.LU R46, [R1+0x4b8] ;  /* 0x0004b800012e7983 */ /* 0x000ea80000300800 */
[----:B------:R-:W-:Y:S04]  /*22200*/  STL.64 [R1+0x1800], R14 ;  /* 0x0018000e01007387 */ /* 0x000fe80000100a00 */
[----:B------:R0:W-:Y:S04]  /*22210*/  STL.64 [R1+0x17f8], R12 ;  /* 0x0017f80c01007387 */ /* 0x0001e80000100a00 */
[----:B------:R-:W-:Y:S04]  /*22220*/  STL.64 [R1+0x2a0], R36 ;  /* 0x0002a02401007387 */ /* 0x000fe80000100a00 */
[----:B------:R-:W-:Y:S04]  /*22230*/  STL.64 [R1+0x2a8], R38 ;  /* 0x0002a82601007387 */ /* 0x000fe80000100a00 */
[----:B0-----:R-:W3:Y:S04]  /*22240*/  LDL.LU R12, [R1+0x4a0] ;  /* 0x0004a000010c7983 */ /* 0x001ee80000300800 */
[----:B------:R-:W3:Y:S04]  /*22250*/  LDL.LU R13, [R1+0x4a4] ;  /* 0x0004a400010d7983 */ /* 0x000ee80000300800 */
[----:B------:R-:W3:Y:S04]  /*22260*/  LDL.LU R14, [R1+0x4a8] ;  /* 0x0004a800010e7983 */ /* 0x000ee80000300800 */
[----:B------:R-:W3:Y:S04]  /*22270*/  LDL.LU R15, [R1+0x4ac] ;  /* 0x0004ac00010f7983 */ /* 0x000ee80000300800 */
[----:B------:R-:W-:Y:S04]  /*22280*/  STL.64 [R1+0x17f0], R10 ;  /* 0x0017f00a01007387 */ /* 0x000fe80000100a00 */
[----:B------:R0:W-:Y:S04]  /*22290*/  STL.64 [R1+0x17e8], R8 ;  /* 0x0017e80801007387 */ /* 0x0001e80000100a00 */
[----:B0-----:R-:W4:Y:S04]  /*222a0*/  LDL.LU R8, [R1+0x420] ;  /* 0x0004200001087983 */ /* 0x001f280000300800 */
[----:B------:R-:W4:Y:S04]  /*222b0*/  LDL.LU R9, [R1+0x424] ;  /* 0x0004240001097983 */ /* 0x000f280000300800 */
[----:B------:R-:W4:Y:S04]  /*222c0*/  LDL.LU R10, [R1+0x428] ;  /* 0x00042800010a7983 */ /* 0x000f280000300800 */
[----:B------:R-:W4:Y:S01]  /*222d0*/  LDL.LU R11, [R1+0x42c] ;  /* 0x00042c00010b7983 */ /* 0x000f220000300800 */
[----:B------:R-:W0:Y:S01]  /*222e0*/  S2R R39, SR_TID.X ;  /* 0x0000000000277919 */ /* 0x000e220000002100 */
[----:B------:R-:W1:Y:S01]  /*222f0*/  S2R R37, SR_TID.X ;  /* 0x0000000000257919 */ /* 0x000e620000002100 */
[----:B------:R-:W-:-:S02]  /*22300*/  IMAD.MOV.U32 R59, RZ, RZ, R43 ;  /* 0x000000ffff3b7224 */ /* 0x000fc400078e002b */
[----:B------:R-:W-:Y:S02]  /*22310*/  IMAD.MOV.U32 R58, RZ, RZ, R42 ;  /* 0x000000ffff3a7224 */ /* 0x000fe400078e002a */
[----:B------:R-:W1:Y:S01]  /*22320*/  S2R R42, SR_TID.X ;  /* 0x00000000002a7919 */ /* 0x000e620000002100 */
[----:B------:R-:W1:Y:S01]  /*22330*/  S2R R22, SR_TID.X ;  /* 0x0000000000167919 */ /* 0x000e620000002100 */
[----:B0-----:R-:W-:Y:S01]  /*22340*/  LOP3.LUT R38, R39, 0x7, RZ, 0xc0, !PT ;  /* 0x0000000727267812 */ /* 0x001fe200078ec0ff */
[C---:B-1----:R-:W-:Y:S02]  /*22350*/  IMAD.SHL.U32 R39, R37.reuse, 0x80, RZ ;  /* 0x0000008025277824 */ /* 0x042fe400078e00ff */
[----:B------:R-:W-:Y:S02]  /*22360*/  IMAD.SHL.U32 R37, R37, 0x2, RZ ;  /* 0x0000000225257824 */ /* 0x000fe400078e00ff */
[----:B------:R-:W-:-:S05]  /*22370*/  IMAD R38, R38, 0x110, RZ ;  /* 0x0000011026267824 */ /* 0x000fca00078e02ff */
[----:B------:R-:W-:-:S04]  /*22380*/  LOP3.LUT R43, R38, 0x10, R37, 0x78, !PT ;  /* 0x00000010262b7812 */ /* 0x000fc800078e7825 */
[----:B------:R-:W-:-:S04]  /*22390*/  LOP3.LUT R43, R43, 0x800, R39, 0xf8, !PT ;  /* 0x000008002b2b7812 */ /* 0x000fc800078ef827 */
[----:B------:R-:W-:-:S05]  /*223a0*/  LOP3.LUT R43, R43, 0x20, RZ, 0x3c, !PT ;  /* 0x000000202b2b7812 */ /* 0x000fca00078e3cff */
[----:B------:R-:W0:Y:S01]  /*223b0*/  LDSM.16.MT88.4 R36, [R43+UR5+0x2000] ;  /* 0x002000052b24783b */ /* 0x000e220008004200 */
[----:B------:R-:W-:Y:S02]  /*223c0*/  IMAD.MOV.U32 R56, RZ, RZ, R40 ;  /* 0x000000ffff387224 */ /* 0x000fe400078e0028 */
[----:B------:R-:W-:Y:S01]  /*223d0*/  IMAD.MOV.U32 R57, RZ, RZ, R41 ;  /* 0x000000ffff397224 */ /* 0x000fe200078e0029 */
[----:B------:R-:W-:Y:S02]  /*223e0*/  LOP3.LUT R23, R42, 0x7, RZ, 0xc0, !PT ;  /* 0x000000072a177812 */ /* 0x000fe400078ec0ff */
[----:B------:R-:W1:Y:S01]  /*223f0*/  LDSM.16.MT88.4 R40, [R43+UR5+0x2080] ;  /* 0x002080052b28783b */ /* 0x000e620008004200 */
[C---:B------:R-:W-:Y:S02]  /*22400*/  IMAD.SHL.U32 R18, R22.reuse, 0x2, RZ ;  /* 0x0000000216127824 */ /* 0x040fe400078e00ff */
[----:B------:R-:W-:Y:S02]  /*22410*/  IMAD R23, R23, 0x110, RZ ;  /* 0x0000011017177824 */ /* 0x000fe400078e02ff */
[----:B------:R-:W-:-:S03]  /*22420*/  IMAD.SHL.U32 R22, R22, 0x80, RZ ;  /* 0x0000008016167824 */ /* 0x000fc600078e00ff */
[----:B------:R-:W-:Y:S01]  /*22430*/  LOP3.LUT R6, R23, 0x10, R18, 0x78, !PT ;  /* 0x0000001017067812 */ /* 0x000fe200078e7812 */
[----:B------:R-:W-:Y:S01]  /*22440*/  IMAD.MOV.U32 R47, RZ, RZ, R32 ;  /* 0x000000ffff2f7224 */ /* 0x000fe200078e0020 */
[----:B------:R-:W-:Y:S02]  /*22450*/  STL.64 [R1+0x1610], R58 ;  /* 0x0016103a01007387 */ /* 0x000fe40000100a00 */
[----:B------:R-:W-:Y:S02]  /*22460*/  LOP3.LUT R6, R6, 0x800, R22, 0xf8, !PT ;  /* 0x0000080006067812 */ /* 0x000fe400078ef816 */
[----:B------:R-:W-:Y:S04]  /*22470*/  STL.64 [R1+0x1608], R56 ;  /* 0x0016083801007387 */ /* 0x000fe80000100a00 */
[----:B------:R-:W-:Y:S01]  /*22480*/  LDSM.16.MT88.4 R32, [R33+UR5+0x2080] ;  /* 0x002080052120783b */ /* 0x000fe20008004200 */
[----:B------:R-:W-:-:S03]  /*22490*/  LOP3.LUT R6, R6, 0x40, RZ, 0x3c, !PT ;  /* 0x0000004006067812 */ /* 0x000fc600078e3cff */
[----:B0-----:R-:W-:Y:S04]  /*224a0*/  STL.64 [R1+0x17b0], R38 ;  /* 0x0017b02601007387 */ /* 0x001fe80000100a00 */
[----:B------:R-:W-:Y:S01]  /*224b0*/  STL.64 [R1+0x17a8], R36 ;  /* 0x0017a82401007387 */ /* 0x000fe20000100a00 */
[----:B----4-:R-:W-:-:S15]  /*224c0*/  HMMA.16816.F32 R8, R48, R4, R8 ;  /* 0x000000043008723c */ /* 0x010fde0000001808 */
[----:B------:R-:W-:-:S04]  /*224d0*/  NOP ;  /* 0x0000000000007918 */ /* 0x000fc80000000000 */
[----:B------:R-:W-:Y:S02]  /*224e0*/  IMAD.MOV.U32 R60, RZ, RZ, R9 ;  /* 0x000000ffff3c7224 */ /* 0x000fe400078e0009 */
[----:B------:R-:W-:Y:S01]  /*224f0*/  IMAD.MOV.U32 R54, RZ, RZ, R10 ;  /* 0x000000ffff367224 */ /* 0x000fe200078e000a */
[----:B------:R2:W-:Y:S01]  /*22500*/  STL [R1+0x280], R8 ;  /* 0x0002800801007387 */ /* 0x0005e20000100800 */
[----:B------:R-:W-:Y:S02]  /*22510*/  IMAD.MOV.U32 R55, RZ, RZ, R11 ;  /* 0x000000ffff377224 */ /* 0x000fe400078e000b */
[----:B--2---:R-:W-:Y:S01]  /*22520*/  HMMA.16816.F32 R8, R48, R28, R44 ;  /* 0x0000001c3008723c */ /* 0x004fe2000000182c */
[----:B------:R-:W0:Y:S04]  /*22530*/  LDSM.16.MT88.4 R44, [R6+UR5+0x2000] ;  /* 0x00200005062c783b */ /* 0x000e280008004200 */
[----:B-1----:R-:W-:Y:S04]  /*22540*/  STL.64 [R1+0x1730], R42 ;  /* 0x0017302a01007387 */ /* 0x002fe80000100a00 */
[----:B------:R-:W-:Y:S10]  /*22550*/  STL.64 [R1+0x1728], R40 ;  /* 0x0017282801007387 */ /* 0x000ff40000100a00 */
[----:B------:R-:W-:-:S02]  /*22560*/  IMAD.MOV.U32 R26, RZ, RZ, R9 ;  /* 0x000000ffff1a7224 */ /* 0x000fc400078e0009 */
[----:B------:R-:W-:Y:S01]  /*22570*/  IMAD.MOV.U32 R18, RZ, RZ, R10 ;  /* 0x000000ffff127224 */ /* 0x000fe200078e000a */
[----:B------:R3:W-:Y:S01]  /*22580*/  STL [R1+0x270], R8 ;  /* 0x0002700801007387 */ /* 0x0007e20000100800 */
[----:B------:R-:W-:Y:S02]  /*22590*/  IMAD.MOV.U32 R19, RZ, RZ, R11 ;  /* 0x000000ffff137224 */ /* 0x000fe400078e000b */
[----:B---3--:R-:W-:Y:S03]  /*225a0*/  HMMA.16816.F32 R8, R48, R24, R12 ;  /* 0x000000183008723c */ /* 0x008fe6000000180c */
[----:B------:R-:W-:Y:S04]  /*225b0*/  STL.64 [R1+0x1810], R18 ;  /* 0x0018101201007387 */ /* 0x000fe80000100a00 */
[----:B------:R-:W-:Y:S04]  /*225c0*/  STL.64 [R1+0x1808], R16 ;  /* 0x0018081001007387 */ /* 0x000fe80000100a00 */
[----:B------:R-:W1:Y:S04]  /*225d0*/  LDSM.16.MT88.4 R48, [R6+UR5+0x2080] ;  /* 0x002080050630783b */ /* 0x000e680008004200 */
[----:B0-----:R-:W-:Y:S04]  /*225e0*/  STL.64 [R1+0x1720], R46 ;  /* 0x0017202e01007387 */ /* 0x001fe80000100a00 */
[----:B------:R0:W-:Y:S01]  /*225f0*/  STL.64 [R1+0x1718], R44 ;  /* 0x0017182c01007387 */ /* 0x0001e20000100a00 */
[----:B------:R-:W-:-:S02]  /*22600*/  IMAD.MOV.U32 R22, RZ, RZ, R9 ;  /* 0x000000ffff167224 */ /* 0x000fc400078e0009 */
[----:B------:R-:W-:Y:S01]  /*22610*/  IMAD.MOV.U32 R23, RZ, RZ, R10 ;  /* 0x000000ffff177224 */ /* 0x000fe200078e000a */
[----:B------:R-:W-:Y:S04]  /*22620*/  STL [R1+0x1d0], R8 ;  /* 0x0001d00801007387 */ /* 0x000fe80000100800 */
[----:B------:R-:W-:Y:S04]  /*22630*/  STL [R1+0x1dc], R11 ;  /* 0x0001dc0b01007387 */ /* 0x000fe80000100800 */
[----:B------:R-:W-:Y:S04]  /*22640*/  STL.64 [R1+0x1820], R22 ;  /* 0x0018201601007387 */ /* 0x000fe80000100a00 */
[----:B------:R-:W-:Y:S04]  /*22650*/  STL.64 [R1+0x1818], R20 ;  /* 0x0018181401007387 */ /* 0x000fe80000100a00 */
[----:B0-----:R-:W2:Y:S04]  /*22660*/  LDL.LU R44, [R1+0x380] ;  /* 0x00038000012c7983 */ /* 0x001ea80000300800 */
[----:B------:R-:W2:Y:S04]  /*22670*/  LDL.LU R45, [R1+0x384] ;  /* 0x00038400012d7983 */ /* 0x000ea80000300800 */
[----:B------:R-:W3:Y:S04]  /*22680*/  LDL.LU R46, [R1+0x388] ;  /* 0x00038800012e7983 */ /* 0x000ee80000300800 */
[----:B------:R-:W3:Y:S04]  /*22690*/  LDL.LU R47, [R1+0x38c] ;  /* 0x00038c00012f7983 */ /* 0x000ee80000300800 */
[----:B---3--:R-:W-:Y:S04]  /*226a0*/  STL.64 [R1+0x1740], R46 ;  /* 0x0017402e01007387 */ /* 0x008fe80000100a00 */
[----:B--2---:R0:W-:Y:S04]  /*226b0*/  STL.64 [R1+0x1738], R44 ;  /* 0x0017382c01007387 */ /* 0x0041e80000100a00 */
[----:B------:R-:W2:Y:S04]  /*226c0*/  LDL.LU R56, [R1+0x3b0] ;  /* 0x0003b00001387983 */ /* 0x000ea80000300800 */
[----:B------:R-:W2:Y:S04]  /*226d0*/  LDL.LU R57, [R1+0x3b4] ;  /* 0x0003b40001397983 */ /* 0x000ea80000300800 */
[----:B------:R-:W3:Y:S04]  /*226e0*/  LDL.LU R58, [R1+0x3b8] ;  /* 0x0003b800013a7983 */ /* 0x000ee80000300800 */
[----:B------:R-:W3:Y:S04]  /*226f0*/  LDL.LU R59, [R1+0x3bc] ;  /* 0x0003bc00013b7983 */ /* 0x000ee80000300800 */
[----:B---3--:R-:W-:Y:S04]  /*22700*/  STL.64 [R1+0x1750], R58 ;  /* 0x0017503a01007387 */ /* 0x008fe80000100a00 */
[----:B--2---:R2:W-:Y:S04]  /*22710*/  STL.64 [R1+0x1748], R56 ;  /* 0x0017483801007387 */ /* 0x0045e80000100a00 */
[----:B0-----:R-:W3:Y:S04]  /*22720*/  LDL.LU R44, [R1+0x450] ;  /* 0x00045000012c7983 */ /* 0x001ee80000300800 */
[----:B------:R-:W3:Y:S04]  /*22730*/  LDL.LU R45, [R1+0x454] ;  /* 0x00045400012d7983 */ /* 0x000ee80000300800 */
[----:B------:R-:W4:Y:S04]  /*22740*/  LDL.LU R46, [R1+0x458] ;  /* 0x00045800012e7983 */ /* 0x000f280000300800 */
[----:B------:R-:W4:Y:S04]  /*22750*/  LDL.LU R47, [R1+0x45c] ;  /* 0x00045c00012f7983 */ /* 0x000f280000300800 */
[----:B----4-:R-:W-:Y:S04]  /*22760*/  STL.64 [R1+0x1760], R46 ;  /* 0x0017602e01007387 */ /* 0x010fe80000100a00 */
[----:B---3--:R0:W-:Y:S04]  /*22770*/  STL.64 [R1+0x1758], R44 ;  /* 0x0017582c01007387 */ /* 0x0081e80000100a00 */
[----:B--2---:R-:W2:Y:S04]  /*22780*/  LDL.LU R56, [R1+0x460] ;  /* 0x0004600001387983 */ /* 0x004ea80000300800 */
[----:B------:R-:W2:Y:S04]  /*22790*/  LDL.LU R57, [R1+0x464] ;  /* 0x0004640001397983 */ /* 0x000ea80000300800 */
[----:B------:R-:W3:Y:S04]  /*227a0*/  LDL.LU R58, [R1+0x468] ;  /* 0x00046800013a7983 */ /* 0x000ee80000300800 */
[----:B------:R-:W3:Y:S04]  /*227b0*/  LDL.LU R59, [R1+0x46c] ;  /* 0x00046c00013b7983 */ /* 0x000ee80000300800 */
[----:B---3--:R-:W-:Y:S04]  /*227c0*/  STL.64 [R1+0x1770], R58 ;  /* 0x0017703a01007387 */ /* 0x008fe80000100a00 */
[----:B--2---:R-:W-:Y:S04]  /*227d0*/  STL.64 [R1+0x1768], R56 ;  /* 0x0017683801007387 */ /* 0x004fe80000100a00 */
        /* <DEDUP_REMOVED lines=19> */
[----:B------:R-:W2:Y:S04]  /*22910*/  LDL.LU R39, [R1+0xac] ;  /* 0x0000ac0001277983 */ /* 0x000ea80000300800 */
[----:B--2---:R-:W-:Y:S04]  /*22920*/  STL.64 [R1+0x17c0], R38 ;  /* 0x0017c02601007387 */ /* 0x004fe80000100a00 */
[----:B----4-:R0:W-:Y:S04]  /*22930*/  STL.64 [R1+0x17b8], R36 ;  /* 0x0017b82401007387 */ /* 0x0101e80000100a00 */
[----:B0-----:R-:W2:Y:S04]  /*22940*/  LDL.LU R36, [R1+0xe0] ;  /* 0x0000e00001247983 */ /* 0x001ea80000300800 */
[----:B------:R-:W2:Y:S04]  /*22950*/  LDL.LU R37, [R1+0xe4] ;  /* 0x0000e40001257983 */ /* 0x000ea80000300800 */
[----:B------:R-:W4:Y:S04]  /*22960*/  LDL.LU R38, [R1+0xe8] ;  /* 0x0000e80001267983 */ /* 0x000f280000300800 */
[----:B------:R-:W4:Y:S04]  /*22970*/  LDL.LU R39, [R1+0xec] ;  /* 0x0000ec0001277983 */ /* 0x000f280000300800 */
[----:B----4-:R-:W-:Y:S04]  /*22980*/  STL.64 [R1+0x17d0], R38 ;  /* 0x0017d02601007387 */ /* 0x010fe80000100a00 */
[----:B--2---:R0:W-:Y:S04]  /*22990*/  STL.64 [R1+0x17c8], R36 ;  /* 0x0017c82401007387 */ /* 0x0041e80000100a00 */
[----:B0-----:R-:W2:Y:S04]  /*229a0*/  LDL.LU R36, [R1+0xf0] ;  /* 0x0000f00001247983 */ /* 0x001ea80000300800 */
[----:B------:R-:W2:Y:S04]  /*229b0*/  LDL.LU R37, [R1+0xf4] ;  /* 0x0000f40001257983 */ /* 0x000ea80000300800 */
[----:B------:R-:W4:Y:S04]  /*229c0*/  LDL.LU R38, [R1+0xf8] ;  /* 0x0000f80001267983 */ /* 0x000f280000300800 */
[----:B------:R-:W4:Y:S04]  /*229d0*/  LDL.LU R39, [R1+0xfc] ;  /* 0x0000fc0001277983 */ /* 0x000f280000300800 */
[----:B------:R-:W2:Y:S04]  /*229e0*/  LDL.LU R8, [R1+0x4c0] ;  /* 0x0004c00001087983 */ /* 0x000ea80000300800 */
        /* <DEDUP_REMOVED lines=15> */
[----:B----4-:R-:W-:Y:S04]  /*22ae0*/  STL.64 [R1+0x17e0], R38 ;  /* 0x0017e02601007387 */ /* 0x010fe80000100a00 */
[----:B--2---:R0:W-:Y:S04]  /*22af0*/  STL.64 [R1+0x17d8], R36 ;  /* 0x0017d82401007387 */ /* 0x0041e80000100a00 */
[----:B0-----:R-:W2:Y:S04]  /*22b00*/  LDL.LU R36, [R1+0x100] ;  /* 0x0001000001247983 */ /* 0x001ea80000300800 */
[----:B------:R-:W2:Y:S04]  /*22b10*/  LDL.LU R37, [R1+0x104] ;  /* 0x0001040001257983 */ /* 0x000ea80000300800 */
[----:B------:R-:W2:Y:S04]  /*22b20*/  LDL.LU R38, [R1+0x108] ;  /* 0x0001080001267983 */ /* 0x000ea80000300800 */
[----:B------:R-:W2:Y:S04]  /*22b30*/  LDL.LU R39, [R1+0x10c] ;  /* 0x00010c0001277983 */ /* 0x000ea80000300800 */
[----:B---3--:R-:W-:Y:S01]  /*22b40*/  STL.64 [R1+0x17a0], R46 ;  /* 0x0017a02e01007387 */ /* 0x008fe20000100a00 */
[----:B------:R-:W-:Y:S03]  /*22b50*/  HMMA.16816.F32 R20, R32, R52, R20 ;  /* 0x000000342014723c */ /* 0x000fe60000001814 */
[----:B------:R0:W-:Y:S04]  /*22b60*/  STL.64 [R1+0x1798], R44 ;  /* 0x0017982c01007387 */ /* 0x0001e80000100a00 */
[----:B0-----:R-:W3:Y:S04]  /*22b70*/  LDL.LU R44, [R1+0xc0] ;  /* 0x0000c000012c7983 */ /* 0x001ee80000300800 */
[----:B------:R-:W3:Y:S04]  /*22b80*/  LDL.LU R45, [R1+0xc4] ;  /* 0x0000c400012d7983 */ /* 0x000ee80000300800 */
[----:B------:R-:W3:Y:S04]  /*22b90*/  LDL.LU R46, [R1+0xc8] ;  /* 0x0000c800012e7983 */ /* 0x000ee80000300800 */
[----:B------:R-:W3:Y:S04]  /*22ba0*/  LDL.LU R47, [R1+0xcc] ;  /* 0x0000cc00012f7983 */ /* 0x000ee80000300800 */
        /* <DEDUP_REMOVED lines=8> */
[----:B-1----:R-:W-:Y:S04]  /*22c30*/  STL.64 [R1+0x16e0], R50 ;  /* 0x0016e03201007387 */ /* 0x002fe80000100a00 */
[----:B------:R0:W-:Y:S01]  /*22c40*/  STL.64 [R1+0x16d8], R48 ;  /* 0x0016d83001007387 */ /* 0x0001e20000100a00 */
[----:B------:R-:W-:-:S02]  /*22c50*/  IMAD.MOV.U32 R6, RZ, RZ, R22 ;  /* 0x000000ffff067224 */ /* 0x000fc400078e0016 */
[----:B------:R-:W-:Y:S02]  /*22c60*/  IMAD.MOV.U32 R7, RZ, RZ, R23 ;  /* 0x000000ffff077224 */ /* 0x000fe400078e0017 */
[----:B------:R-:W-:Y:S02]  /*22c70*/  IMAD.MOV.U32 R27, RZ, RZ, R20 ;  /* 0x000000ffff1b7224 */ /* 0x000fe400078e0014 */
[----:B------:R-:W-:Y:S01]  /*22c80*/  IMAD.MOV.U32 R30, RZ, RZ, R21 ;  /* 0x000000ffff1e7224 */ /* 0x000fe200078e0015 */
[----:B0-----:R-:W2:Y:S04]  /*22c90*/  LDL.LU R48, [R1+0x390] ;  /* 0x0003900001307983 */ /* 0x001ea80000300800 */
[----:B------:R-:W2:Y:S04]  /*22ca0*/  LDL.LU R49, [R1+0x394] ;  /* 0x0003940001317983 */ /* 0x000ea80000300800 */
[----:B------:R-:W2:Y:S04]  /*22cb0*/  LDL.LU R50, [R1+0x398] ;  /* 0x0003980001327983 */ /* 0x000ea80000300800 */
[----:B------:R-:W2:Y:S04]  /*22cc0*/  LDL.LU R51, [R1+0x39c] ;  /* 0x00039c0001337983 */ /* 0x000ea80000300800 */
[----:B------:R-:W2:Y:S04]  /*22cd0*/  LDL.LU.64 R22, [R1+0x1820] ;  /* 0x0018200001167983 */ /* 0x000ea80000300a00 */
[----:B------:R-:W2:Y:S02]  /*22ce0*/  LDL.LU.64 R20, [R1+0x1818] ;  /* 0x0018180001147983 */ /* 0x000ea40000300a00 */
[----:B--2---:R-:W-:-:S15]  /*22cf0*/  HMMA.16816.F32 R16, R32, R20, R16 ;  /* 0x000000142010723c */ /* 0x004fde0000001810 */
[----:B------:R-:W-:-:S04]  /*22d00*/  NOP ;  /* 0x0000000000007918 */ /* 0x000fc80000000000 */
[----:B------:R-:W-:Y:S04]  /*22d10*/  STL [R1+0x134], R17 ;  /* 0x0001341101007387 */ /* 0x000fe80000100800 */
[----:B------:R0:W-:Y:S01]  /*22d20*/  STL.64 [R1+0x138], R18 ;  /* 0x0001381201007387 */ /* 0x0001e20000100a00 */
[----:B------:R-:W-:-:S03]  /*22d30*/  IMAD.MOV.U32 R31, RZ, RZ, R16 ;  /* 0x000000ffff1f7224 */ /* 0x000fc600078e0010 */
        /* <DEDUP_REMOVED lines=77> */
[C---:B---3--:R-:W-:Y:S08]  /*23210*/  HMMA.16816.F32 R44, R36.reuse, R28, R44 ;  /* 0x0000001c242c723c */ /* 0x048ff0000000182c */
[----:B------:R-:W-:Y:S11]  /*23220*/  HMMA.16816.F32 R36, R36, R24, R40 ;  /* 0x000000182424723c */ /* 0x000ff60000001828 */
[----:B------:R-:W-:Y:S04]  /*23230*/  STL.64 [R1+0x370], R44 ;  /* 0x0003702c01007387 */ /* 0x000fe80000100a00 */
[----:B------:R0:W-:Y:S04]  /*23240*/  STL.64 [R1+0x378], R46 ;  /* 0x0003782e01007387 */ /* 0x0001e80000100a00 */
[----:B0-----:R-:W3:Y:S04]  /*23250*/  LDL.LU.64 R46, [R1+0x1740] ;  /* 0x00174000012e7983 */ /* 0x001ee80000300a00 */
[----:B------:R-:W3:Y:S04]  /*23260*/  LDL.LU.64 R44, [R1+0x1738] ;  /* 0x00173800012c7983 */ /* 0x000ee80000300a00 */
[----:B------:R-:W2:Y:S04]  /*23270*/  LDL.LU.64 R42, [R1+0x1730] ;  /* 0x00173000012a7983 */ /* 0x000ea80000300a00 */
[----:B------:R-:W2:Y:S04]  /*23280*/  LDL.LU.64 R40, [R1+0x1728] ;  /* 0x0017280001287983 */ /* 0x000ea80000300a00 */
[----:B------:R0:W-:Y:S04]  /*23290*/  STL.64 [R1+0x360], R36 ;  /* 0x0003602401007387 */ /* 0x0001e80000100a00 */
[----:B------:R1:W-:Y:S04]  /*232a0*/  STL.64 [R1+0x368], R38 ;  /* 0x0003682601007387 */ /* 0x0003e80000100a00 */
[----:B0-----:R-:W2:Y:S04]  /*232b0*/  LDL.LU R36, [R1+0x3c0] ;  /* 0x0003c00001247983 */ /* 0x001ea80000300800 */
[----:B------:R-:W2:Y:S04]  /*232c0*/  LDL.LU R37, [R1+0x3c4] ;  /* 0x0003c40001257983 */ /* 0x000ea80000300800 */
[----:B-1----:R-:W2:Y:S04]  /*232d0*/  LDL.LU R38, [R1+0x3c8] ;  /* 0x0003c80001267983 */ /* 0x002ea80000300800 */
[----:B------:R-:W2:Y:S02]  /*232e0*/  LDL.LU R39, [R1+0x3cc] ;  /* 0x0003cc0001277983 */ /* 0x000ea40000300800 */
[----:B--2---:R-:W-:-:S15]  /*232f0*/  HMMA.16816.F32 R36, R40, R52, R36 ;  /* 0x000000342824723c */ /* 0x004fde0000001824 */
[----:B------:R-:W-:-:S04]  /*23300*/  NOP ;  /* 0x0000000000007918 */ /* 0x000fc80000000000 */
[----:B------:R-:W-:Y:S04]  /*23310*/  STL.64 [R1+0x3e0], R36 ;  /* 0x0003e02401007387 */ /* 0x000fe80000100a00 */
[----:B------:R4:W-:Y:S02]  /*23320*/  STL.64 [R1+0x3e8], R38 ;  /* 0x0003e82601007387 */ /* 0x0009e40000100a00 */
[----:B----4-:R-:W-:Y:S02]  /*23330*/  HMMA.16816.F32 R36, R40, R20, R56 ;  /* 0x000000142824723c */ /* 0x010fe40000001838 */
[----:B------:R-:W2:-:S15]  /*23340*/  LDL.LU R56, [R1+0x350] ;  /* 0x0003500001387983 */ /* 0x000e9e0000300800 */
[----:B------:R-:W-:Y:S02]  /*23350*/  NOP ;  /* 0x0000000000007918 */ /* 0x000fe40000000000 */
[----:B------:R-:W-:Y:S04]  /*23360*/  STL.64 [R1+0x3d0], R36 ;  /* 0x0003d02401007387 */ /* 0x000fe80000100a00 */
[----:B------:R-:W-:Y:S04]  /*23370*/  STL.64 [R1+0x3d8], R38 ;  /* 0x0003d82601007387 */ /* 0x000fe80000100a00 */
[----:B------:R-:W2:Y:S04]  /*23380*/  LDL.LU R57, [R1+0x354] ;  /* 0x0003540001397983 */ /* 0x000ea80000300800 */
[----:B------:R-:W2:Y:S04]  /*23390*/  LDL.LU R58, [R1+0x358] ;  /* 0x00035800013a7983 */ /* 0x000ea80000300800 */
[----:B------:R-:W2:Y:S01]  /*233a0*/  LDL.LU R59, [R1+0x35c] ;  /* 0x00035c00013b7983 */ /* 0x000ea20000300800 */
[C---:B------:R-:W-:Y:S03]  /*233b0*/  HMMA.16816.F32 R32, R40.reuse, R16, R32 ;  /* 0x000000102820723c */ /* 0x040fe60000001820 */
[----:B------:R-:W-:Y:S04]  /*233c0*/  STL.64 [R1+0x1710], R22 ;  /* 0x0017101601007387 */ /* 0x000fe80000100a00 */
[----:B------:R0:W-:Y:S04]  /*233d0*/  STL.64 [R1+0x1708], R20 ;  /* 0x0017081401007387 */ /* 0x0001e80000100a00 */
[----:B------:R-:W-:Y:S01]  /*233e0*/  STL.64 [R1+0x1700], R14 ;  /* 0x0017000e01007387 */ /* 0x000fe20000100a00 */
[C---:B0-----:R-:W-:Y:S07]  /*233f0*/  HMMA.16816.F32 R20, R40.reuse, R12, R48 ;  /* 0x0000000c2814723c */ /* 0x041fee0000001830 */
[----:B------:R-:W-:Y:S04]  /*23400*/  STL.64 [R1+0x3c0], R32 ;  /* 0x0003c02001007387 */ /* 0x000fe80000100a00 */
[----:B------:R-:W-:Y:S04]  /*23410*/  STL.64 [R1+0x3c8], R34 ;  /* 0x0003c82201007387 */ /* 0x000fe80000100a00 */
[----:B------:R3:W-:Y:S02]  /*23420*/  STL.64 [R1+0x16f8], R12 ;  /* 0x0016f80c01007387 */ /* 0x0007e40000100a00 */
[C---:B---3--:R-:W-:Y:S02]  /*23430*/  HMMA.16816.F32 R12, R40.reuse, R8, R44 ;  /* 0x00000008280c723c */ /* 0x048fe4000000182c */
[----:B------:R0:W-:Y:S04]  /*23440*/  STL.64 [R1+0x3b0], R20 ;  /* 0x0003b01401007387 */ /* 0x0001e80000100a00 */
[----:B------:R1:W-:Y:S04]  /*23450*/  STL.64 [R1+0x3b8], R22 ;  /* 0x0003b81601007387 */ /* 0x0003e80000100a00 */
[----:B------:R-:W3:Y:S09]  /*23460*/  LDL.LU R48, [R1+0x340] ;  /* 0x0003400001307983 */ /* 0x000ef20000300800 */
[----:B------:R4:W-:Y:S04]  /*23470*/  STL.64 [R1+0x3a0], R12 ;  /* 0x0003a00c01007387 */ /* 0x0009e80000100a00 */
[----:B------:R0:W-:Y:S04]  /*23480*/  STL.64 [R1+0x3a8], R14 ;  /* 0x0003a80e01007387 */ /* 0x0001e80000100a00 */
[----:B------:R-:W3:Y:S04]  /*23490*/  LDL.LU R49, [R1+0x344] ;  /* 0x0003440001317983 */ /* 0x000ee80000300800 */
[----:B------:R-:W3:Y:S04]  /*234a0*/  LDL.LU R50, [R1+0x348] ;  /* 0x0003480001327983 */ /* 0x000ee80000300800 */
[----:B------:R-:W3:Y:S04]  /*234b0*/  LDL.LU R51, [R1+0x34c] ;  /* 0x00034c0001337983 */ /* 0x000ee80000300800 */
[----:B------:R-:W3:Y:S04]  /*234c0*/  LDL.LU R44, [R1+0x230] ;  /* 0x00023000012c7983 */ /* 0x000ee80000300800 */
[----:B------:R-:W3:Y:S04]  /*234d0*/  LDL.LU R45, [R1+0x234] ;  /* 0x00023400012d7983 */ /* 0x000ee80000300800 */
[----:B------:R-:W3:Y:S04]  /*234e0*/  LDL.LU R46, [R1+0x238] ;  /* 0x00023800012e7983 */ /* 0x000ee80000300800 */
[----:B------:R-:W3:Y:S04]  /*234f0*/  LDL.LU R47, [R1+0x23c] ;  /* 0x00023c00012f7983 */ /* 0x000ee80000300800 */
[----:B0-----:R-:W3:Y:S04]  /*23500*/  LDL.LU R20, [R1+0x330] ;  /* 0x0003300001147983 */ /* 0x001ee80000300800 */
[----:B------:R-:W3:Y:S04]  /*23510*/  LDL.LU R21, [R1+0x334] ;  /* 0x0003340001157983 */ /* 0x000ee80000300800 */
[----:B-1----:R-:W3:Y:S04]  /*23520*/  LDL.LU R22, [R1+0x338] ;  /* 0x0003380001167983 */ /* 0x002ee80000300800 */
[----:B------:R-:W3:Y:S04]  /*23530*/  LDL.LU R23, [R1+0x33c] ;  /* 0x00033c0001177983 */ /* 0x000ee80000300800 */
[----:B------:R-:W3:Y:S04]  /*23540*/  LDL.LU R36, [R1+0x320] ;  /* 0x0003200001247983 */ /* 0x000ee80000300800 */
[----:B------:R-:W3:Y:S04]  /*23550*/  LDL.LU R37, [R1+0x324] ;  /* 0x0003240001257983 */ /* 0x000ee80000300800 */
[----:B------:R-:W3:Y:S04]  /*23560*/  LDL.LU R38, [R1+0x328] ;  /* 0x0003280001267983 */ /* 0x000ee80000300800 */
[----:B------:R-:W3:Y:S04]  /*23570*/  LDL.LU R39, [R1+0x32c] ;  /* 0x00032c0001277983 */ /* 0x000ee80000300800 */
[----:B----4-:R-:W4:Y:S04]  /*23580*/  LDL.LU R12, [R1+0x310] ;  /* 0x00031000010c7983 */ /* 0x010f280000300800 */
[----:B------:R-:W4:Y:S04]  /*23590*/  LDL.LU R13, [R1+0x314] ;  /* 0x00031400010d7983 */ /* 0x000f280000300800 */
[----:B------:R-:W4:Y:S04]  /*235a0*/  LDL.LU R14, [R1+0x318] ;  /* 0x00031800010e7983 */ /* 0x000f280000300800 */
[----:B------:R-:W4:Y:S04]  /*235b0*/  LDL.LU R15, [R1+0x31c] ;  /* 0x00031c00010f7983 */ /* 0x000f280000300800 */
[----:B------:R-:W4:Y:S04]  /*235c0*/  LDL.LU R32, [R1+0x300] ;  /* 0x0003000001207983 */ /* 0x000f280000300800 */
[----:B------:R-:W4:Y:S04]  /*235d0*/  LDL.LU R33, [R1+0x304] ;  /* 0x0003040001217983 */ /* 0x000f280000300800 */
[----:B------:R-:W4:Y:S04]  /*235e0*/  LDL.LU R34, [R1+0x308] ;  /* 0x0003080001227983 */ /* 0x000f280000300800 */
[----:B------:R-:W4:Y:S01]  /*235f0*/  LDL.LU R35, [R1+0x30c] ;  /* 0x00030c0001237983 */ /* 0x000f220000300800 */
[----:B--2---:R-:W-:-:S15]  /*23600*/  HMMA.16816.F32 R56, R40, R4, R56 ;  /* 0x000000042838723c */ /* 0x004fde0000001838 */
[----:B------:R-:W-:-:S04]  /*23610*/  NOP ;  /* 0x0000000000007918 */ /* 0x000fc80000000000 */
[----:B------:R0:W-:Y:S04]  /*23620*/  STL.64 [R1+0x390], R56 ;  /* 0x0003903801007387 */ /* 0x0001e80000100a00 */
[----:B------:R1:W-:Y:S04]  /*23630*/  STL.64 [R1+0x398], R58 ;  /* 0x0003983a01007387 */ /* 0x0003e80000100a00 */
[----:B0-----:R-:W2:Y:S04]  /*23640*/  LDL.LU R56, [R1+0x240] ;  /* 0x0002400001387983 */ /* 0x001ea80000300800 */
[----:B------:R-:W2:Y:S04]  /*23650*/  LDL.LU R57, [R1+0x244] ;  /* 0x0002440001397983 */ /* 0x000ea80000300800 */
[----:B-1----:R-:W2:Y:S04]  /*23660*/  LDL.LU R58, [R1+0x248] ;  /* 0x00024800013a7983 */ /* 0x002ea80000300800 */
[----:B------:R-:W2:Y:S01]  /*23670*/  LDL.LU R59, [R1+0x24c] ;  /* 0x00024c00013b7983 */ /* 0x000ea20000300800 */
[C---:B---3--:R-:W-:Y:S08]  /*23680*/  HMMA.16816.F32 R48, R40.reuse, R28, R48 ;  /* 0x0000001c2830723c */ /* 0x048ff00000001830 */
[----:B------:R-:W-:Y:S01]  /*23690*/  HMMA.16816.F32 R40, R40, R24, R44 ;  /* 0x000000182828723c */ /* 0x000fe2000000182c */
[----:B--2---:R-:W-:Y:S04]  /*236a0*/  STL.64 [R1+0x16f0], R58 ;  /* 0x0016f03a01007387 */ /* 0x004fe80000100a00 */
[----:B------:R0:W-:Y:S04]  /*236b0*/  STL.64 [R1+0x16e8], R56 ;  /* 0x0016e83801007387 */ /* 0x0001e80000100a00 */
[----:B0-----:R-:W2:Y:S04]  /*236c0*/  LDL.LU R56, [R1+0x250] ;  /* 0x0002500001387983 */ /* 0x001ea80000300800 */
[----:B------:R-:W2:Y:S04]  /*236d0*/  LDL.LU R57, [R1+0x254] ;  /* 0x0002540001397983 */ /* 0x000ea80000300800 */
[----:B------:R-:W2:Y:S04]  /*236e0*/  LDL.LU R58, [R1+0x258] ;  /* 0x00025800013a7983 */ /* 0x000ea80000300800 */
[----:B------:R-:W2:Y:S04]  /*236f0*/  LDL.LU R59, [R1+0x25c] ;  /* 0x00025c00013b7983 */ /* 0x000ea80000300800 */
[----:B------:R0:W-:Y:S04]  /*23700*/  STL.64 [R1+0x380], R48 ;  /* 0x0003803001007387 */ /* 0x0001e80000100a00 */
[----:B------:R1:W-:Y:S04]  /*23710*/  STL.64 [R1+0x388], R50 ;  /* 0x0003883201007387 */ /* 0x0003e80000100a00 */
[----:B0-----:R-:W3:Y:S04]  /*23720*/  LDL.LU R48, [R1+0x180] ;  /* 0x0001800001307983 */ /* 0x001ee80000300800 */
[----:B------:R-:W3:Y:S04]  /*23730*/  LDL.LU R49, [R1+0x184] ;  /* 0x0001840001317983 */ /* 0x000ee80000300800 */
[----:B-1----:R-:W3:Y:S04]  /*23740*/  LDL.LU R50, [R1+0x188] ;  /* 0x0001880001327983 */ /* 0x002ee80000300800 */
[----:B------:R-:W3:Y:S04]  /*23750*/  LDL.LU R51, [R1+0x18c] ;  /* 0x00018c0001337983 */ /* 0x000ee80000300800 */
[----:B------:R-:W2:Y:S04]  /*23760*/  LDL.LU.64 R46, [R1+0x1720] ;  /* 0x00172000012e7983 */ /* 0x000ea80000300a00 */
[----:B------:R-:W2:Y:S04]  /*23770*/  LDL.LU.64 R44, [R1+0x1718] ;  /* 0x00171800012c7983 */ /* 0x000ea80000300a00 */
[----:B------:R0:W-:Y:S04]  /*23780*/  STL.64 [R1+0x2e0], R40 ;  /* 0x0002e02801007387 */ /* 0x0001e80000100a00 */
[----:B------:R1:W-:Y:S04]  /*23790*/  STL.64 [R1+0x2e8], R42 ;  /* 0x0002e82a01007387 */ /* 0x0003e80000100a00 */
[----:B0-----:R-:W3:Y:S04]  /*237a0*/  LDL.LU R40, [R1+0x2f0] ;  /* 0x0002f00001287983 */ /* 0x001ee80000300800 */
[----:B------:R-:W3:Y:S04]  /*237b0*/  LDL.LU R41, [R1+0x2f4] ;  /* 0x0002f40001297983 */ /* 0x000ee80000300800 */
[----:B-1----:R-:W3:Y:S04]  /*237c0*/  LDL.LU R42, [R1+0x2f8] ;  /* 0x0002f800012a7983 */ /* 0x002ee80000300800 */
[----:B------:R-:W3:Y:S01]  /*237d0*/  LDL.LU R43, [R1+0x2fc] ;  /* 0x0002fc00012b7983 */ /* 0x000ee20000300800 */
[----:B--2---:R-:W-:-:S15]  /*237e0*/  HMMA.16816.F32 R20, R44, R52, R20 ;  /* 0x000000342c14723c */ /* 0x004fde0000001814 */
[----:B------:R-:W-:-:S04]  /*237f0*/  NOP ;  /* 0x0000000000007918 */ /* 0x000fc80000000000 */
[----:B------:R-:W-:Y:S04]  /*23800*/  STL.64 [R1+0x350], R20 ;  /* 0x0003501401007387 */ /* 0x000fe80000100a00 */
[----:B------:R0:W-:Y:S04]  /*23810*/  STL.64 [R1+0x358], R22 ;  /* 0x0003581601007387 */ /* 0x0001e80000100a00 */
[----:B0-----:R-:W2:Y:S04]  /*23820*/  LDL.LU.64 R22, [R1+0x1710] ;  /* 0x0017100001167983 */ /* 0x001ea80000300a00 */
[----:B------:R-:W2:Y:S01]  /*23830*/  LDL.LU.64 R20, [R1+0x1708] ;  /* 0x0017080001147983 */ /* 0x000ea20000300a00 */
[C---:B----4-:R-:W-:Y:S08]  /*23840*/  HMMA.16816.F32 R12, R44.reuse, R16, R12 ;  /* 0x000000102c0c723c */ /* 0x050ff0000000180c */
[----:B--2---:R-:W-:-:S15]  /*23850*/  HMMA.16816.F32 R36, R44, R20, R36 ;  /* 0x000000142c24723c */ /* 0x004fde0000001824 */
[----:B------:R-:W-:-:S04]  /*23860*/  NOP ;  /* 0x0000000000007918 */ /* 0x000fc80000000000 */
[----:B------:R0:W-:Y:S04]  /*23870*/  STL.64 [R1+0x340], R36 ;  /* 0x0003402401007387 */ /* 0x0001e80000100a00 */
[----:B------:R1:W-:Y:S04]  /*23880*/  STL.64 [R1+0x348], R38 ;  /* 0x0003482601007387 */ /* 0x0003e80000100a00 */
[----:B0-----:R-:W2:Y:S04]  /*23890*/  LDL.LU R36, [R1+0xd0] ;  /* 0x0000d00001247983 */ /* 0x001ea80000300800 */
[----:B------:R-:W2:Y:S04]  /*238a0*/  LDL.LU R37, [R1+0xd4] ;  /* 0x0000d40001257983 */ /* 0x000ea80000300800 */
[----:B-1----:R-:W2:Y:S04]  /*238b0*/  LDL.LU R38, [R1+0xd8] ;  /* 0x0000d80001267983 */ /* 0x002ea80000300800 */
[----:B------:R-:W2:Y:S04]  /*238c0*/  LDL.LU R39, [R1+0xdc] ;  /* 0x0000dc0001277983 */ /* 0x000ea80000300800 */
[----:B------:R-:W-:Y:S04]  /*238d0*/  STL.64 [R1+0x330], R12 ;  /* 0x0003300c01007387 */ /* 0x000fe80000100a00 */
[----:B------:R0:W-:Y:S04]  /*238e0*/  STL.64 [R1+0x338], R14 ;  /* 0x0003380e01007387 */ /* 0x0001e80000100a00 */
[----:B0-----:R-:W4:Y:S04]  /*238f0*/  LDL.LU.64 R14, [R1+0x1700] ;  /* 0x00170000010e7983 */ /* 0x001f280000300a00 */
[----:B------:R-:W2:Y:S01]  /*23900*/  LDL.LU.64 R12, [R1+0x16f8] ;  /* 0x0016f800010c7983 */ /* 0x000ea20000300a00 */
[C---:B---3--:R-:W-:Y:S08]  /*23910*/  HMMA.16816.F32 R40, R44.reuse, R8, R40 ;  /* 0x000000082c28723c */ /* 0x048ff00000001828 */
[C---:B------:R-:W-:Y:S01]  /*23920*/  HMMA.16816.F32 R56, R44.reuse, R4, R56 ;  /* 0x000000042c38723c */ /* 0x040fe20000001838 */
[----:B------:R-:W-:Y:S04]  /*23930*/  STL.64 [R1+0x16d0], R18 ;  /* 0x0016d01201007387 */ /* 0x000fe80000100a00 */
[----:B------:R0:W-:Y:S04]  /*23940*/  STL.64 [R1+0x16c8], R16 ;  /* 0x0016c81001007387 */ /* 0x0001e80000100a00 */
[----:B0-----:R-:W3:Y:S01]  /*23950*/  LDL.LU R16, [R1+0x80] ;  /* 0x0000800001107983 */ /* 0x001ee20000300800 */
[----:B--2---:R-:W-:-:S15]  /*23960*/  HMMA.16816.F32 R32, R44, R12, R32 ;  /* 0x0000000c2c20723c */ /* 0x004fde0000001820 */
[----:B------:R-:W-:-:S04]  /*23970*/  NOP ;  /* 0x0000000000007918 */ /* 0x000fc80000000000 */
[----:B------:R0:W-:Y:S04]  /*23980*/  STL.64 [R1+0x320], R32 ;  /* 0x0003202001007387 */ /* 0x0001e80000100a00 */
[----:B------:R1:W-:Y:S04]  /*23990*/  STL.64 [R1+0x328], R34 ;  /* 0x0003282201007387 */ /* 0x0003e80000100a00 */
[----:B------:R-:W3:Y:S04]  /*239a0*/  LDL.LU R17, [R1+0x84] ;  /* 0x0000840001117983 */ /* 0x000ee80000300800 */
[----:B------:R-:W3:Y:S04]  /*239b0*/  LDL.LU R18, [R1+0x88] ;  /* 0x0000880001127983 */ /* 0x000ee80000300800 */
[----:B------:R-:W3:Y:S04]  /*239c0*/  LDL.LU R19, [R1+0x8c] ;  /* 0x00008c0001137983 */ /* 0x000ee80000300800 */
[----:B0-----:R-:W2:Y:S04]  /*239d0*/  LDL.LU R32, [R1+0x50] ;  /* 0x0000500001207983 */ /* 0x001ea80000300800 */
[----:B------:R-:W2:Y:S04]  /*239e0*/  LDL.LU R33, [R1+0x54] ;  /* 0x0000540001217983 */ /* 0x000ea80000300800 */
[----:B-1----:R-:W2:Y:S04]  /*239f0*/  LDL.LU R34, [R1+0x58] ;  /* 0x0000580001227983 */ /* 0x002ea80000300800 */
[----:B------:R-:W2:Y:S04]  /*23a00*/  LDL.LU R35, [R1+0x5c] ;  /* 0x00005c0001237983 */ /* 0x000ea80000300800 */
        /* <DEDUP_REMOVED lines=8> */
[----:B0-----:R-:W2:Y:S04]  /*23a90*/  LDL.LU.64 R58, [R1+0x16f0] ;  /* 0x0016f000013a7983 */ /* 0x001ea80000300a00 */
[----:B------:R-:W2:Y:S02]  /*23aa0*/  LDL.LU.64 R56, [R1+0x16e8] ;  /* 0x0016e80001387983 */ /* 0x000ea40000300a00 */
[C---:B--2---:R-:W-:Y:S08]  /*23ab0*/  HMMA.16816.F32 R56, R44.reuse, R28, R56 ;  /* 0x0000001c2c38723c */ /* 0x044ff00000001838 */
[----:B------:R-:W-:Y:S11]  /*23ac0*/  HMMA.16816.F32 R44, R44, R24, R48 ;  /* 0x000000182c2c723c */ /* 0x000ff60000001830 */
[----:B------:R0:W-:Y:S04]  /*23ad0*/  STL.64 [R1+0x2f0], R56 ;  /* 0x0002f03801007387 */ /* 0x0001e80000100a00 */
[----:B------:R1:W-:Y:S04]  /*23ae0*/  STL.64 [R1+0x2f8], R58 ;  /* 0x0002f83a01007387 */ /* 0x0003e80000100a00 */
[----:B0-----:R-:W2:Y:S04]  /*23af0*/  LDL.LU R56, [R1+0x430] ;  /* 0x0004300001387983 */ /* 0x001ea80000300800 */
[----:B------:R-:W2:Y:S04]  /*23b00*/  LDL.LU R57, [R1+0x434] ;  /* 0x0004340001397983 */ /* 0x000ea80000300800 */
[----:B-1----:R-:W2:Y:S04]  /*23b10*/  LDL.LU R58, [R1+0x438] ;  /* 0x00043800013a7983 */ /* 0x002ea80000300800 */
[----:B------:R-:W2:Y:S04]  /*23b20*/  LDL.LU.64 R50, [R1+0x16e0] ;  /* 0x0016e00001327983 */ /* 0x000ea80000300a00 */
[----:B------:R-:W2:Y:S01]  /*23b30*/  LDL.LU.64 R48, [R1+0x16d8] ;  /* 0x0016d80001307983 */ /* 0x000ea20000300a00 */
[----:B------:R-:W-:-:S03]  /*23b40*/  IMAD.MOV.U32 R59, RZ, RZ, R61 ;  /* 0x000000ffff3b7224 */ /* 0x000fc600078e003d */
[----:B------:R0:W-:Y:S04]  /*23b50*/  STL.64 [R1+0x250], R44 ;  /* 0x0002502c01007387 */ /* 0x0001e80000100a00 */
[----:B------:R1:W-:Y:S01]  /*23b60*/  STL [R1+0x258], R46 ;  /* 0x0002582e01007387 */ /* 0x0003e20000100800 */
[----:B------:R-:W-:-:S03]  /*23b70*/  IMAD.MOV.U32 R61, RZ, RZ, R47 ;  /* 0x000000ffff3d7224 */ /* 0x000fc600078e002f */
[----:B0-----:R-:W4:Y:S04]  /*23b80*/  LDL.LU R44, [R1+0x190] ;  /* 0x00019000012c7983 */ /* 0x001f280000300800 */
[----:B------:R-:W4:Y:S04]  /*23b90*/  LDL.LU R45, [R1+0x194] ;  /* 0x00019400012d7983 */ /* 0x000f280000300800 */
[----:B-1----:R-:W4:Y:S04]  /*23ba0*/  LDL.LU R46, [R1+0x198] ;  /* 0x00019800012e7983 */ /* 0x002f280000300800 */
[----:B------:R-:W4:Y:S04]  /*23bb0*/  LDL.LU R47, [R1+0x19c] ;  /* 0x00019c00012f7983 */ /* 0x000f280000300800 */
[----:B------:R-:W-:Y:S04]  /*23bc0*/  STL [R1+0x1540], R61 ;  /* 0x0015403d01007387 */ /* 0x000fe80000100800 */
[----:B------:R-:W-:Y:S04]  /*23bd0*/  STL.64 [R1+0x16c0], R54 ;  /* 0x0016c03601007387 */ /* 0x000fe80000100a00 */
[----:B------:R0:W-:Y:S01]  /*23be0*/  STL.64 [R1+0x16b8], R52 ;  /* 0x0016b83401007387 */ /* 0x0001e20000100a00 */
[C---:B--2---:R-:W-:Y:S08]  /*23bf0*/  HMMA.16816.F32 R36, R48.reuse, R52, R36 ;  /* 0x000000343024723c */ /* 0x044ff00000001824 */
[----:B---3--:R-:W-:Y:S11]  /*23c00*/  HMMA.16816.F32 R16, R48, R20, R16 ;  /* 0x000000143010723c */ /* 0x008ff60000001810 */
[----:B------:R-:W-:Y:S04]  /*23c10*/  STL.64 [R1+0x240], R36 ;  /* 0x0002402401007387 */ /* 0x000fe80000100a00 */
[----:B------:R-:W-:Y:S04]  /*23c20*/  STL.64 [R1+0x248], R38 ;  /* 0x0002482601007387 */ /* 0x000fe80000100a00 */
[----:B0-----:R-:W2:Y:S04]  /*23c30*/  LDL.LU R52, [R1+0x60] ;  /* 0x0000600001347983 */ /* 0x001ea80000300800 */
[----:B------:R-:W2:Y:S04]  /*23c40*/  LDL.LU R53, [R1+0x64] ;  /* 0x0000640001357983 */ /* 0x000ea80000300800 */
[----:B------:R-:W2:Y:S04]  /*23c50*/  LDL.LU R54, [R1+0x68] ;  /* 0x0000680001367983 */ /* 0x000ea80000300800 */
[----:B------:R-:W2:Y:S04]  /*23c60*/  LDL.LU R55, [R1+0x6c] ;  /* 0x00006c0001377983 */ /* 0x000ea80000300800 */
[----:B------:R-:W-:Y:S04]  /*23c70*/  STL.64 [R1+0x230], R16 ;  /* 0x0002301001007387 */ /* 0x000fe80000100a00 */
[----:B------:R0:W-:Y:S04]  /*23c80*/  STL.64 [R1+0x238], R18 ;  /* 0x0002381201007387 */ /* 0x0001e80000100a00 */
[----:B0-----:R-:W3:Y:S04]  /*23c90*/  LDL.LU.64 R18, [R1+0x16d0] ;  /* 0x0016d00001127983 */ /* 0x001ee80000300a00 */
[----:B------:R-:W2:Y:S01]  /*23ca0*/  LDL.LU.64 R16, [R1+0x16c8] ;  /* 0x0016c80001107983 */ /* 0x000ea20000300a00 */
[----:B------:R-:W0:Y:S01]  /*23cb0*/  S2R R39, SR_TID.X ;  /* 0x0000000000277919 */ /* 0x000e220000002100 */
[----:B------:R-:W1:Y:S02]  /*23cc0*/  S2R R38, SR_TID.X ;  /* 0x0000000000267919 */ /* 0x000e640000002100 */
[----:B------:R-:W-:Y:S04]  /*23cd0*/  STL.64 [R1+0x16b0], R22 ;  /* 0x0016b01601007387 */ /* 0x000fe80000100a00 */
[----:B------:R2:W-:Y:S01]  /*23ce0*/  STL.64 [R1+0x16a8], R20 ;  /* 0x0016a81401007387 */ /* 0x0005e20000100a00 */
[----:B0-----:R-:W-:Y:S01]  /*23cf0*/  LOP3.LUT R39, R39, 0x7, RZ, 0xc0, !PT ;  /* 0x0000000727277812 */ /* 0x001fe200078ec0ff */
[----:B-1----:R-:W-:-:S04]  /*23d00*/  IMAD.SHL.U32 R37, R38, 0x2, RZ ;  /* 0x0000000226257824 */ /* 0x002fc800078e00ff */
[----:B------:R-:W-:Y:S02]  /*23d10*/  IMAD R39, R39, 0x110, RZ ;  /* 0x0000011027277824 */ /* 0x000fe400078e02ff */
[----:B------:R-:W-:-:S03]  /*23d20*/  IMAD.SHL.U32 R38, R38, 0x80, RZ ;  /* 0x0000008026267824 */ /* 0x000fc600078e00ff */
[----:B------:R-:W-:-:S04]  /*23d30*/  LOP3.LUT R39, R39, 0x10, R37, 0x78, !PT ;  /* 0x0000001027277812 */ /* 0x000fc800078e7825 */
[----:B------:R-:W-:Y:S02]  /*23d40*/  LOP3.LUT R39, R39, 0x800, R38, 0xf8, !PT ;  /* 0x0000080027277812 */ /* 0x000fe400078ef826 */
[----:B------:R-:W0:Y:S02]  /*23d50*/  S2R R38, SR_TID.X ;  /* 0x0000000000267919 */ /* 0x000e240000002100 */
[----:B------:R-:W-:Y:S01]  /*23d60*/  LOP3.LUT R39, R39, 0x60, RZ, 0x3c, !PT ;  /* 0x0000006027277812 */ /* 0x000fe200078e3cff */
[----:B--2---:R-:W-:-:S15]  /*23d70*/  HMMA.16816.F32 R20, R48, R16, R52 ;  /* 0x000000103014723c */ /* 0x004fde0000001834 */
[----:B------:R-:W-:-:S04]  /*23d80*/  NOP ;  /* 0x0000000000007918 */ /* 0x000fc80000000000 */
[----:B------:R-:W-:Y:S04]  /*23d90*/  STL.64 [R1+0x220], R20 ;  /* 0x0002201401007387 */ /* 0x000fe80000100a00 */
[----:B------:R-:W-:Y:S04]  /*23da0*/  STL.64 [R1+0x228], R22 ;  /* 0x0002281601007387 */ /* 0x000fe80000100a00 */
[----:B---3--:R-:W-:Y:S04]  /*23db0*/  STL.64 [R1+0x16a0], R18 ;  /* 0x0016a01201007387 */ /* 0x008fe80000100a00 */
[----:B------:R1:W-:Y:S04]  /*23dc0*/  STL.64 [R1+0x1698], R16 ;  /* 0x0016981001007387 */ /* 0x0003e80000100a00 */
[----:B----4-:R-:W-:Y:S04]  /*23dd0*/  STL.64 [R1+0x1690], R14 ;  /* 0x0016900e01007387 */ /* 0x010fe80000100a00 */
[----:B------:R2:W-:Y:S01]  /*23de0*/  STL.64 [R1+0x1688], R12 ;  /* 0x0016880c01007387 */ /* 0x0005e20000100a00 */
[C---:B-1----:R-:W-:Y:S08]  /*23df0*/  HMMA.16816.F32 R16, R48.reuse, R12, R32 ;  /* 0x0000000c3010723c */ /* 0x042ff00000001820 */
[----:B--2---:R-:W-:Y:S01]  /*23e00*/  HMMA.16816.F32 R12, R48, R8, R44 ;  /* 0x00000008300c723c */ /* 0x004fe2000000182c */
[----:B------:R-:W1:Y:S01]  /*23e10*/  S2R R46, SR_TID.X ;  /* 0x00000000002e7919 */ /* 0x000e620000002100 */
[----:B------:R-:W-:Y:S01]  /*23e20*/  LDSM.16.MT88.4 R32, [R39+UR5+0x2000] ;  /* 0x002000052720783b */ /* 0x000fe20008004200 */
[----:B0-----:R-:W-:-:S03]  /*23e30*/  LOP3.LUT R47, R38, 0x7, RZ, 0xc0, !PT ;  /* 0x00000007262f7812 */ /* 0x001fc600078ec0ff */
[----:B------:R-:W0:Y:S02]  /*23e40*/  LDSM.16.MT88.4 R36, [R39+UR5+0x2080] ;  /* 0x002080052724783b */ /* 0x000e240008004200 */
[----:B------:R-:W-:-:S03]  /*23e50*/  IMAD R47, R47, 0x110, RZ ;  /* 0x000001102f2f7824 */ /* 0x000fc600078e02ff */
[----:B------:R-:W-:Y:S04]  /*23e60*/  STL.64 [R1+0x210], R16 ;  /* 0x0002101001007387 */ /* 0x000fe80000100a00 */
[----:B------:R-:W-:Y:S04]  /*23e70*/  STL.64 [R1+0x218], R18 ;  /* 0x0002181201007387 */ /* 0x000fe80000100a00 */
[----:B------:R-:W-:Y:S04]  /*23e80*/  STL.64 [R1+0x1680], R10 ;  /* 0x0016800a01007387 */ /* 0x000fe80000100a00 */
[----:B------:R-:W-:Y:S04]  /*23e90*/  STL.64 [R1+0x200], R12 ;  /* 0x0002000c01007387 */ /* 0x000fe80000100a00 */
[----:B------:R-:W-:Y:S01]  /*23ea0*/  STL.64 [R1+0x208], R14 ;  /* 0x0002080e01007387 */ /* 0x000fe20000100a00 */
[----:B-1----:R-:W-:-:S02]  /*23eb0*/  IMAD.SHL.U32 R45, R46, 0x2, RZ ;  /* 0x000000022e2d7824 */ /* 0x002fc400078e00ff */
[----:B------:R-:W-:-:S03]  /*23ec0*/  IMAD.SHL.U32 R46, R46, 0x80, RZ ;  /* 0x000000802e2e7824 */ /* 0x000fc600078e00ff */
[----:B------:R-:W-:Y:S01]  /*23ed0*/  LOP3.LUT R47, R47, 0x10, R45, 0x78, !PT ;  /* 0x000000102f2f7812 */ /* 0x000fe200078e782d */
[----:B------:R1:W-:Y:S03]  /*23ee0*/  STL.64 [R1+0x1678], R8 ;  /* 0x0016780801007387 */ /* 0x0003e60000100a00 */
[----:B------:R-:W-:Y:S01]  /*23ef0*/  LOP3.LUT R47, R47, 0x800, R46, 0xf8, !PT ;  /* 0x000008002f2f7812 */ /* 0x000fe200078ef82e */
[C---:B-1----:R-:W-:Y:S04]  /*23f00*/  HMMA.16816.F32 R8, R48.reuse, R4, R40 ;  /* 0x000000043008723c */ /* 0x042fe80000001828 */
[----:B------:R-:W1:Y:S04]  /*23f10*/  LDSM.16.MT88.4 R40, [R47+UR5+0x3000] ;  /* 0x003000052f28783b */ /* 0x000e680008004200 */
[----:B0-----:R-:W-:Y:S04]  /*23f20*/  STL.64 [R1+0x1640], R38 ;  /* 0x0016402601007387 */ /* 0x001fe80000100a00 */
[----:B------:R-:W-:Y:S04]  /*23f30*/  STL.64 [R1+0x1638], R36 ;  /* 0x0016382401007387 */ /* 0x000fe80000100a00 */
[----:B------:R-:W0:Y:S04]  /*23f40*/  LDSM.16.MT88.4 R44, [R47+UR5+0x3080] ;  /* 0x003080052f2c783b */ /* 0x000e280008004200 */
[----:B------:R-:W-:Y:S04]  /*23f50*/  STL.64 [R1+0x1f0], R8 ;  /* 0x0001f00801007387 */ /* 0x000fe80000100a00 */
[----:B------:R-:W-:Y:S04]  /*23f60*/  STL [R1+0x1f8], R10 ;  /* 0x0001f80a01007387 */ /* 0x000fe80000100800 */
[----:B------:R-:W-:Y:S04]  /*23f70*/  STL.64 [R1+0x1670], R6 ;  /* 0x0016700601007387 */ /* 0x000fe80000100a00 */
[----:B------:R2:W-:Y:S02]  /*23f80*/  STL.64 [R1+0x1668], R4 ;  /* 0x0016680401007387 */ /* 0x0005e40000100a00 */
[----:B--2---:R-:W-:Y:S02]  /*23f90*/  HMMA.16816.F32 R4, R48, R28, R56 ;  /* 0x0000001c3004723c */ /* 0x004fe40000001838 */
[----:B-1----:R-:W-:Y:S04]  /*23fa0*/  STL.64 [R1+0x1620], R42 ;  /* 0x0016202a01007387 */ /* 0x002fe80000100a00 */
[----:B------:R1:W-:Y:S04]  /*23fb0*/  STL.64 [R1+0x1618], R40 ;  /* 0x0016182801007387 */ /* 0x0003e80000100a00 */
[----:B------:R-:W-:Y:S04]  /*23fc0*/  STL.64 [R1+0x1660], R30 ;  /* 0x0016601e01007387 */ /* 0x000fe80000100a00 */
[----:B------:R-:W-:Y:S05]  /*23fd0*/  STL.64 [R1+0x1658], R28 ;  /* 0x0016581c01007387 */ /* 0x000fea0000100a00 */
[----:B------:R-:W-:Y:S04]  /*23fe0*/  STL.64 [R1+0x1e0], R4 ;  /* 0x0001e00401007387 */ /* 0x000fe80000100a00 */
[----:B------:R-:W-:Y:S04]  /*23ff0*/  STL.64 [R1+0x1e8], R6 ;  /* 0x0001e80601007387 */ /* 0x000fe80000100a00 */
[----:B-1----:R-:W2:Y:S04]  /*24000*/  LDL.LU R40, [R1+0x40] ;  /* 0x0000400001287983 */ /* 0x002ea80000300800 */
[----:B------:R-:W2:Y:S04]  /*24010*/  LDL.LU R41, [R1+0x44] ;  /* 0x0000440001297983 */ /* 0x000ea80000300800 */
[----:B------:R-:W3:Y:S04]  /*24020*/  LDL.LU R42, [R1+0x48] ;  /* 0x00004800012a7983 */ /* 0x000ee80000300800 */
[----:B------:R-:W3:Y:S04]  /*24030*/  LDL.LU R43, [R1+0x4c] ;  /* 0x00004c00012b7983 */ /* 0x000ee80000300800 */
[----:B------:R-:W4:Y:S04]  /*24040*/  LDL.LU R36, [R1+0x440] ;  /* 0x0004400001247983 */ /* 0x000f280000300800 */
[----:B------:R-:W4:Y:S04]  /*24050*/  LDL.LU R37, [R1+0x444] ;  /* 0x0004440001257983 */ /* 0x000f280000300800 */
[----:B------:R-:W2:Y:S04]  /*24060*/  LDL.LU R38, [R1+0x448] ;  /* 0x0004480001267983 */ /* 0x000ea80000300800 */
[----:B------:R-:W2:Y:S01]  /*24070*/  LDL.LU R39, [R1+0x44c] ;  /* 0x00044c0001277983 */ /* 0x000ea20000300800 */
[----:B------:R-:W-:-:S03]  /*24080*/  IMAD.MOV.U32 R61, RZ, RZ, R11 ;  /* 0x000000ffff3d7224 */ /* 0x000fc600078e000b */
[----:B--2---:R-:W-:Y:S04]  /*24090*/  STL.64 [R1+0x1650], R38 ;  /* 0x0016502601007387 */ /* 0x004fe80000100a00 */
[----:B----4-:R1:W-:Y:S04]  /*240a0*/  STL.64 [R1+0x1648], R36 ;  /* 0x0016482401007387 */ /* 0x0103e80000100a00 */
[----:B-1----:R-:W2:Y:S04]  /*240b0*/  LDL.LU R36, [R1+0x150] ;  /* 0x0001500001247983 */ /* 0x002ea80000300800 */
        /* <DEDUP_REMOVED lines=46> */
[----:B------:R-:W3:Y:S01]  /*243a0*/  LDL.LU R47, [R1+0x1c] ;  /* 0x00001c00012f7983 */ /* 0x000ee20000300800 */
[----:B--2---:R-:W-:Y:S03]  /*243b0*/  HMMA.16816.F32 R48, R48, R24, R52 ;  /* 0x000000183030723c */ /* 0x004fe60000001834 */
[----:B------:R-:W2:Y:S04]  /*243c0*/  LDL.LU.64 R54, [R1+0x16c0] ;  /* 0x0016c00001367983 */ /* 0x000ea80000300a00 */
[----:B------:R-:W4:-:S12]  /*243d0*/  LDL.LU.64 R52, [R1+0x16b8] ;  /* 0x0016b80001347983 */ /* 0x000f180000300a00 */
[----:B------:R-:W-:Y:S04]  /*243e0*/  STL.64 [R1+0xd0], R48 ;  /* 0x0000d03001007387 */ /* 0x000fe80000100a00 */
[----:B------:R0:W-:Y:S02]  /*243f0*/  STL.64 [R1+0xd8], R50 ;  /* 0x0000d83201007387 */ /* 0x0001e40000100a00 */
[----:B0-----:R-:W0:Y:S01]  /*24400*/  S2R R51, SR_TID.X ;  /* 0x0000000000337919 */ /* 0x001e220000002100 */
[----:B------:R-:W1:Y:S01]  /*24410*/  S2R R50, SR_TID.X ;  /* 0x0000000000327919 */ /* 0x000e620000002100 */
[----:B0-----:R-:W-:Y:S01]  /*24420*/  LOP3.LUT R51, R51, 0x7, RZ, 0xc0, !PT ;  /* 0x0000000733337812 */ /* 0x001fe200078ec0ff */
[----:B-1----:R-:W-:-:S04]  /*24430*/  IMAD.SHL.U32 R49, R50, 0x2, RZ ;  /* 0x0000000232317824 */ /* 0x002fc800078e00ff */
[----:B------:R-:W-:Y:S02]  /*24440*/  IMAD R51, R51, 0x110, RZ ;  /* 0x0000011033337824 */ /* 0x000fe400078e02ff */
[----:B------:R-:W-:-:S03]  /*24450*/  IMAD.SHL.U32 R50, R50, 0x80, RZ ;  /* 0x0000008032327824 */ /* 0x000fc600078e00ff */
[----:B------:R-:W-:-:S04]  /*24460*/  LOP3.LUT R51, R51, 0x10, R49, 0x78, !PT ;  /* 0x0000001033337812 */ /* 0x000fc800078e7831 */
[----:B------:R-:W-:-:S04]  /*24470*/  LOP3.LUT R51, R51, 0x800, R50, 0xf8, !PT ;  /* 0x0000080033337812 */ /* 0x000fc800078ef832 */
[----:B------:R-:W-:-:S06]  /*24480*/  LOP3.LUT R51, R51, 0x20, RZ, 0x3c, !PT ;  /* 0x0000002033337812 */ /* 0x000fcc00078e3cff */
        /* <DEDUP_REMOVED lines=63> */
[----:B------:R-:W3:Y:S01]  /*24880*/  LDL.LU.64 R40, [R1+0x1628] ;  /* 0x0016280001287983 */ /* 0x000ee20000300a00 */
[C---:B--2---:R-:W-:Y:S08]  /*24890*/  HMMA.16816.F32 R32, R36.reuse, R20, R32 ;  /* 0x000000142420723c */ /* 0x044ff00000001820 */
[C---:B------:R-:W-:Y:S11]  /*248a0*/  HMMA.16816.F32 R56, R36.reuse, R12, R56 ;  /* 0x0000000c2438723c */ /* 0x040ff60000001838 */
[----:B------:R0:W-:Y:S04]  /*248b0*/  STL.64 [R1+0x50], R32 ;  /* 0x0000502001007387 */ /* 0x0001e80000100a00 */
[----:B------:R-:W-:Y:S04]  /*248c0*/  STL.64 [R1+0x58], R34 ;  /* 0x0000582201007387 */ /* 0x000fe80000100a00 */
[----:B0-----:R-:W2:Y:S01]  /*248d0*/  LDL.LU R32, [R1] ;  /* 0x0000000001207983 */ /* 0x001ea20000300800 */
        /* <DEDUP_REMOVED lines=8> */
[----:B0-----:R-:W2:Y:S04]  /*24960*/  LDL.LU.64 R58, [R1+0x1610] ;  /* 0x00161000013a7983 */ /* 0x001ea80000300a00 */
[----:B------:R-:W2:Y:S01]  /*24970*/  LDL.LU.64 R56, [R1+0x1608] ;  /* 0x0016080001387983 */ /* 0x000ea20000300a00 */
[C---:B------:R-:W-:Y:S03]  /*24980*/  HMMA.16816.F32 R48, R36.reuse, R8, R48 ;  /* 0x000000082430723c */ /* 0x040fe60000001830 */
[----:B------:R0:W-:Y:S05]  /*24990*/  STL.64 [R1+0x15c0], R14 ;  /* 0x0015c00e01007387 */ /* 0x0001ea0000100a00 */
[----:B0-----:R-:W-:Y:S01]  /*249a0*/  HMMA.16816.F32 R12, R36, R4, R44 ;  /* 0x00000004240c723c */ /* 0x001fe2000000182c */
[----:B------:R-:W-:-:S02]  /*249b0*/  IMAD.MOV.U32 R35, RZ, RZ, R0 ;  /* 0x000000ffff237224 */ /* 0x000fc400078e0000 */
[----:B------:R-:W-:-:S08]  /*249c0*/  IMAD.MOV.U32 R34, RZ, RZ, R2 ;  /* 0x000000ffff227224 */ /* 0x000fd000078e0002 */
[----:B------:R-:W-:Y:S02]  /*249d0*/  IMAD.MOV.U32 R0, RZ, RZ, R49 ;  /* 0x000000ffff007224 */ /* 0x000fe400078e0031 */
[----:B------:R-:W-:Y:S01]  /*249e0*/  IMAD.MOV.U32 R2, RZ, RZ, R50 ;  /* 0x000000ffff027224 */ /* 0x000fe200078e0032 */
[----:B------:R-:W-:Y:S04]  /*249f0*/  STL [R1+0x20], R48 ;  /* 0x0000203001007387 */ /* 0x000fe80000100800 */
[----:B------:R-:W-:Y:S04]  /*24a00*/  STL [R1+0x13d4], R0 ;  /* 0x0013d40001007387 */ /* 0x000fe80000100800 */
[----:B------:R-:W-:Y:S01]  /*24a10*/  STL [R1+0x13d0], R2 ;  /* 0x0013d00201007387 */ /* 0x000fe20000100800 */
[----:B------:R-:W-:-:S02]  /*24a20*/  IMAD.MOV.U32 R9, RZ, RZ, R14 ;  /* 0x000000ffff097224 */ /* 0x000fc400078e000e */
[----:B------:R-:W-:Y:S01]  /*24a30*/  IMAD.MOV.U32 R8, RZ, RZ, R15 ;  /* 0x000000ffff087224 */ /* 0x000fe200078e000f */
[----:B------:R-:W-:Y:S04]  /*24a40*/  STL.64 [R1+0x10], R12 ;  /* 0x0000100c01007387 */ /* 0x000fe80000100a00 */
[----:B------:R-:W-:Y:S04]  /*24a50*/  STL.64 [R1+0x15b8], R10 ;  /* 0x0015b80a01007387 */ /* 0x000fe80000100a00 */
[----:B------:R0:W-:Y:S01]  /*24a60*/  STL.64 [R1+0x15b0], R8 ;  /* 0x0015b00801007387 */ /* 0x0001e20000100a00 */
[----:B------:R-:W-:-:S02]  /*24a70*/  IMAD.MOV.U32 R33, RZ, RZ, R3 ;  /* 0x000000ffff217224 */ /* 0x000fc400078e0003 */
[----:B------:R-:W-:Y:S01]  /*24a80*/  IMAD.MOV.U32 R3, RZ, RZ, R51 ;  /* 0x000000ffff037224 */ /* 0x000fe200078e0033 */
        /* <DEDUP_REMOVED lines=12> */
[----:B--2---:R-:W-:-:S02]  /*24b50*/  IMAD.MOV.U32 R44, RZ, RZ, R56 ;  /* 0x000000ffff2c7224 */ /* 0x004fc400078e0038 */
[----:B------:R-:W-:Y:S01]  /*24b60*/  IMAD.MOV.U32 R45, RZ, RZ, R57 ;  /* 0x000000ffff2d7224 */ /* 0x000fe200078e0039 */
[----:B------:R-:W2:Y:S04]  /*24b70*/  LDL.LU R56, [R1+0x1604] ;  /* 0x0016040001387983 */ /* 0x000ea80000300800 */
[----:B------:R-:W2:Y:S01]  /*24b80*/  LDL.LU R57, [R1+0x1600] ;  /* 0x0016000001397983 */ /* 0x000ea20000300800 */
[----:B------:R-:W-:Y:S02]  /*24b90*/  IMAD.MOV.U32 R46, RZ, RZ, R58 ;  /* 0x000000ffff2e7224 */ /* 0x000fe400078e003a */
[----:B------:R-:W-:Y:S01]  /*24ba0*/  IMAD.MOV.U32 R47, RZ, RZ, R59 ;  /* 0x000000ffff2f7224 */ /* 0x000fe200078e003b */
[----:B------:R-:W2:Y:S04]  /*24bb0*/  LDL.LU R58, [R1+0x15fc] ;  /* 0x0015fc00013a7983 */ /* 0x000ea80000300800 */
[----:B------:R-:W2:Y:S01]  /*24bc0*/  LDL.LU R59, [R1+0x15f8] ;  /* 0x0015f800013b7983 */ /* 0x000ea20000300800 */
[----:B------:R-:W-:-:S15]  /*24bd0*/  HMMA.16816.F32 R32, R36, R28, R32 ;  /* 0x0000001c2420723c */ /* 0x000fde0000001820 */
[----:B------:R-:W-:-:S04]  /*24be0*/  NOP ;  /* 0x0000000000007918 */ /* 0x000fc80000000000 */
[----:B------:R-:W-:Y:S02]  /*24bf0*/  IMAD.MOV.U32 R0, RZ, RZ, R32 ;  /* 0x000000ffff007224 */ /* 0x000fe400078e0020 */
[----:B------:R-:W-:Y:S01]  /*24c00*/  IMAD.MOV.U32 R2, RZ, RZ, R33 ;  /* 0x000000ffff027224 */ /* 0x000fe200078e0021 */
[----:B------:R-:W3:Y:S01]  /*24c10*/  LDL.LU R32, [R1+0x280] ;  /* 0x0002800001207983 */ /* 0x000ee20000300800 */
[----:B------:R-:W-:-:S03]  /*24c20*/  IMAD.MOV.U32 R33, RZ, RZ, R60 ;  /* 0x000000ffff217224 */ /* 0x000fc600078e003c */
[----:B------:R-:W3:Y:S01]  /*24c30*/  LDL.LU R60, [R1+0x15f4] ;  /* 0x0015f400013c7983 */ /* 0x000ee20000300800 */
[----:B------:R-:W-:Y:S02]  /*24c40*/  IMAD.MOV.U32 R5, RZ, RZ, R34 ;  /* 0x000000ffff057224 */ /* 0x000fe400078e0022 */
[----:B------:R-:W-:Y:S02]  /*24c50*/  IMAD.MOV.U32 R4, RZ, RZ, R35 ;  /* 0x000000ffff047224 */ /* 0x000fe400078e0023 */
[----:B------:R-:W-:Y:S02]  /*24c60*/  IMAD.MOV.U32 R34, RZ, RZ, R54 ;  /* 0x000000ffff227224 */ /* 0x000fe400078e0036 */
[----:B------:R-:W-:Y:S01]  /*24c70*/  IMAD.MOV.U32 R35, RZ, RZ, R55 ;  /* 0x000000ffff237224 */ /* 0x000fe200078e0037 */
[----:B------:R-:W4:Y:S04]  /*24c80*/  LDL.LU R54, [R1+0x15f0] ;  /* 0x0015f00001367983 */ /* 0x000f280000300800 */
[----:B------:R-:W4:Y:S01]  /*24c90*/  LDL.LU R55, [R1+0x15ec] ;  /* 0x0015ec0001377983 */ /* 0x000f220000300800 */
[----:B--2---:R-:W-:Y:S03]  /*24ca0*/  HMMA.16816.F32 R56, R36, R24, R56 ;  /* 0x000000182438723c */ /* 0x004fe60000001838 */
[----:B------:R-:W4:Y:S04]  /*24cb0*/  LDL.LU R36, [R1+0x2d0] ;  /* 0x0002d00001247983 */ /* 0x000f280000300800 */
[----:B------:R-:W4:Y:S04]  /*24cc0*/  LDL.LU R37, [R1+0x2d4] ;  /* 0x0002d40001257983 */ /* 0x000f280000300800 */
[----:B------:R-:W4:Y:S01]  /*24cd0*/  LDL.LU R38, [R1+0x2d8] ;  /* 0x0002d80001267983 */ /* 0x000f220000300800 */
[----:B---3--:R-:W-:-:S07]  /*24ce0*/  IMAD.MOV.U32 R39, RZ, RZ, R60 ;  /* 0x000000ffff277224 */ /* 0x008fce00078e003c */
[----:B------:R0:W-:Y:S04]  /*24cf0*/  STL.64 [R1+0x1398], R56 ;  /* 0x0013983801007387 */ /* 0x0001e80000100a00 */
[----:B------:R1:W-:Y:S01]  /*24d00*/  STL.64 [R1+0x1390], R58 ;  /* 0x0013903a01007387 */ /* 0x0003e20000100a00 */
[----:B0-----:R-:W-:Y:S02]  /*24d10*/  IMAD.MOV.U32 R57, RZ, RZ, R26 ;  /* 0x000000ffff397224 */ /* 0x001fe400078e001a */
[----:B-1----:R-:W-:Y:S02]  /*24d20*/  IMAD.MOV.U32 R58, RZ, RZ, R18 ;  /* 0x000000ffff3a7224 */ /* 0x002fe400078e0012 */
[----:B------:R-:W-:Y:S01]  /*24d30*/  IMAD.MOV.U32 R59, RZ, RZ, R19 ;  /* 0x000000ffff3b7224 */ /* 0x000fe200078e0013 */
[----:B----4-:R-:W-:-:S15]  /*24d40*/  HMMA.16816.F32 R36, R40, R54, R36 ;  /* 0x000000362824723c */ /* 0x010fde0000001824 */
[----:B------:R-:W-:-:S04]  /*24d50*/  NOP ;  /* 0x0000000000007918 */ /* 0x000fc80000000000 */
[----:B------:R0:W-:Y:S04]  /*24d60*/  STL.64 [R1+0x670], R36 ;  /* 0x0006702401007387 */ /* 0x0001e80000100a00 */
[----:B------:R1:W-:Y:S01]  /*24d70*/  STL.64 [R1+0x678], R38 ;  /* 0x0006782601007387 */ /* 0x0003e20000100a00 */
[----:B------:R-:W-:-:S03]  /*24d80*/  IMAD.MOV.U32 R60, RZ, RZ, R36 ;  /* 0x000000ffff3c7224 */ /* 0x000fc600078e0024 */
[----:B0-----:R-:W2:Y:S01]  /*24d90*/  LDL.LU R36, [R1+0x1d0] ;  /* 0x0001d00001247983 */ /* 0x001ea20000300800 */
[----:B------:R-:W-:-:S03]  /*24da0*/  IMAD.MOV.U32 R37, RZ, RZ, R22 ;  /* 0x000000ffff257224 */ /* 0x000fc600078e0016 */
[----:B------:R-:W3:Y:S01]  /*24db0*/  LDL.LU R22, [R1+0x15e8] ;  /* 0x0015e80001167983 */ /* 0x000ee20000300800 */
[----:B-1----:R-:W-:-:S03]  /*24dc0*/  IMAD.MOV.U32 R38, RZ, RZ, R23 ;  /* 0x000000ffff267224 */ /* 0x002fc600078e0017 */
[----:B------:R-:W3:Y:S04]  /*24dd0*/  LDL.LU R23, [R1+0x15e4] ;  /* 0x0015e40001177983 */ /* 0x000ee80000300800 */
[----:B------:R-:W2:Y:S04]  /*24de0*/  LDL.LU R39, [R1+0x1dc] ;  /* 0x0001dc0001277983 */ /* 0x000ea80000300800 */
[----:B------:R-:W4:Y:S04]  /*24df0*/  LDL.LU R56, [R1+0x270] ;  /* 0x0002700001387983 */ /* 0x000f280000300800 */
[----:B------:R-:W2:Y:S04]  /*24e00*/  LDL.LU R26, [R1+0x15e0] ;  /* 0x0015e000011a7983 */ /* 0x000ea80000300800 */
[----:B------:R-:W2:Y:S04]  /*24e10*/  LDL.LU R18, [R1+0x15dc] ;  /* 0x0015dc0001127983 */ /* 0x000ea80000300800 */
[----:B------:R-:W2:Y:S04]  /*24e20*/  LDL.LU R19, [R1+0x15d8] ;  /* 0x0015d80001137983 */ /* 0x000ea80000300800 */
[----:B------:R-:W-:Y:S01]  /*24e30*/  STL [R1+0x1368], R60 ;  /* 0x0013683c01007387 */ /* 0x000fe20000100800 */
[C---:B---3--:R-:W-:Y:S08]  /*24e40*/  HMMA.16816.F32 R48, R40.reuse, R22, R48 ;  /* 0x000000162830723c */ /* 0x048ff00000001830 */
[----:B--2---:R-:W-:Y:S11]  /*24e50*/  HMMA.16816.F32 R12, R40, R18, R12 ;  /* 0x00000012280c723c */ /* 0x004ff6000000180c */
[----:B------:R0:W-:Y:S04]  /*24e60*/  STL.64 [R1+0x630], R48 ;  /* 0x0006303001007387 */ /* 0x0001e80000100a00 */
[----:B------:R1:W-:Y:S01]  /*24e70*/  STL.64 [R1+0x638], R50 ;  /* 0x0006383201007387 */ /* 0x0003e20000100a00 */
[----:B0-----:R-:W-:-:S02]  /*24e80*/  IMAD.MOV.U32 R48, RZ, RZ, R27 ;  /* 0x000000ffff307224 */ /* 0x001fc400078e001b */
[----:B------:R-:W-:Y:S01]  /*24e90*/  IMAD.MOV.U32 R49, RZ, RZ, R30 ;  /* 0x000000ffff317224 */ /* 0x000fe200078e001e */
[----:B------:R-:W2:Y:S04]  /*24ea0*/  LDL.LU R27, [R1+0x15d4] ;  /* 0x0015d400011b7983 */ /* 0x000ea80000300800 */
[----:B------:R-:W4:Y:S01]  /*24eb0*/  LDL.LU R30, [R1+0x15d0] ;  /* 0x0015d000011e7983 */ /* 0x000f220000300800 */
[----:B-1----:R-:W-:Y:S02]  /*24ec0*/  IMAD.MOV.U32 R50, RZ, RZ, R6 ;  /* 0x000000ffff327224 */ /* 0x002fe400078e0006 */
[----:B------:R-:W-:Y:S01]  /*24ed0*/  IMAD.MOV.U32 R51, RZ, RZ, R7 ;  /* 0x000000ffff337224 */ /* 0x000fe200078e0007 */
[----:B------:R-:W3:Y:S04]  /*24ee0*/  LDL.LU R6, [R1+0x15cc] ;  /* 0x0015cc0001067983 */ /* 0x000ee80000300800 */
[----:B------:R-:W3:Y:S04]  /*24ef0*/  LDL.LU R7, [R1+0x15c8] ;  /* 0x0015c80001077983 */ /* 0x000ee80000300800 */
[----:B------:R-:W-:Y:S04]  /*24f00*/  STL.64 [R1+0x5c0], R12 ;  /* 0x0005c00c01007387 */ /* 0x000fe80000100a00 */
[----:B------:R0:W-:Y:S04]  /*24f10*/  STL.64 [R1+0x5c8], R14 ;  /* 0x0005c80e01007387 */ /* 0x0001e80000100a00 */
[----:B0-----:R-:W2:Y:S02]  /*24f20*/  LDL.LU.64 R14, [R1+0x15c0] ;  /* 0x0015c000010e7983 */ /* 0x001ea40000300a00 */
[----:B--2---:R-:W-:-:S15]  /*24f30*/  HMMA.16816.F32 R8, R40, R14, R8 ;  /* 0x0000000e2808723c */ /* 0x004fde0000001808 */
[----:B------:R-:W-:-:S04]  /*24f40*/  NOP ;  /* 0x0000000000007918 */ /* 0x000fc80000000000 */
[----:B------:R-:W-:Y:S01]  /*24f50*/  STL.64 [R1+0x510], R8 ;  /* 0x0005100801007387 */ /* 0x000fe20000100a00 */
[----:B------:R-:W-:-:S03]  /*24f60*/  IMAD.MOV.U32 R21, RZ, RZ, R11 ;  /* 0x000000ffff157224 */ /* 0x000fc600078e000b */
[----:B------:R0:W-:Y:S04]  /*24f70*/  STL.64 [R1+0x518], R10 ;  /* 0x0005180a01007387 */ /* 0x0001e80000100a00 */
[----:B0-----:R-:W2:Y:S01]  /*24f80*/  LDL.LU.64 R10, [R1+0x15b8] ;  /* 0x0015b800010a7983 */ /* 0x001ea20000300a00 */
[----:B------:R-:W-:-:S03]  /*24f90*/  IMAD.MOV.U32 R20, RZ, RZ, R9 ;  /* 0x000000ffff147224 */ /* 0x000fc600078e0009 */
[----:B------:R-:W4:Y:S01]  /*24fa0*/  LDL.LU.64 R8, [R1+0x15b0] ;  /* 0x0015b00001087983 */ /* 0x000f220000300a00 */
[C---:B---3--:R-:W-:Y:S03]  /*24fb0*/  HMMA.16816.F32 R32, R40.reuse, R6, R32 ;  /* 0x000000062820723c */ /* 0x048fe60000001820 */
[----:B------:R-:W-:Y:S04]  /*24fc0*/  STL [R1+0x1370], R20 ;  /* 0x0013701401007387 */ /* 0x000fe80000100800 */
[----:B------:R-:W-:Y:S01]  /*24fd0*/  STL [R1+0x136c], R21 ;  /* 0x00136c1501007387 */ /* 0x000fe20000100800 */
[----:B--2---:R-:W-:-:S15]  /*24fe0*/  HMMA.16816.F32 R44, R40, R10, R44 ;  /* 0x0000000a282c723c */ /* 0x004fde000000182c */
[----:B------:R-:W-:-:S04]  /*24ff0*/  NOP ;  /* 0x0000000000007918 */ /* 0x000fc80000000000 */
[----:B------:R-:W-:Y:S01]  /*25000*/  STL.64 [R1+0x4c0], R44 ;  /* 0x0004c02c01007387 */ /* 0x000fe20000100a00 */
[----:B------:R-:W-:-:S03]  /*25010*/  IMAD.MOV.U32 R29, RZ, RZ, R46 ;  /* 0x000000ffff1d7224 */ /* 0x000fc600078e002e */
[----:B------:R0:W-:Y:S01]  /*25020*/  STL.64 [R1+0x4c8], R46 ;  /* 0x0004c82e01007387 */ /* 0x0001e20000100a00 */
[----:B------:R-:W-:-:S03]  /*25030*/  IMAD.MOV.U32 R28, RZ, RZ, R44 ;  /* 0x000000ffff1c7224 */ /* 0x000fc600078e002c */
[----:B0-----:R-:W2:Y:S04]  /*25040*/  LDL.LU.64 R46, [R1+0x15a8] ;  /* 0x0015a800012e7983 */ /* 0x001ea80000300a00 */
[----:B------:R-:W2:Y:S04]  /*25050*/  LDL.LU.64 R44, [R1+0x15a0] ;  /* 0x0015a000012c7983 */ /* 0x000ea80000300a00 */
[----:B------:R-:W-:Y:S04]  /*25060*/  STL.64 [R1+0x1590], R10 ;  /* 0x0015900a01007387 */ /* 0x000fe80000100a00 */
[----:B----4-:R-:W-:Y:S04]  /*25070*/  STL.64 [R1+0x1588], R8 ;  /* 0x0015880801007387 */ /* 0x010fe80000100a00 */
[----:B------:R-:W-:Y:S04]  /*25080*/  STL [R1+0x1378], R28 ;  /* 0x0013781c01007387 */ /* 0x000fe80000100800 */
[----:B------:R-:W-:Y:S04]  /*25090*/  STL [R1+0x1374], R29 ;  /* 0x0013741d01007387 */ /* 0x000fe80000100800 */
[----:B------:R0:W-:Y:S04]  /*250a0*/  STL.64 [R1+0x460], R32 ;  /* 0x0004602001007387 */ /* 0x0001e80000100a00 */
[----:B------:R1:W-:Y:S01]  /*250b0*/  STL.64 [R1+0x468], R34 ;  /* 0x0004682201007387 */ /* 0x0003e20000100a00 */
[----:B0-----:R-:W-:-:S03]  /*250c0*/  IMAD.MOV.U32 R32, RZ, RZ, R31 ;  /* 0x000000ffff207224 */ /* 0x001fc600078e001f */
[----:B------:R-:W3:Y:S01]  /*250d0*/  LDL.LU R31, [R1+0x1598] ;  /* 0x00159800011f7983 */ /* 0x000ee20000300800 */
[----:B------:R-:W-:-:S03]  /*250e0*/  IMAD.MOV.U32 R52, RZ, RZ, R33 ;  /* 0x000000ffff347224 */ /* 0x000fc600078e0021 */
[----:B------:R-:W4:Y:S01]  /*250f0*/  LDL.LU R33, [R1+0x134] ;  /* 0x0001340001217983 */ /* 0x000f220000300800 */
[----:B------:R-:W-:-:S03]  /*25100*/  IMAD.MOV.U32 R53, RZ, RZ, R35 ;  /* 0x000000ffff357224 */ /* 0x000fc600078e0023 */
[----:B-1----:R-:W4:Y:S04]  /*25110*/  LDL.LU R34, [R1+0x138] ;  /* 0x0001380001227983 */ /* 0x002f280000300800 */
[----:B------:R-:W4:Y:S04]  /*25120*/  LDL.LU R35, [R1+0x13c] ;  /* 0x00013c0001237983 */ /* 0x000f280000300800 */
[----:B------:R-:W-:Y:S04]  /*25130*/  STL.64 [R1+0x1580], R6 ;  /* 0x0015800601007387 */ /* 0x000fe80000100a00 */
[----:B------:R0:W-:Y:S02]  /*25140*/  STL.64 [R1+0x1578], R4 ;  /* 0x0015780401007387 */ /* 0x0001e40000100a00 */
[C---:B0-----:R-:W-:Y:S02]  /*25150*/  HMMA.16816.F32 R4, R40.reuse, R26, R36 ;  /* 0x0000001a2804723c */ /* 0x041fe40000001824 */
[----:B------:R-:W-:Y:S04]  /*25160*/  STL [R1+0x1380], R52 ;  /* 0x0013803401007387 */ /* 0x000fe80000100800 */
[----:B------:R-:W-:Y:S02]  /*25170*/  STL [R1+0x137c], R53 ;  /* 0x00137c3501007387 */ /* 0x000fe40000100800 */
[----:B---3--:R-:W-:Y:S02]  /*25180*/  HMMA.16816.F32 R8, R40, R30, R56 ;  /* 0x0000001e2808723c */ /* 0x008fe40000001838 */
[----:B------:R-:W3:-:S15]  /*25190*/  LDL.LU R40, [R1+0x120] ;  /* 0x0001200001287983 */ /* 0x000ede0000300800 */
[----:B------:R-:W-:Y:S02]  /*251a0*/  NOP ;  /* 0x0000000000007918 */ /* 0x000fe40000000000 */
[----:B------:R-:W-:Y:S04]  /*251b0*/  STL.64 [R1+0x2c0], R8 ;  /* 0x0002c00801007387 */ /* 0x000fe80000100a00 */
[----:B------:R-:W-:Y:S04]  /*251c0*/  STL.64 [R1+0x2c8], R10 ;  /* 0x0002c80a01007387 */ /* 0x000fe80000100a00 */
[----:B------:R-:W-:Y:S04]  /*251d0*/  STL.64 [R1+0x1d0], R4 ;  /* 0x0001d00401007387 */ /* 0x000fe80000100a00 */
[----:B------:R2:W-:Y:S04]  /*251e0*/  STL.64 [R1+0x1d8], R6 ;  /* 0x0001d80601007387 */ /* 0x0005e80000100a00 */
[----:B------:R-:W3:Y:S04]  /*251f0*/  LDL.LU R41, [R1+0x124] ;  /* 0x0001240001297983 */ /* 0x000ee80000300800 */
[----:B------:R-:W3:Y:S04]  /*25200*/  LDL.LU R42, [R1+0x128] ;  /* 0x00012800012a7983 */ /* 0x000ee80000300800 */
[----:B------:R-:W3:Y:S04]  /*25210*/  LDL.LU R43, [R1+0x12c] ;  /* 0x00012c00012b7983 */ /* 0x000ee80000300800 */
[----:B------:R-:W3:Y:S01]  /*25220*/  LDL.LU R36, [R1+0x70] ;  /* 0x0000700001247983 */ /* 0x000ee20000300800 */
[C---:B--2---:R-:W-:Y:S08]  /*25230*/  HMMA.16816.F32 R4, R44.reuse, R54, R48 ;  /* 0x000000362c04723c */ /* 0x044ff00000001830 */
[----:B----4-:R-:W-:Y:S11]  /*25240*/  HMMA.16816.F32 R32, R44, R22, R32 ;  /* 0x000000162c20723c */ /* 0x010ff60000001820 */
[----:B------:R0:W-:Y:S04]  /*25250*/  STL.64 [R1+0x6f0], R4 ;  /* 0x0006f00401007387 */ /* 0x0001e80000100a00 */
[----:B------:R1:W-:Y:S04]  /*25260*/  STL.64 [R1+0x6f8], R6 ;  /* 0x0006f80601007387 */ /* 0x0003e80000100a00 */
        /* <DEDUP_REMOVED lines=11> */
[----:B0-----:R-:W4:Y:S04]  /*25320*/  LDL.LU R4, [R1+0x100] ;  /* 0x0001000001047983 */ /* 0x001f280000300800 */
[----:B------:R-:W4:Y:S04]  /*25330*/  LDL.LU R5, [R1+0x104] ;  /* 0x0001040001057983 */ /* 0x000f280000300800 */
[----:B-1----:R-:W4:Y:S04]  /*25340*/  LDL.LU R6, [R1+0x108] ;  /* 0x0001080001067983 */ /* 0x002f280000300800 */
[----:B------:R-:W4:Y:S04]  /*25350*/  LDL.LU R7, [R1+0x10c] ;  /* 0x00010c0001077983 */ /* 0x000f280000300800 */
[----:B------:R-:W4:Y:S04]  /*25360*/  LDL.LU R48, [R1+0xf0] ;  /* 0x0000f00001307983 */ /* 0x000f280000300800 */
[----:B------:R-:W4:Y:S04]  /*25370*/  LDL.LU R49, [R1+0xf4] ;  /* 0x0000f40001317983 */ /* 0x000f280000300800 */
[----:B------:R-:W4:Y:S04]  /*25380*/  LDL.LU R50, [R1+0xf8] ;  /* 0x0000f80001327983 */ /* 0x000f280000300800 */
[----:B------:R-:W4:Y:S04]  /*25390*/  LDL.LU R51, [R1+0xfc] ;  /* 0x0000fc0001337983 */ /* 0x000f280000300800 */
[----:B------:R0:W-:Y:S04]  /*253a0*/  STL.64 [R1+0x690], R32 ;  /* 0x0006902001007387 */ /* 0x0001e80000100a00 */
[----:B------:R1:W-:Y:S01]  /*253b0*/  STL.64 [R1+0x698], R34 ;  /* 0x0006982201007387 */ /* 0x0003e20000100a00 */
[----:B------:R-:W-:-:S02]  /*253c0*/  IMAD.MOV.U32 R12, RZ, RZ, R33 ;  /* 0x000000ffff0c7224 */ /* 0x000fc400078e0021 */
[----:B------:R-:W-:Y:S01]  /*253d0*/  IMAD.MOV.U32 R13, RZ, RZ, R35 ;  /* 0x000000ffff0d7224 */ /* 0x000fe200078e0023 */
[----:B0-----:R-:W4:Y:S04]  /*253e0*/  LDL.LU R32, [R1+0xc0] ;  /* 0x0000c00001207983 */ /* 0x001f280000300800 */
[----:B------:R-:W4:Y:S04]  /*253f0*/  LDL.LU R33, [R1+0xc4] ;  /* 0x0000c40001217983 */ /* 0x000f280000300800 */
[----:B-1----:R-:W4:Y:S04]  /*25400*/  LDL.LU R34, [R1+0xc8] ;  /* 0x0000c80001227983 */ /* 0x002f280000300800 */
[----:B------:R-:W4:Y:S01]  /*25410*/  LDL.LU R35, [R1+0xcc] ;  /* 0x0000cc0001237983 */ /* 0x000f220000300800 */
[----:B---3--:R-:W-:-:S15]  /*25420*/  HMMA.16816.F32 R40, R44, R18, R40 ;  /* 0x000000122c28723c */ /* 0x008fde0000001828 */
[----:B------:R-:W-:-:S04]  /*25430*/  NOP ;  /* 0x0000000000007918 */ /* 0x000fc80000000000 */
[----:B------:R0:W-:Y:S04]  /*25440*/  STL.64 [R1+0x610], R40 ;  /* 0x0006102801007387 */ /* 0x0001e80000100a00 */
[----:B------:R1:W-:Y:S04]  /*25450*/  STL.64 [R1+0x618], R42 ;  /* 0x0006182a01007387 */ /* 0x0003e80000100a00 */
[----:B0-----:R-:W3:Y:S04]  /*25460*/  LDL.LU R40, [R1+0x1c0] ;  /* 0x0001c00001287983 */ /* 0x001ee80000300800 */
[----:B------:R-:W3:Y:S04]  /*25470*/  LDL.LU R41, [R1+0x1c4] ;  /* 0x0001c40001297983 */ /* 0x000ee80000300800 */
[----:B-1----:R-:W3:Y:S04]  /*25480*/  LDL.LU R42, [R1+0x1c8] ;  /* 0x0001c800012a7983 */ /* 0x002ee80000300800 */
[----:B------:R-:W3:Y:S01]  /*25490*/  LDL.LU R43, [R1+0x1cc] ;  /* 0x0001cc00012b7983 */ /* 0x000ee20000300800 */
[----:B--2---:R-:W-:Y:S03]  /*254a0*/  HMMA.16816.F32 R8, R44, R14, R8 ;  /* 0x0000000e2c08723c */ /* 0x004fe60000001808 */
[----:B---3--:R-:W-:Y:S04]  /*254b0*/  STL.64 [R1+0x1550], R42 ;  /* 0x0015502a01007387 */ /* 0x008fe80000100a00 */
[----:B------:R0:W-:Y:S04]  /*254c0*/  STL.64 [R1+0x1548], R40 ;  /* 0x0015482801007387 */ /* 0x0001e80000100a00 */
[----:B0-----:R-:W2:Y:S04]  /*254d0*/  LDL.LU R40, [R1+0xa0] ;  /* 0x0000a00001287983 */ /* 0x001ea80000300800 */
[----:B------:R-:W2:Y:S04]  /*254e0*/  LDL.LU R41, [R1+0xa4] ;  /* 0x0000a40001297983 */ /* 0x000ea80000300800 */
[----:B------:R-:W3:Y:S04]  /*254f0*/  LDL.LU R42, [R1+0xa8] ;  /* 0x0000a800012a7983 */ /* 0x000ee80000300800 */
[----:B------:R-:W3:Y:S01]  /*25500*/  LDL.LU R43, [R1+0xac] ;  /* 0x0000ac00012b7983 */ /* 0x000ee20000300800 */
[----:B------:R-:W-:-:S02]  /*25510*/  IMAD.MOV.U32 R25, RZ, RZ, R11 ;  /* 0x000000ffff197224 */ /* 0x000fc400078e000b */
[----:B------:R-:W-:Y:S01]  /*25520*/  IMAD.MOV.U32 R17, RZ, RZ, R10 ;  /* 0x000000ffff117224 */ /* 0x000fe200078e000a */
[----:B---3--:R-:W-:Y:S04]  /*25530*/  STL.64 [R1+0x1560], R42 ;  /* 0x0015602a01007387 */ /* 0x008fe80000100a00 */
[----:B--2---:R0:W-:Y:S04]  /*25540*/  STL.64 [R1+0x1558], R40 ;  /* 0x0015582801007387 */ /* 0x0041e80000100a00 */
[----:B0-----:R-:W2:Y:S04]  /*25550*/  LDL.LU R40, [R1+0xb0] ;  /* 0x0000b00001287983 */ /* 0x001ea80000300800 */
[----:B------:R-:W2:Y:S04]  /*25560*/  LDL.LU R41, [R1+0xb4] ;  /* 0x0000b40001297983 */ /* 0x000ea80000300800 */
[----:B------:R-:W2:Y:S04]  /*25570*/  LDL.LU R42, [R1+0xb8] ;  /* 0x0000b800012a7983 */ /* 0x000ea80000300800 */
[----:B------:R-:W2:Y:S04]  /*25580*/  LDL.LU R43, [R1+0xbc] ;  /* 0x0000bc00012b7983 */ /* 0x000ea80000300800 */
[----:B------:R-:W-:Y:S04]  /*25590*/  STL.64 [R1+0x590], R8 ;  /* 0x0005900801007387 */ /* 0x000fe80000100a00 */
[----:B------:R0:W-:Y:S04]  /*255a0*/  STL.64 [R1+0x598], R10 ;  /* 0x0005980a01007387 */ /* 0x0001e80000100a00 */
[----:B0-----:R-:W4:Y:S01]  /*255b0*/  LDL.LU.64 R10, [R1+0x1590] ;  /* 0x00159000010a7983 */ /* 0x001f220000300a00 */
[----:B------:R-:W-:-:S02]  /*255c0*/  IMAD.MOV.U32 R24, RZ, RZ, R9 ;  /* 0x000000ffff187224 */ /* 0x000fc400078e0009 */
[----:B------:R-:W-:Y:S02]  /*255d0*/  IMAD.MOV.U32 R16, RZ, RZ, R8 ;  /* 0x000000ffff107224 */ /* 0x000fe400078e0008 */
[----:B------:R-:W3:Y:S01]  /*255e0*/  LDL.LU.64 R8, [R1+0x1588] ;  /* 0x0015880001087983 */ /* 0x000ee20000300a00 */
        /* <DEDUP_REMOVED lines=11> */
[----:B------:R-:W4:Y:S01]  /*256a0*/  LDL.LU.64 R48, [R1+0x1568] ;  /* 0x0015680001307983 */ /* 0x000f220000300a00 */
[C---:B------:R-:W-:Y:S08]  /*256b0*/  HMMA.16816.F32 R56, R44.reuse, R30, R56 ;  /* 0x0000001e2c38723c */ /* 0x040ff00000001838 */
[----:B------:R-:W-:Y:S01]  /*256c0*/  HMMA.16816.F32 R36, R44, R26, R36 ;  /* 0x0000001a2c24723c */ /* 0x000fe20000001824 */
[----:B------:R-:W3:Y:S10]  /*256d0*/  LDL.LU R44, [R1+0x90] ;  /* 0x00009000012c7983 */ /* 0x000ef40000300800 */
[----:B------:R-:W-:Y:S04]  /*256e0*/  STL.64 [R1+0x420], R56 ;  /* 0x0004203801007387 */ /* 0x000fe80000100a00 */
[----:B------:R-:W-:Y:S04]  /*256f0*/  STL.64 [R1+0x428], R58 ;  /* 0x0004283a01007387 */ /* 0x000fe80000100a00 */
[----:B------:R-:W-:Y:S04]  /*25700*/  STL.64 [R1+0x70], R36 ;  /* 0x0000702401007387 */ /* 0x000fe80000100a00 */
[----:B------:R4:W-:Y:S04]  /*25710*/  STL.64 [R1+0x78], R38 ;  /* 0x0000782601007387 */ /* 0x0009e80000100a00 */
[----:B------:R-:W3:Y:S04]  /*25720*/  LDL.LU R45, [R1+0x94] ;  /* 0x00009400012d7983 */ /* 0x000ee80000300800 */
[----:B------:R-:W3:Y:S04]  /*25730*/  LDL.LU R46, [R1+0x98] ;  /* 0x00009800012e7983 */ /* 0x000ee80000300800 */
[----:B------:R-:W3:Y:S01]  /*25740*/  LDL.LU R47, [R1+0x9c] ;  /* 0x00009c00012f7983 */ /* 0x000ee20000300800 */
[C---:B----4-:R-:W-:Y:S08]  /*25750*/  HMMA.16816.F32 R36, R48.reuse, R54, R32 ;  /* 0x000000363024723c */ /* 0x050ff00000001820 */
[C---:B--2---:R-:W-:Y:S01]  /*25760*/  HMMA.16816.F32 R40, R48.reuse, R22, R40 ;  /* 0x000000163028723c */ /* 0x044fe20000001828 */
[----:B------:R-:W2:Y:S10]  /*25770*/  LDL.LU R32, [R1+0x370] ;  /* 0x0003700001207983 */ /* 0x000eb40000300800 */
[----:B------:R-:W-:Y:S04]  /*25780*/  STL.64 [R1+0x6e0], R36 ;  /* 0x0006e02401007387 */ /* 0x000fe80000100a00 */
[----:B------:R-:W-:Y:S04]  /*25790*/  STL.64 [R1+0x6e8], R38 ;  /* 0x0006e82601007387 */ /* 0x000fe80000100a00 */
[----:B------:R-:W2:Y:S04]  /*257a0*/  LDL.LU R33, [R1+0x374] ;  /* 0x0003740001217983 */ /* 0x000ea80000300800 */
[----:B------:R-:W2:Y:S04]  /*257b0*/  LDL.LU R34, [R1+0x378] ;  /* 0x0003780001227983 */ /* 0x000ea80000300800 */
[----:B------:R-:W2:Y:S04]  /*257c0*/  LDL.LU R35, [R1+0x37c] ;  /* 0x00037c0001237983 */ /* 0x000ea80000300800 */
[----:B------:R-:W4:Y:S04]  /*257d0*/  LDL.LU R56, [R1+0x3d0] ;  /* 0x0003d00001387983 */ /* 0x000f280000300800 */
[----:B------:R-:W4:Y:S04]  /*257e0*/  LDL.LU R57, [R1+0x3d4] ;  /* 0x0003d40001397983 */ /* 0x000f280000300800 */
[----:B------:R-:W4:Y:S04]  /*257f0*/  LDL.LU R58, [R1+0x3d8] ;  /* 0x0003d800013a7983 */ /* 0x000f280000300800 */
[----:B------:R-:W4:Y:S04]  /*25800*/  LDL.LU R59, [R1+0x3dc] ;  /* 0x0003dc00013b7983 */ /* 0x000f280000300800 */
[----:B------:R-:W-:Y:S04]  /*25810*/  STL.64 [R1+0x660], R40 ;  /* 0x0006602801007387 */ /* 0x000fe80000100a00 */
[----:B------:R0:W-:Y:S04]  /*25820*/  STL.64 [R1+0x668], R42 ;  /* 0x0006682a01007387 */ /* 0x0001e80000100a00 */
[----:B0-----:R-:W2:Y:S04]  /*25830*/  LDL.LU.64 R42, [R1+0x1560] ;  /* 0x00156000012a7983 */ /* 0x001ea80000300a00 */
[----:B------:R-:W2:Y:S01]  /*25840*/  LDL.LU.64 R40, [R1+0x1558] ;  /* 0x0015580001287983 */ /* 0x000ea20000300a00 */
[----:B------:R-:W0:Y:S01]  /*25850*/  S2R R39, SR_TID.X ;  /* 0x0000000000277919 */ /* 0x000e220000002100 */
[C---:B---3--:R-:W-:Y:S08]  /*25860*/  HMMA.16816.F32 R44, R48.reuse, R14, R44 ;  /* 0x0000000e302c723c */ /* 0x048ff0000000182c */
[----:B--2---:R-:W-:-:S15]  /*25870*/  HMMA.16816.F32 R40, R48, R18, R40 ;  /* 0x000000123028723c */ /* 0x004fde0000001828 */
[----:B------:R-:W-:-:S04]  /*25880*/  NOP ;  /* 0x0000000000007918 */ /* 0x000fc80000000000 */
[----:B------:R-:W-:Y:S04]  /*25890*/  STL.64 [R1+0x5e0], R40 ;  /* 0x0005e02801007387 */ /* 0x000fe80000100a00 */
[----:B------:R1:W-:Y:S04]  /*258a0*/  STL.64 [R1+0x5e8], R42 ;  /* 0x0005e82a01007387 */ /* 0x0003e80000100a00 */
[----:B-1----:R-:W2:Y:S04]  /*258b0*/  LDL.LU.64 R42, [R1+0x1550] ;  /* 0x00155000012a7983 */ /* 0x002ea80000300a00 */
[----:B------:R-:W2:Y:S01]  /*258c0*/  LDL.LU.64 R40, [R1+0x1548] ;  /* 0x0015480001287983 */ /* 0x000ea20000300a00 */
[C---:B0-----:R-:W-:Y:S01]  /*258d0*/  LOP3.LUT R38, R39.reuse, 0x7, RZ, 0xc0, !PT ;  /* 0x0000000727267812 */ /* 0x041fe200078ec0ff */
[----:B------:R-:W-:-:S04]  /*258e0*/  IMAD.SHL.U32 R37, R39, 0x2, RZ ;  /* 0x0000000227257824 */ /* 0x000fc800078e00ff */
[----:B------:R-:W-:Y:S02]  /*258f0*/  IMAD R38, R38, 0x110, RZ ;  /* 0x0000011026267824 */ /* 0x000fe400078e02ff */
[----:B------:R-:W-:-:S03]  /*25900*/  IMAD.SHL.U32 R39, R39, 0x80, RZ ;  /* 0x0000008027277824 */ /* 0x000fc600078e00ff */
[----:B------:R-:W-:-:S04]  /*25910*/  LOP3.LUT R38, R38, 0x10, R37, 0x78, !PT ;  /* 0x0000001026267812 */ /* 0x000fc800078e7825 */
[----:B------:R-:W-:Y:S02]  /*25920*/  LOP3.LUT R38, R38, 0x800, R39, 0xf8, !PT ;  /* 0x0000080026267812 */ /* 0x000fe400078ef827 */
[----:B------:R-:W0:Y:S02]  /*25930*/  S2R R39, SR_TID.X ;  /* 0x0000000000277919 */ /* 0x000e240000002100 */
[----:B------:R-:W-:Y:S01]  /*25940*/  LOP3.LUT R38, R38, 0x20, RZ, 0x3c, !PT ;  /* 0x0000002026267812 */ /* 0x000fe200078e3cff */
[----:B------:R-:W-:Y:S04]  /*25950*/  STL.64 [R1+0x570], R44 ;  /* 0x0005702c01007387 */ /* 0x000fe80000100a00 */
[----:B------:R-:W-:Y:S04]  /*25960*/  STL.64 [R1+0x578], R46 ;  /* 0x0005782e01007387 */ /* 0x000fe80000100a00 */
[----:B------:R1:W-:Y:S02]  /*25970*/  LDSM.16.MT88.4 R44, [R38+UR5+0x3080] ;  /* 0x00308005262c783b */ /* 0x0003e40008004200 */
[----:B-1----:R-:W1:Y:S02]  /*25980*/  S2R R38, SR_TID.X ;  /* 0x0000000000267919 */ /* 0x002e640000002100 */
[----:B------:R-:W-:Y:S04]  /*25990*/  STL.64 [R1+0x1538], R14 ;  /* 0x0015380e01007387 */ /* 0x000fe80000100a00 */
[----:B------:R3:W-:Y:S04]  /*259a0*/  STL.64 [R1+0x1530], R12 ;  /* 0x0015300c01007387 */ /* 0x0007e80000100a00 */
[----:B---3--:R-:W3:Y:S04]  /*259b0*/  LDL.LU R12, [R1+0x3e0] ;  /* 0x0003e000010c7983 */ /* 0x008ee80000300800 */
[----:B------:R-:W3:Y:S04]  /*259c0*/  LDL.LU R13, [R1+0x3e4] ;  /* 0x0003e400010d7983 */ /* 0x000ee80000300800 */
[----:B------:R-:W3:Y:S01]  /*259d0*/  LDL.LU R14, [R1+0x3e8] ;  /* 0x0003e800010e7983 */ /* 0x000ee20000300800 */
[----:B0-----:R-:W-:-:S03]  /*259e0*/  LOP3.LUT R39, R39, 0x7, RZ, 0xc0, !PT ;  /* 0x0000000727277812 */ /* 0x001fc600078ec0ff */
[----:B------:R-:W3:Y:S02]  /*259f0*/  LDL.LU R15, [R1+0x3ec] ;  /* 0x0003ec00010f7983 */ /* 0x000ee40000300800 */
[----:B------:R-:W-:Y:S02]  /*25a00*/  IMAD R39, R39, 0x110, RZ ;  /* 0x0000011027277824 */ /* 0x000fe400078e02ff */
[C---:B-1----:R-:W-:Y:S02]  /*25a10*/  IMAD.SHL.U32 R37, R38.reuse, 0x2, RZ ;  /* 0x0000000226257824 */ /* 0x042fe400078e00ff */
[----:B------:R-:W-:-:S03]  /*25a20*/  IMAD.SHL.U32 R38, R38, 0x80, RZ ;  /* 0x0000008026267824 */ /* 0x000fc600078e00ff */
[----:B------:R-:W-:-:S04]  /*25a30*/  LOP3.LUT R39, R39, 0x10, R37, 0x78, !PT ;  /* 0x0000001027277812 */ /* 0x000fc800078e7825 */
[----:B------:R-:W-:Y:S01]  /*25a40*/  LOP3.LUT R39, R39, 0x800, R38, 0xf8, !PT ;  /* 0x0000080027277812 */ /* 0x000fe200078ef826 */
[----:B------:R-:W-:Y:S03]  /*25a50*/  STL.64 [R1+0x1528], R10 ;  /* 0x0015280a01007387 */ /* 0x000fe60000100a00 */
[----:B------:R-:W-:Y:S01]  /*25a60*/  LOP3.LUT R39, R39, 0x40, RZ, 0x3c, !PT ;  /* 0x0000004027277812 */ /* 0x000fe200078e3cff */
[----:B--2---:R-:W-:-:S15]  /*25a70*/  HMMA.16816.F32 R40, R48, R10, R40 ;  /* 0x0000000a3028723c */ /* 0x004fde0000001828 */
[----:B------:R-:W-:-:S04]  /*25a80*/  NOP ;  /* 0x0000000000007918 */ /* 0x000fc80000000000 */
[----:B------:R-:W-:Y:S04]  /*25a90*/  STL.64 [R1+0x4d0], R40 ;  /* 0x0004d02801007387 */ /* 0x000fe80000100a00 */
[----:B------:R-:W-:Y:S04]  /*25aa0*/  STL.64 [R1+0x4d8], R42 ;  /* 0x0004d82a01007387 */ /* 0x000fe80000100a00 */
[----:B------:R-:W0:Y:S04]  /*25ab0*/  LDSM.16.MT88.4 R40, [R39+UR5+0x3000] ;  /* 0x003000052728783b */ /* 0x000e280008004200 */
[----:B------:R1:W-:Y:S04]  /*25ac0*/  STL.64 [R1+0x1520], R8 ;  /* 0x0015200801007387 */ /* 0x0003e80000100a00 */
[----:B-1----:R-:W2:Y:S04]  /*25ad0*/  LDL.LU R8, [R1+0x360] ;  /* 0x0003600001087983 */ /* 0x002ea80000300800 */
[----:B------:R-:W2:Y:S04]  /*25ae0*/  LDL.LU R9, [R1+0x364] ;  /* 0x0003640001097983 */ /* 0x000ea80000300800 */
[----:B------:R-:W2:Y:S04]  /*25af0*/  LDL.LU R10, [R1+0x368] ;  /* 0x00036800010a7983 */ /* 0x000ea80000300800 */
[----:B------:R-:W2:Y:S04]  /*25b00*/  LDL.LU R11, [R1+0x36c] ;  /* 0x00036c00010b7983 */ /* 0x000ea80000300800 */
[----:B0-----:R-:W-:Y:S04]  /*25b10*/  STL.64 [R1+0x14f0], R42 ;  /* 0x0014f02a01007387 */ /* 0x001fe80000100a00 */
[----:B------:R0:W-:Y:S04]  /*25b20*/  STL.64 [R1+0x14e8], R40 ;  /* 0x0014e82801007387 */ /* 0x0001e80000100a00 */
[----:B0-----:R-:W2:Y:S04]  /*25b30*/  LDL.LU R40, [R1+0x260] ;  /* 0x0002600001287983 */ /* 0x001ea80000300800 */
[----:B------:R-:W2:Y:S04]  /*25b40*/  LDL.LU R41, [R1+0x264] ;  /* 0x0002640001297983 */ /* 0x000ea80000300800 */
[----:B------:R-:W2:Y:S04]  /*25b50*/  LDL.LU R42, [R1+0x268] ;  /* 0x00026800012a7983 */ /* 0x000ea80000300800 */
[----:B------:R-:W2:Y:S01]  /*25b60*/  LDL.LU R43, [R1+0x26c] ;  /* 0x00026c00012b7983 */ /* 0x000ea20000300800 */
[----:B------:R-:W0:Y:S02]  /*25b70*/  S2R R38, SR_TID.X ;  /* 0x0000000000267919 */ /* 0x000e240000002100 */
[C---:B0-----:R-:W-:Y:S01]  /*25b80*/  LOP3.LUT R37, R38.reuse, 0x7, RZ, 0xc0, !PT ;  /* 0x0000000726257812 */ /* 0x041fe200078ec0ff */
[----:B------:R-:W-:-:S02]  /*25b90*/  IMAD.SHL.U32 R21, R38, 0x2, RZ ;  /* 0x0000000226157824 */ /* 0x000fc400078e00ff */
[----:B------:R-:W-:Y:S02]  /*25ba0*/  IMAD.SHL.U32 R20, R38, 0x80, RZ ;  /* 0x0000008026147824 */ /* 0x000fe400078e00ff */
[----:B------:R-:W-:Y:S02]  /*25bb0*/  IMAD R60, R37, 0x110, RZ ;  /* 0x00000110253c7824 */ /* 0x000fe400078e02ff */
[----:B------:R-:W0:Y:S03]  /*25bc0*/  LDSM.16.MT88.4 R36, [R39+UR5+0x3080] ;  /* 0x003080052724783b */ /* 0x000e260008004200 */
[----:B------:R-:W-:-:S04]  /*25bd0*/  LOP3.LUT R60, R60, 0x10, R21, 0x78, !PT ;  /* 0x000000103c3c7812 */ /* 0x000fc800078e7815 */
[----:B------:R-:W-:-:S04]  /*25be0*/  LOP3.LUT R60, R60, 0x800, R20, 0xf8, !PT ;  /* 0x000008003c3c7812 */ /* 0x000fc800078ef814 */
[----:B------:R-:W-:Y:S01]  /*25bf0*/  LOP3.LUT R60, R60, 0x60, RZ, 0x3c, !PT ;  /* 0x000000603c3c7812 */ /* 0x000fe200078e3cff */
[----:B--2---:R-:W-:-:S15]  /*25c00*/  HMMA.16816.F32 R40, R48, R6, R40 ;  /* 0x000000063028723c */ /* 0x004fde0000001828 */
[----:B------:R-:W-:-:S04]  /*25c10*/  NOP ;  /* 0x0000000000007918 */ /* 0x000fc80000000000 */
[----:B------:R-:W-:Y:S04]  /*25c20*/  STL.64 [R1+0x450], R40 ;  /* 0x0004502801007387 */ /* 0x000fe80000100a00 */
[----:B------:R-:W-:Y:S04]  /*25c30*/  STL.64 [R1+0x458], R42 ;  /* 0x0004582a01007387 */ /* 0x000fe80000100a00 */
[----:B------:R-:W-:Y:S04]  /*25c40*/  STL.64 [R1+0x1518], R6 ;  /* 0x0015180601007387 */ /* 0x000fe80000100a00 */
[----:B------:R1:W-:Y:S02]  /*25c50*/  STL.64 [R1+0x1510], R4 ;  /* 0x0015100401007387 */ /* 0x0003e40000100a00 */
[C---:B-1----:R-:W-:Y:S02]  /*25c60*/  HMMA.16816.F32 R4, R48.reuse, R30, R32 ;  /* 0x0000001e3004723c */ /* 0x042fe40000001820 */
[----:B------:R-:W1:Y:S04]  /*25c70*/  LDSM.16.MT88.4 R32, [R60+UR5+0x3000] ;  /* 0x003000053c20783b */ /* 0x000e680008004200 */
[----:B0-----:R-:W-:Y:S04]  /*25c80*/  STL.64 [R1+0x1488], R38 ;  /* 0x0014882601007387 */ /* 0x001fe80000100a00 */
[----:B------:R-:W-:Y:S04]  /*25c90*/  STL.64 [R1+0x1480], R36 ;  /* 0x0014802401007387 */ /* 0x000fe80000100a00 */
[----:B------:R-:W-:Y:S05]  /*25ca0*/  STL.64 [R1+0x1508], R30 ;  /* 0x0015081e01007387 */ /* 0x000fea0000100a00 */
[----:B------:R-:W-:Y:S04]  /*25cb0*/  STL.64 [R1+0x1c0], R4 ;  /* 0x0001c00401007387 */ /* 0x000fe80000100a00 */
[----:B------:R0:W-:Y:S02]  /*25cc0*/  STL.64 [R1+0x1c8], R6 ;  /* 0x0001c80601007387 */ /* 0x0001e40000100a00 */
[----:B0-----:R-:W-:Y:S02]  /*25cd0*/  HMMA.16816.F32 R4, R48, R26, R8 ;  /* 0x0000001a3004723c */ /* 0x001fe40000001808 */
[----:B------:R-:W0:Y:S06]  /*25ce0*/  LDSM.16.MT88.4 R48, [R60+UR5+0x3080] ;  /* 0x003080053c30783b */ /* 0x000e2c0008004200 */
[C---:B---3--:R-:W-:Y:S01]  /*25cf0*/  HMMA.16816.F32 R8, R44.reuse, R54, R12 ;  /* 0x000000362c08723c */ /* 0x048fe2000000180c */
[----:B-1----:R-:W-:Y:S04]  /*25d00*/  STL.64 [R1+0x1458], R34 ;  /* 0x0014582201007387 */ /* 0x002fe80000100a00 */
[----:B------:R-:W-:Y:S04]  /*25d10*/  STL.64 [R1+0x1450], R32 ;  /* 0x0014502001007387 */ /* 0x000fe80000100a00 */
[----:B------:R-:W-:Y:S04]  /*25d20*/  STL.64 [R1+0x1500], R26 ;  /* 0x0015001a01007387 */ /* 0x000fe80000100a00 */
[----:B------:R-:W-:Y:S04]  /*25d30*/  STL.64 [R1+0x14f8], R24 ;  /* 0x0014f81801007387 */ /* 0x000fe80000100a00 */
[----:B------:R-:W-:Y:S04]  /*25d40*/  STL.64 [R1+0x140], R4 ;  /* 0x0001400401007387 */ /* 0x000fe80000100a00 */
[----:B------:R4:W-:Y:S02]  /*25d50*/  STL.64 [R1+0x148], R6 ;  /* 0x0001480601007387 */ /* 0x0009e40000100a00 */
[C---:B----4-:R-:W-:Y:S02]  /*25d60*/  HMMA.16816.F32 R4, R44.reuse, R22, R56 ;  /* 0x000000162c04723c */ /* 0x050fe40000001838 */
[----:B0-----:R-:W-:Y:S04]  /*25d70*/  STL.64 [R1+0x13f0], R50 ;  /* 0x0013f03201007387 */ /* 0x001fe80000100a00 */
[----:B------:R-:W-:Y:S04]  /*25d80*/  STL.64 [R1+0x13e8], R48 ;  /* 0x0013e83001007387 */ /* 0x000fe80000100a00 */
[----:B------:R-:W-:Y:S04]  /*25d90*/  STL.64 [R1+0x14e0], R22 ;  /* 0x0014e01601007387 */ /* 0x000fe80000100a00 */
[----:B------:R-:W-:Y:S04]  /*25da0*/  STL.64 [R1+0x6c0], R8 ;  /* 0x0006c00801007387 */ /* 0x000fe80000100a00 */
[----:B------:R-:W-:Y:S04]  /*25db0*/  STL.64 [R1+0x6c8], R10 ;  /* 0x0006c80a01007387 */ /* 0x000fe80000100a00 */
[----:B------:R-:W2:Y:S04]  /*25dc0*/  LDL.LU R32, [R1+0x200] ;  /* 0x0002000001207983 */ /* 0x000ea80000300800 */
[----:B------:R-:W-:Y:S04]  /*25dd0*/  STL.64 [R1+0x640], R4 ;  /* 0x0006400401007387 */ /* 0x000fe80000100a00 */
[----:B------:R-:W-:Y:S04]  /*25de0*/  STL.64 [R1+0x648], R6 ;  /* 0x0006480601007387 */ /* 0x000fe80000100a00 */
        /* <DEDUP_REMOVED lines=53> */
[----:B------:R-:W4:Y:S04]  /*26140*/  LDL.LU R38, [R1+0x338] ;  /* 0x0003380001267983 */ /* 0x000f280000300800 */
[----:B------:R-:W4:Y:S04]  /*26150*/  LDL.LU R39, [R1+0x33c] ;  /* 0x00033c0001277983 */ /* 0x000f280000300800 */
[----:B------:R-:W2:Y:S04]  /*26160*/  LDL.LU R20, [R1+0x350] ;  /* 0x0003500001147983 */ /* 0x000ea80000300800 */
[----:B------:R-:W2:Y:S04]  /*26170*/  LDL.LU R21, [R1+0x354] ;  /* 0x0003540001157983 */ /* 0x000ea80000300800 */
[----:B------:R-:W2:Y:S04]  /*26180*/  LDL.LU R22, [R1+0x358] ;  /* 0x0003580001167983 */ /* 0x000ea80000300800 */
[----:B------:R-:W2:Y:S01]  /*26190*/  LDL.LU R23, [R1+0x35c] ;  /* 0x00035c0001177983 */ /* 0x000ea20000300800 */
[----:B---3--:R-:W-:Y:S01]  /*261a0*/  HMMA.16816.F32 R12, R44, R18, R12 ;  /* 0x000000122c0c723c */ /* 0x008fe2000000180c */
[----:B------:R-:W-:-:S02]  /*261b0*/  IMAD.MOV.U32 R59, RZ, RZ, R61 ;  /* 0x000000ffff3b7224 */ /* 0x000fc400078e003d */
[----:B----4-:R-:W-:Y:S04]  /*261c0*/  STL.64 [R1+0x14d8], R38 ;  /* 0x0014d82601007387 */ /* 0x010fe80000100a00 */
[----:B--2---:R0:W-:Y:S04]  /*261d0*/  STL.64 [R1+0x14d0], R36 ;  /* 0x0014d02401007387 */ /* 0x0041e80000100a00 */
[----:B0-----:R-:W2:Y:S04]  /*261e0*/  LDL.LU R36, [R1+0x340] ;  /* 0x0003400001247983 */ /* 0x001ea80000300800 */
[----:B------:R-:W2:Y:S04]  /*261f0*/  LDL.LU R37, [R1+0x344] ;  /* 0x0003440001257983 */ /* 0x000ea80000300800 */
[----:B------:R-:W2:Y:S04]  /*26200*/  LDL.LU R38, [R1+0x348] ;  /* 0x0003480001267983 */ /* 0x000ea80000300800 */
[----:B------:R-:W2:Y:S04]  /*26210*/  LDL.LU R39, [R1+0x34c] ;  /* 0x00034c0001277983 */ /* 0x000ea80000300800 */
[----:B------:R-:W-:Y:S04]  /*26220*/  STL.64 [R1+0x1478], R34 ;  /* 0x0014782201007387 */ /* 0x000fe80000100a00 */
[----:B------:R0:W-:Y:S04]  /*26230*/  STL.64 [R1+0x1470], R32 ;  /* 0x0014702001007387 */ /* 0x0001e80000100a00 */
[----:B------:R-:W3:Y:S04]  /*26240*/  LDL.LU R48, [R1+0x210] ;  /* 0x0002100001307983 */ /* 0x000ee80000300800 */
[----:B------:R-:W3:Y:S04]  /*26250*/  LDL.LU R49, [R1+0x214] ;  /* 0x0002140001317983 */ /* 0x000ee80000300800 */
[----:B------:R-:W3:Y:S04]  /*26260*/  LDL.LU R50, [R1+0x218] ;  /* 0x0002180001327983 */ /* 0x000ee80000300800 */
[----:B------:R-:W3:Y:S04]  /*26270*/  LDL.LU R51, [R1+0x21c] ;  /* 0x00021c0001337983 */ /* 0x000ee80000300800 */
[----:B0-----:R-:W4:Y:S04]  /*26280*/  LDL.LU R32, [R1+0x240] ;  /* 0x0002400001207983 */ /* 0x001f280000300800 */
[----:B------:R-:W4:Y:S04]  /*26290*/  LDL.LU R33, [R1+0x244] ;  /* 0x0002440001217983 */ /* 0x000f280000300800 */
[----:B------:R-:W4:Y:S04]  /*262a0*/  LDL.LU R34, [R1+0x248] ;  /* 0x0002480001227983 */ /* 0x000f280000300800 */
[----:B------:R-:W4:Y:S04]  /*262b0*/  LDL.LU R35, [R1+0x24c] ;  /* 0x00024c0001237983 */ /* 0x000f280000300800 */
[----:B------:R-:W2:Y:S04]  /*262c0*/  LDL.LU R56, [R1+0x1f0] ;  /* 0x0001f00001387983 */ /* 0x000ea80000300800 */
        /* <DEDUP_REMOVED lines=23> */
[----:B0-----:R-:W2:Y:S02]  /*26440*/  LDL.LU.64 R30, [R1+0x1508] ;  /* 0x00150800011e7983 */ /* 0x001ea40000300a00 */
[----:B--2---:R-:W-:-:S15]  /*26450*/  HMMA.16816.F32 R24, R44, R30, R24 ;  /* 0x0000001e2c18723c */ /* 0x004fde0000001818 */
[----:B------:R-:W-:-:S04]  /*26460*/  NOP ;  /* 0x0000000000007918 */ /* 0x000fc80000000000 */
[----:B------:R-:W-:Y:S04]  /*26470*/  STL.64 [R1+0x130], R24 ;  /* 0x0001301801007387 */ /* 0x000fe80000100a00 */
[----:B------:R0:W-:Y:S04]  /*26480*/  STL.64 [R1+0x138], R26 ;  /* 0x0001381a01007387 */ /* 0x0001e80000100a00 */
[----:B0-----:R-:W2:Y:S04]  /*26490*/  LDL.LU.64 R26, [R1+0x1500] ;  /* 0x00150000011a7983 */ /* 0x001ea80000300a00 */
[----:B------:R-:W3:Y:S01]  /*264a0*/  LDL.LU.64 R24, [R1+0x14f8] ;  /* 0x0014f80001187983 */ /* 0x000ee20000300a00 */
[----:B--2---:R-:W-:Y:S03]  /*264b0*/  HMMA.16816.F32 R44, R44, R26, R40 ;  /* 0x0000001a2c2c723c */ /* 0x004fe60000001828 */
[----:B------:R-:W2:Y:S04]  /*264c0*/  LDL.LU.64 R42, [R1+0x14f0] ;  /* 0x0014f000012a7983 */ /* 0x000ea80000300a00 */
[----:B------:R-:W2:-:S12]  /*264d0*/  LDL.LU.64 R40, [R1+0x14e8] ;  /* 0x0014e80001287983 */ /* 0x000e980000300a00 */
[----:B------:R0:W-:Y:S04]  /*264e0*/  STL.64 [R1+0x110], R44 ;  /* 0x0001102c01007387 */ /* 0x0001e80000100a00 */
[----:B------:R1:W-:Y:S04]  /*264f0*/  STL.64 [R1+0x118], R46 ;  /* 0x0001182e01007387 */ /* 0x0003e80000100a00 */
[----:B0-----:R-:W3:Y:S04]  /*26500*/  LDL.LU R44, [R1+0x250] ;  /* 0x00025000012c7983 */ /* 0x001ee80000300800 */
[----:B------:R-:W3:Y:S04]  /*26510*/  LDL.LU R45, [R1+0x254] ;  /* 0x00025400012d7983 */ /* 0x000ee80000300800 */
[----:B-1----:R-:W3:Y:S01]  /*26520*/  LDL.LU R46, [R1+0x258] ;  /* 0x00025800012e7983 */ /* 0x002ee20000300800 */
        /* <DEDUP_REMOVED lines=35> */
[----:B------:R-:W-:Y:S01]  /*26760*/  IMAD.MOV.U32 R47, RZ, RZ, R61 ;  /* 0x000000ffff2f7224 */ /* 0x000fe200078e003d */
[----:B--2---:R-:W-:-:S15]  /*26770*/  HMMA.16816.F32 R36, R40, R30, R36 ;  /* 0x0000001e2824723c */ /* 0x004fde0000001824 */
        /* <DEDUP_REMOVED lines=8> */
[----:B------:R-:W-:Y:S04]  /*26800*/  STL.64 [R1+0x98], R42 ;  /* 0x0000982a01007387 */ /* 0x000fe80000100a00 */
[----:B------:R-:W-:Y:S01]  /*26810*/  STL.64 [R1+0x1468], R26 ;  /* 0x0014681a01007387 */ /* 0x000fe20000100a00 */
[----:B------:R-:W-:-:S03]  /*26820*/  IMAD.MOV.U32 R44, RZ, RZ, R42 ;  /* 0x000000ffff2c7224 */ /* 0x000fc600078e002a */
[----:B------:R0:W-:Y:S04]  /*26830*/  STL.64 [R1+0x1460], R24 ;  /* 0x0014601801007387 */ /* 0x0001e80000100a00 */
[----:B0-----:R-:W2:Y:S04]  /*26840*/  LDL.LU R24, [R1+0x220] ;  /* 0x0002200001187983 */ /* 0x001ea80000300800 */
[----:B------:R-:W2:Y:S04]  /*26850*/  LDL.LU R25, [R1+0x224] ;  /* 0x0002240001197983 */ /* 0x000ea80000300800 */
[----:B------:R-:W2:Y:S04]  /*26860*/  LDL.LU R26, [R1+0x228] ;  /* 0x00022800011a7983 */ /* 0x000ea80000300800 */
[----:B------:R-:W2:Y:S04]  /*26870*/  LDL.LU R27, [R1+0x22c] ;  /* 0x00022c00011b7983 */ /* 0x000ea80000300800 */
[----:B------:R0:W-:Y:S04]  /*26880*/  STL [R1+0x13a0], R44 ;  /* 0x0013a02c01007387 */ /* 0x0001e80000100800 */
[----:B0-----:R-:W3:Y:S04]  /*26890*/  LDL.LU R44, [R1+0x230] ;  /* 0x00023000012c7983 */ /* 0x001ee80000300800 */
[----:B------:R-:W3:Y:S04]  /*268a0*/  LDL.LU R45, [R1+0x234] ;  /* 0x00023400012d7983 */ /* 0x000ee80000300800 */
[----:B------:R-:W3:Y:S04]  /*268b0*/  LDL.LU R46, [R1+0x238] ;  /* 0x00023800012e7983 */ /* 0x000ee80000300800 */
[----:B------:R-:W3:Y:S01]  /*268c0*/  LDL.LU R47, [R1+0x23c] ;  /* 0x00023c00012f7983 */ /* 0x000ee20000300800 */
[----:B----4-:R-:W-:-:S15]  /*268d0*/  HMMA.16816.F32 R32, R36, R54, R32 ;  /* 0x000000362420723c */ /* 0x010fde0000001820 */
[----:B------:R-:W-:-:S04]  /*268e0*/  NOP ;  /* 0x0000000000007918 */ /* 0x000fc80000000000 */
[----:B------:R-:W-:Y:S04]  /*268f0*/  STL.64 [R1+0x680], R32 ;  /* 0x0006802001007387 */ /* 0x000fe80000100a00 */
[----:B------:R0:W-:Y:S04]  /*26900*/  STL.64 [R1+0x688], R34 ;  /* 0x0006882201007387 */ /* 0x0001e80000100a00 */
[----:B0-----:R-:W4:Y:S04]  /*26910*/  LDL.LU.64 R34, [R1+0x1478] ;  /* 0x0014780001227983 */ /* 0x001f280000300a00 */
[----:B------:R-:W4:Y:S01]  /*26920*/  LDL.LU.64 R32, [R1+0x1470] ;  /* 0x0014700001207983 */ /* 0x000f220000300a00 */
[----:B------:R-:W-:-:S03]  /*26930*/  IMAD.MOV.U32 R61, RZ, RZ, R20 ;  /* 0x000000ffff3d7224 */ /* 0x000fc600078e0014 */
[----:B------:R2:W-:Y:S01]  /*26940*/  STL.64 [R1+0x1448], R22 ;  /* 0x0014481601007387 */ /* 0x0005e20000100a00 */
[C---:B---3--:R-:W-:Y:S08]  /*26950*/  HMMA.16816.F32 R44, R36.reuse, R22, R44 ;  /* 0x00000016242c723c */ /* 0x048ff0000000182c */
[C---:B--2---:R-:W-:Y:S11]  /*26960*/  HMMA.16816.F32 R20, R36.reuse, R18, R24 ;  /* 0x000000122414723c */ /* 0x044ff60000001818 */
[----:B------:R-:W-:Y:S04]  /*26970*/  STL.64 [R1+0x600], R44 ;  /* 0x0006002c01007387 */ /* 0x000fe80000100a00 */
[----:B------:R-:W-:Y:S04]  /*26980*/  STL.64 [R1+0x608], R46 ;  /* 0x0006082e01007387 */ /* 0x000fe80000100a00 */
[----:B------:R-:W-:Y:S04]  /*26990*/  STL.64 [R1+0x1440], R18 ;  /* 0x0014401201007387 */ /* 0x000fe80000100a00 */
[----:B------:R0:W-:Y:S02]  /*269a0*/  STL.64 [R1+0x1438], R16 ;  /* 0x0014381001007387 */ /* 0x0001e40000100a00 */
[C---:B0-----:R-:W-:Y:S02]  /*269b0*/  HMMA.16816.F32 R16, R36.reuse, R14, R48 ;  /* 0x0000000e2410723c */ /* 0x041fe40000001830 */
[----:B------:R-:W-:Y:S04]  /*269c0*/  STL.64 [R1+0x580], R20 ;  /* 0x0005801401007387 */ /* 0x000fe80000100a00 */
[----:B------:R-:W-:Y:S04]  /*269d0*/  STL.64 [R1+0x588], R22 ;  /* 0x0005881601007387 */ /* 0x000fe80000100a00 */
[----:B------:R-:W-:Y:S04]  /*269e0*/  STL.64 [R1+0x1430], R14 ;  /* 0x0014300e01007387 */ /* 0x000fe80000100a00 */
[----:B------:R0:W-:Y:S05]  /*269f0*/  STL.64 [R1+0x1428], R12 ;  /* 0x0014280c01007387 */ /* 0x0001ea0000100a00 */
[----:B------:R-:W-:Y:S04]  /*26a00*/  STL.64 [R1+0x4e0], R16 ;  /* 0x0004e01001007387 */ /* 0x000fe80000100a00 */
[----:B------:R4:W-:Y:S01]  /*26a10*/  STL.64 [R1+0x4e8], R18 ;  /* 0x0004e81201007387 */ /* 0x0009e20000100a00 */
[----:B0-----:R-:W-:Y:S01]  /*26a20*/  HMMA.16816.F32 R12, R36, R6, R56 ;  /* 0x00000006240c723c */ /* 0x001fe20000001838 */
[----:B------:R-:W-:-:S15]  /*26a30*/  IMAD.MOV.U32 R43, RZ, RZ, R40 ;  /* 0x000000ffff2b7224 */ /* 0x000fde00078e0028 */
[----:B------:R-:W-:-:S03]  /*26a40*/  NOP ;  /* 0x0000000000007918 */ /* 0x000fc60000000000 */
[----:B------:R-:W-:Y:S02]  /*26a50*/  IMAD.MOV.U32 R41, RZ, RZ, R14 ;  /* 0x000000ffff297224 */ /* 0x000fe400078e000e */
[----:B------:R-:W-:Y:S01]  /*26a60*/  IMAD.MOV.U32 R40, RZ, RZ, R12 ;  /* 0x000000ffff287224 */ /* 0x000fe200078e000c */
[----:B----4-:R-:W-:-:S15]  /*26a70*/  HMMA.16816.F32 R16, R36, R10, R32 ;  /* 0x0000000a2410723c */ /* 0x010fde0000001820 */
[----:B------:R-:W-:-:S04]  /*26a80*/  NOP ;  /* 0x0000000000007918 */ /* 0x000fc80000000000 */
[----:B------:R-:W-:Y:S04]  /*26a90*/  STL.64 [R1+0x490], R16 ;  /* 0x0004901001007387 */ /* 0x000fe80000100a00 */
[----:B------:R-:W-:Y:S04]  /*26aa0*/  STL.64 [R1+0x498], R18 ;  /* 0x0004981201007387 */ /* 0x000fe80000100a00 */
[----:B------:R-:W-:Y:S04]  /*26ab0*/  STL.64 [R1+0x440], R12 ;  /* 0x0004400c01007387 */ /* 0x000fe80000100a00 */
[----:B------:R-:W-:Y:S04]  /*26ac0*/  STL.64 [R1+0x448], R14 ;  /* 0x0004480e01007387 */ /* 0x000fe80000100a00 */
[----:B------:R-:W-:Y:S04]  /*26ad0*/  STL.64 [R1+0x1420], R6 ;  /* 0x0014200601007387 */ /* 0x000fe80000100a00 */
[----:B------:R-:W-:Y:S04]  /*26ae0*/  STL.64 [R1+0x1418], R4 ;  /* 0x0014180401007387 */ /* 0x000fe80000100a00 */
[----:B------:R-:W-:Y:S04]  /*26af0*/  STL [R1+0x13b0], R43 ;  /* 0x0013b02b01007387 */ /* 0x000fe80000100800 */
[----:B------:R0:W-:Y:S04]  /*26b00*/  STL.64 [R1+0x13a8], R40 ;  /* 0x0013a82801007387 */ /* 0x0001e80000100a00 */
        /* <DEDUP_REMOVED lines=46> */
[----:B0-----:R-:W3:Y:S04]  /*26df0*/  LDL.LU R40, [R1+0x50] ;  /* 0x0000500001287983 */ /* 0x001ee80000300800 */
[----:B------:R-:W3:Y:S04]  /*26e00*/  LDL.LU R41, [R1+0x54] ;  /* 0x0000540001297983 */ /* 0x000ee80000300800 */
[----:B------:R-:W3:Y:S04]  /*26e10*/  LDL.LU R42, [R1+0x58] ;  /* 0x00005800012a7983 */ /* 0x000ee80000300800 */
[----:B------:R-:W3:Y:S01]  /*26e20*/  LDL.LU R43, [R1+0x5c] ;  /* 0x00005c00012b7983 */ /* 0x000ee20000300800 */
[----:B------:R-:W-:-:S02]  /*26e30*/  IMAD.MOV.U32 R46, RZ, RZ, R9 ;  /* 0x000000ffff2e7224 */ /* 0x000fc400078e0009 */
[----:B------:R-:W-:Y:S01]  /*26e40*/  IMAD.MOV.U32 R47, RZ, RZ, R8 ;  /* 0x000000ffff2f7224 */ /* 0x000fe200078e0008 */
[C---:B--2---:R-:W-:Y:S01]  /*26e50*/  HMMA.16816.F32 R24, R36.reuse, R30, R24 ;  /* 0x0000001e2418723c */ /* 0x044fe20000001818 */
[----:B---3--:R-:W-:Y:S04]  /*26e60*/  STL.64 [R1+0x13e0], R42 ;  /* 0x0013e02a01007387 */ /* 0x008fe80000100a00 */
[----:B------:R0:W-:Y:S04]  /*26e70*/  STL.64 [R1+0x13d8], R40 ;  /* 0x0013d82801007387 */ /* 0x0001e80000100a00 */
[----:B0-----:R-:W2:Y:S04]  /*26e80*/  LDL.LU R40, [R1+0x60] ;  /* 0x0000600001287983 */ /* 0x001ea80000300800 */
[----:B------:R-:W2:Y:S04]  /*26e90*/  LDL.LU R41, [R1+0x64] ;  /* 0x0000640001297983 */ /* 0x000ea80000300800 */
[----:B------:R-:W2:Y:S04]  /*26ea0*/  LDL.LU R42, [R1+0x68] ;  /* 0x00006800012a7983 */ /* 0x000ea80000300800 */
[----:B------:R-:W2:Y:S04]  /*26eb0*/  LDL.LU R43, [R1+0x6c] ;  /* 0x00006c00012b7983 */ /* 0x000ea80000300800 */
[----:B------:R-:W3:Y:S04]  /*26ec0*/  LDL.LU R56, [R1+0x30] ;  /* 0x0000300001387983 */ /* 0x000ee80000300800 */
[----:B------:R-:W3:Y:S04]  /*26ed0*/  LDL.LU R57, [R1+0x34] ;  /* 0x0000340001397983 */ /* 0x000ee80000300800 */
[----:B------:R-:W3:Y:S04]  /*26ee0*/  LDL.LU R58, [R1+0x38] ;  /* 0x00003800013a7983 */ /* 0x000ee80000300800 */
[----:B------:R-:W3:Y:S04]  /*26ef0*/  LDL.LU R59, [R1+0x3c] ;  /* 0x00003c00013b7983 */ /* 0x000ee80000300800 */
[----:B------:R-:W2:Y:S04]  /*26f00*/  LDL.LU R44, [R1+0x10] ;  /* 0x00001000012c7983 */ /* 0x000ea80000300800 */
[----:B------:R-:W2:Y:S04]  /*26f10*/  LDL.LU R45, [R1+0x14] ;  /* 0x00001400012d7983 */ /* 0x000ea80000300800 */
[----:B------:R-:W2:Y:S04]  /*26f20*/  LDL.LU.64 R8, [R1+0x560] ;  /* 0x0005600001087983 */ /* 0x000ea80000300a00 */
[----:B------:R-:W-:Y:S04]  /*26f30*/  STL.64 [R1+0x400], R24 ;  /* 0x0004001801007387 */ /* 0x000fe80000100a00 */
[----:B------:R0:W-:Y:S04]  /*26f40*/  STL.64 [R1+0x408], R26 ;  /* 0x0004081a01007387 */ /* 0x0001e80000100a00 */
[----:B0-----:R-:W4:Y:S04]  /*26f50*/  LDL.LU.64 R26, [R1+0x1468] ;  /* 0x00146800011a7983 */ /* 0x001f280000300a00 */
[----:B------:R0:W5:Y:S01]  /*26f60*/  LDL.LU.64 R24, [R1+0x1460] ;  /* 0x0014600001187983 */ /* 0x0001620000300a00 */
[----:B----4-:R-:W-:Y:S03]  /*26f70*/  HMMA.16816.F32 R36, R36, R26, R32 ;  /* 0x0000001a2424723c */ /* 0x010fe60000001820 */
[----:B------:R-:W4:Y:S04]  /*26f80*/  LDL.LU.64 R34, [R1+0x1458] ;  /* 0x0014580001227983 */ /* 0x000f280000300a00 */
[----:B------:R-:W4:-:S12]  /*26f90*/  LDL.LU.64 R32, [R1+0x1450] ;  /* 0x0014500001207983 */ /* 0x000f180000300a00 */
[----:B------:R1:W-:Y:S04]  /*26fa0*/  STL.64 [R1+0x3f0], R36 ;  /* 0x0003f02401007387 */ /* 0x0003e80000100a00 */
[----:B------:R0:W-:Y:S04]  /*26fb0*/  STL.64 [R1+0x3f8], R38 ;  /* 0x0003f82601007387 */ /* 0x0001e80000100a00 */
[----:B-1----:R-:W2:Y:S04]  /*26fc0*/  LDL.LU R36, [R1+0x170] ;  /* 0x0001700001247983 */ /* 0x002ea80000300800 */
[----:B------:R-:W2:Y:S04]  /*26fd0*/  LDL.LU R37, [R1+0x174] ;  /* 0x0001740001257983 */ /* 0x000ea80000300800 */
[----:B0-----:R-:W2:Y:S04]  /*26fe0*/  LDL.LU R38, [R1+0x178] ;  /* 0x0001780001267983 */ /* 0x001ea80000300800 */
[----:B------:R-:W2:Y:S01]  /*26ff0*/  LDL.LU R39, [R1+0x17c] ;  /* 0x00017c0001277983 */ /* 0x000ea20000300800 */
[----:B----4-:R-:W-:-:S15]  /*27000*/  HMMA.16816.F32 R20, R32, R54, R20 ;  /* 0x000000362014723c */ /* 0x010fde0000001814 */
[----:B------:R-:W-:-:S04]  /*27010*/  NOP ;  /* 0x0000000000007918 */ /* 0x000fc80000000000 */
[----:B------:R-:W-:Y:S04]  /*27020*/  STL.64 [R1+0x700], R20 ;  /* 0x0007001401007387 */ /* 0x000fe80000100a00 */
[----:B------:R0:W-:Y:S04]  /*27030*/  STL.64 [R1+0x708], R22 ;  /* 0x0007081601007387 */ /* 0x0001e80000100a00 */
[----:B0-----:R-:W4:Y:S02]  /*27040*/  LDL.LU.64 R22, [R1+0x1448] ;  /* 0x0014480001167983 */ /* 0x001f240000300a00 */
[----:B----4-:R-:W-:-:S15]  /*27050*/  HMMA.16816.F32 R16, R32, R22, R16 ;  /* 0x000000162010723c */ /* 0x010fde0000001810 */
[----:B------:R-:W-:-:S04]  /*27060*/  NOP ;  /* 0x0000000000007918 */ /* 0x000fc80000000000 */
[----:B------:R-:W-:Y:S04]  /*27070*/  STL.64 [R1+0x6a0], R16 ;  /* 0x0006a01001007387 */ /* 0x000fe80000100a00 */
[----:B------:R0:W-:Y:S04]  /*27080*/  STL.64 [R1+0x6a8], R18 ;  /* 0x0006a81201007387 */ /* 0x0001e80000100a00 */
[----:B0-----:R-:W4:Y:S04]  /*27090*/  LDL.LU.64 R18, [R1+0x1440] ;  /* 0x0014400001127983 */ /* 0x001f280000300a00 */
[----:B------:R0:W5:Y:S01]  /*270a0*/  LDL.LU.64 R16, [R1+0x1438] ;  /* 0x0014380001107983 */ /* 0x0001620000300a00 */
[----:B----4-:R-:W-:-:S15]  /*270b0*/  HMMA.16816.F32 R12, R32, R18, R12 ;  /* 0x00000012200c723c */ /* 0x010fde000000180c */
[----:B------:R-:W-:-:S04]  /*270c0*/  NOP ;  /* 0x0000000000007918 */ /* 0x000fc80000000000 */
[----:B------:R-:W-:Y:S04]  /*270d0*/  STL.64 [R1+0x620], R12 ;  /* 0x0006200c01007387 */ /* 0x000fe80000100a00 */
[----:B------:R1:W-:Y:S04]  /*270e0*/  STL.64 [R1+0x628], R14 ;  /* 0x0006280e01007387 */ /* 0x0003e80000100a00 */
[----:B-1----:R-:W4:Y:S04]  /*270f0*/  LDL.LU.64 R14, [R1+0x1430] ;  /* 0x00143000010e7983 */ /* 0x002f280000300a00 */
[----:B------:R0:W5:Y:S01]  /*27100*/  LDL.LU.64 R12, [R1+0x1428] ;  /* 0x00142800010c7983 */ /* 0x0001620000300a00 */
[----:B----4-:R-:W-:-:S15]  /*27110*/  HMMA.16816.F32 R4, R32, R14, R4 ;  /* 0x0000000e2004723c */ /* 0x010fde0000001804 */
[----:B------:R-:W-:-:S04]  /*27120*/  NOP ;  /* 0x0000000000007918 */ /* 0x000fc80000000000 */
[----:B------:R-:W-:Y:S04]  /*27130*/  STL.64 [R1+0x5a0], R4 ;  /* 0x0005a00401007387 */ /* 0x000fe80000100a00 */
[----:B------:R1:W-:Y:S04]  /*27140*/  STL.64 [R1+0x5a8], R6 ;  /* 0x0005a80601007387 */ /* 0x0003e80000100a00 */
[----:B-1----:R-:W4:Y:S01]  /*27150*/  LDL.LU.64 R6, [R1+0x1420] ;  /* 0x0014200001067983 */ /* 0x002f220000300a00 */
[----:B--2---:R-:W-:Y:S03]  /*27160*/  HMMA.16816.F32 R36, R32, R10, R36 ;  /* 0x0000000a2024723c */ /* 0x004fe60000001824 */
[----:B------:R-:W2:-:S15]  /*27170*/  LDL.LU.64 R4, [R1+0x1418] ;  /* 0x0014180001047983 */ /* 0x000e9e0000300a00 */
[----:B------:R-:W-:Y:S01]  /*27180*/  NOP ;  /* 0x0000000000007918 */ /* 0x000fe20000000000 */
[----:B------:R1:W-:Y:S04]  /*27190*/  STL.64 [R1+0x500], R36 ;  /* 0x0005002401007387 */ /* 0x0003e80000100a00 */
[----:B------:R-:W-:Y:S01]  /*271a0*/  STL.64 [R1+0x508], R38 ;  /* 0x0005082601007387 */ /* 0x000fe20000100a00 */
[----:B----4-:R-:W-:-:S15]  /*271b0*/  HMMA.16816.F32 R48, R32, R6, R48 ;  /* 0x000000062030723c */ /* 0x010fde0000001830 */
[----:B------:R-:W-:-:S04]  /*271c0*/  NOP ;  /* 0x0000000000007918 */ /* 0x000fc80000000000 */
[----:B------:R-:W-:Y:S01]  /*271d0*/  STL.64 [R1+0x480], R48 ;  /* 0x0004803001007387 */ /* 0x000fe20000100a00 */
[----:B-1----:R-:W-:-:S03]  /*271e0*/  IMAD.MOV.U32 R37, RZ, RZ, R50 ;  /* 0x000000ffff257224 */ /* 0x002fc600078e0032 */
[----:B------:R1:W-:Y:S01]  /*271f0*/  STL.64 [R1+0x488], R50 ;  /* 0x0004883201007387 */ /* 0x0003e20000100a00 */
[----:B------:R-:W-:-:S03]  /*27200*/  IMAD.MOV.U32 R36, RZ, RZ, R48 ;  /* 0x000000ffff247224 */ /* 0x000fc600078e0030 */
[----:B-1----:R-:W4:Y:S04]  /*27210*/  LDL.LU.64 R50, [R1+0x1410] ;  /* 0x0014100001327983 */ /* 0x002f280000300a00 */
[----:B------:R-:W4:Y:S02]  /*27220*/  LDL.LU.64 R48, [R1+0x1408] ;  /* 0x0014080001307983 */ /* 0x000f240000300a00 */
[----:B----4-:R-:W-:-:S15]  /*27230*/  HMMA.16816.F32 R48, R32, R30, R48 ;  /* 0x0000001e2030723c */ /* 0x010fde0000001830 */
[----:B------:R-:W-:-:S04]  /*27240*/  NOP ;  /* 0x0000000000007918 */ /* 0x000fc80000000000 */
[----:B------:R-:W-:Y:S04]  /*27250*/  STL.64 [R1+0x430], R48 ;  /* 0x0004303001007387 */ /* 0x000fe80000100a00 */
[----:B------:R1:W-:Y:S04]  /*27260*/  STL.64 [R1+0x438], R50 ;  /* 0x0004383201007387 */ /* 0x0003e80000100a00 */
[----:B-1----:R-:W4:Y:S04]  /*27270*/  LDL.LU.64 R50, [R1+0x1400] ;  /* 0x0014000001327983 */ /* 0x002f280000300a00 */
[----:B------:R-:W4:Y:S02]  /*27280*/  LDL.LU.64 R48, [R1+0x13f8] ;  /* 0x0013f80001307983 */ /* 0x000f240000300a00 */
[----:B----4-:R-:W-:Y:S01]  /*27290*/  HMMA.16816.F32 R48, R32, R26, R48 ;  /* 0x0000001a2030723c */ /* 0x010fe20000001830 */
[----:B------:R-:W1:-:S15]  /*272a0*/  LDC R34, c[0x0][0x3a8] ;  /* 0x0000ea00ff227b82 */ /* 0x000e5e0000000800 */
[----:B------:R-:W-:-:S03]  /*272b0*/  NOP ;  /* 0x0000000000007918 */ /* 0x000fc60000000000 */
[----:B------:R-:W-:Y:S01]  /*272c0*/  STL.64 [R1+0x1a0], R48 ;  /* 0x0001a03001007387 */ /* 0x000fe20000100a00 */
[----:B------:R-:W-:-:S03]  /*272d0*/  IMAD.MOV.U32 R33, RZ, RZ, R50 ;  /* 0x000000ffff217224 */ /* 0x000fc600078e0032 */
[----:B------:R4:W-:Y:S01]  /*272e0*/  STL.64 [R1+0x1a8], R50 ;  /* 0x0001a83201007387 */ /* 0x0009e20000100a00 */
[----:B------:R-:W-:-:S03]  /*272f0*/  IMAD.MOV.U32 R32, RZ, RZ, R48 ;  /* 0x000000ffff207224 */ /* 0x000fc600078e0030 */
[----:B----4-:R-:W4:Y:S04]  /*27300*/  LDL.LU.64 R50, [R1+0x13f0] ;  /* 0x0013f00001327983 */ /* 0x010f280000300a00 */
[----:B------:R-:W4:Y:S02]  /*27310*/  LDL.LU.64 R48, [R1+0x13e8] ;  /* 0x0013e80001307983 */ /* 0x000f240000300a00 */
[----:B----4-:R-:W-:Y:S02]  /*27320*/  HMMA.16816.F32 R52, R48, R54, R40 ;  /* 0x000000363034723c */ /* 0x010fe40000001828 */
[----:B------:R-:W4:Y:S04]  /*27330*/  LDL.LU.64 R42, [R1+0x13e0] ;  /* 0x0013e000012a7983 */ /* 0x000f280000300a00 */
[----:B------:R-:W4:-:S13]  /*27340*/  LDL.LU.64 R40, [R1+0x13d8] ;  /* 0x0013d80001287983 */ /* 0x000f1a0000300a00 */
[----:B------:R0:W-:Y:S04]  /*27350*/  STL.64 [R1+0x6b0], R52 ;  /* 0x0006b03401007387 */ /* 0x0001e80000100a00 */
[----:B------:R-:W-:Y:S01]  /*27360*/  STL.64 [R1+0x6b8], R54 ;  /* 0x0006b83601007387 */ /* 0x000fe20000100a00 */
[----:B0-----:R-:W-:Y:S02]  /*27370*/  IMAD.MOV.U32 R52, RZ, RZ, R0 ;  /* 0x000000ffff347224 */ /* 0x001fe400078e0000 */
[----:B------:R-:W-:Y:S01]  /*27380*/  IMAD.MOV.U32 R53, RZ, RZ, R2 ;  /* 0x000000ffff357224 */ /* 0x000fe200078e0002 */
[----:B------:R-:W2:Y:S04]  /*27390*/  LDL.LU R0, [R1+0x13d4] ;  /* 0x0013d40001007983 */ /* 0x000ea80000300800 */
[----:B------:R-:W2:Y:S01]  /*273a0*/  LDL.LU R2, [R1+0x13d0] ;  /* 0x0013d00001027983 */ /* 0x000ea20000300800 */
[----:B----4-:R-:W-:Y:S03]  /*273b0*/  HMMA.16816.F32 R20, R48, R22, R40 ;  /* 0x000000163014723c */ /* 0x010fe60000001828 */
[----:B------:R-:W4:Y:S04]  /*273c0*/  LDL.LU.64 R42, [R1+0x13c8] ;  /* 0x0013c800012a7983 */ /* 0x000f280000300a00 */
[----:B------:R-:W4:-:S12]  /*273d0*/  LDL.LU.64 R40, [R1+0x13c0] ;  /* 0x0013c00001287983 */ /* 0x000f180000300a00 */
[----:B------:R0:W-:Y:S04]  /*273e0*/  STL.64 [R1+0x5f0], R20 ;  /* 0x0005f01401007387 */ /* 0x0001e80000100a00 */
[----:B------:R1:W-:Y:S04]  /*273f0*/  STL.64 [R1+0x5f8], R22 ;  /* 0x0005f81601007387 */ /* 0x0003e80000100a00 */
[----:B0-----:R-:W4:Y:S01]  /*27400*/  LDL.LU R20, [R1+0x20] ;  /* 0x0000200001147983 */ /* 0x001f220000300800 */
[----:B---3--:R-:W-:Y:S01]  /*27410*/  HMMA.16816.F32 R56, R48, R14, R56 ;  /* 0x0000000e3038723c */ /* 0x008fe20000001838 */
[----:B--2---:R-:W-:-:S02]  /*27420*/  IMAD.MOV.U32 R21, RZ, RZ, R0 ;  /* 0x000000ffff157224 */ /* 0x004fc400078e0000 */
[----:B-1----:R-:W-:Y:S01]  /*27430*/  IMAD.MOV.U32 R22, RZ, RZ, R2 ;  /* 0x000000ffff167224 */ /* 0x002fe200078e0002 */
[----:B------:R-:W2:Y:S04]  /*27440*/  LDL.LU R0, [R1+0x13b8] ;  /* 0x0013b80001007983 */ /* 0x000ea80000300800 */
[----:B------:R-:W3:Y:S01]  /*27450*/  LDL.LU R2, [R1+0x13b4] ;  /* 0x0013b40001027983 */ /* 0x000ee20000300800 */
[----:B------:R-:W-:Y:S01]  /*27460*/  IMAD.MOV.U32 R23, RZ, RZ, R3 ;  /* 0x000000ffff177224 */ /* 0x000fe200078e0003 */
[----:B----4-:R-:W-:-:S15]  /*27470*/  HMMA.16816.F32 R40, R48, R18, R40 ;  /* 0x000000123028723c */ /* 0x010fde0000001828 */
[----:B------:R-:W-:-:S04]  /*27480*/  NOP ;  /* 0x0000000000007918 */ /* 0x000fc80000000000 */
[----:B------:R-:W-:Y:S04]  /*27490*/  STL.64 [R1+0x530], R40 ;  /* 0x0005302801007387 */ /* 0x000fe80000100a00 */
[----:B------:R0:W-:Y:S04]  /*274a0*/  STL.64 [R1+0x538], R42 ;  /* 0x0005382a01007387 */ /* 0x0001e80000100a00 */
[----:B0-----:R0:W5:Y:S04]  /*274b0*/  LDL.LU R43, [R1+0x13b0] ;  /* 0x0013b000012b7983 */ /* 0x0011680000300800 */
[----:B------:R0:W5:Y:S04]  /*274c0*/  LDL.LU.64 R40, [R1+0x13a8] ;  /* 0x0013a80001287983 */ /* 0x0001680000300a00 */
[----:B------:R1:W-:Y:S04]  /*274d0*/  STL.64 [R1+0x4a0], R56 ;  /* 0x0004a03801007387 */ /* 0x0003e80000100a00 */
[----:B------:R4:W-:Y:S01]  /*274e0*/  STL.64 [R1+0x4a8], R58 ;  /* 0x0004a83a01007387 */ /* 0x0009e20000100a00 */
[----:B------:R-:W-:Y:S03]  /*274f0*/  HMMA.16816.F32 R20, R48, R10, R20 ;  /* 0x0000000a3014723c */ /* 0x000fe60000001814 */
[----:B-1----:R-:W2:Y:S04]  /*27500*/  LDL.LU.64 R56, [R1+0x558] ;  /* 0x0005580001387983 */ /* 0x002ea80000300a00 */
[----:B------:R-:W2:Y:S04]  /*27510*/  LDL.LU.64 R10, [R1+0x550] ;  /* 0x00055000010a7983 */ /* 0x000ea80000300a00 */
[----:B----4-:R-:W4:Y:S01]  /*27520*/  LDL.LU.64 R58, [R1+0x548] ;  /* 0x00054800013a7983 */ /* 0x010f220000300a00 */
[----:B------:R-:W-:-:S02]  /*27530*/  IMAD.MOV.U32 R54, RZ, RZ, R5 ;  /* 0x000000ffff367224 */ /* 0x000fc400078e0005 */
[----:B------:R-:W-:Y:S02]  /*27540*/  IMAD.MOV.U32 R55, RZ, RZ, R4 ;  /* 0x000000ffff377224 */ /* 0x000fe400078e0004 */
[C---:B------:R-:W-:Y:S08]  /*27550*/  HMMA.16816.F32 R4, R48.reuse, R6, R44 ;  /* 0x000000063004723c */ /* 0x040ff0000000182c */
[----:B------:R-:W-:Y:S01]  /*27560*/  HMMA.16816.F32 R28, R48, R30, R52 ;  /* 0x0000001e301c723c */ /* 0x000fe20000001834 */
[----:B------:R-:W-:Y:S01]  /*27570*/  IMAD.SHL.U32 R34, R34, 0x40, RZ ;  /* 0x0000004022227824 */ /* 0x000fe200078e00ff */
[----:B------:R1:W-:Y:S04]  /*27580*/  STL.64 [R1+0x410], R20 ;  /* 0x0004101401007387 */ /* 0x0003e80000100a00 */
[----:B------:R0:W-:Y:S01]  /*27590*/  STL.64 [R1+0x418], R22 ;  /* 0x0004181601007387 */ /* 0x0001e20000100a00 */
[----:B------:R-:W-:-:S03]  /*275a0*/  IMAD.SHL.U32 R34, R34, 0x2, RZ ;  /* 0x0000000222227824 */ /* 0x000fc600078e00ff */
[----:B-1----:R-:W4:Y:S04]  /*275b0*/  LDL.LU R20, [R1+0x758] ;  /* 0x0007580001147983 */ /* 0x002f280000300800 */
[----:B------:R1:W5:Y:S04]  /*275c0*/  LDL.LU R44, [R1+0x13a0] ;  /* 0x0013a000012c7983 */ /* 0x0003680000300800 */
[----:B------:R1:W-:Y:S04]  /*275d0*/  STL.64 [R1+0x2b0], R4 ;  /* 0x0002b00401007387 */ /* 0x0003e80000100a00 */
[----:B------:R-:W-:Y:S04]  /*275e0*/  STL.64 [R1+0x2b8], R6 ;  /* 0x0002b80601007387 */ /* 0x000fe80000100a00 */
[----:B------:R-:W-:Y:S01]  /*275f0*/  STL.64 [R1+0x3d0], R28 ;  /* 0x0003d01c01007387 */ /* 0x000fe20000100a00 */
[----:B0-----:R-:W-:-:S03]  /*27600*/  IMAD.MOV.U32 R22, RZ, RZ, R31 ;  /* 0x000000ffff167224 */ /* 0x001fc600078e001f */
[----:B------:R0:W-:Y:S01]  /*27610*/  STL.64 [R1+0x3d8], R30 ;  /* 0x0003d81e01007387 */ /* 0x0001e20000100a00 */
[----:B------:R-:W-:Y:S02]  /*27620*/  IMAD.MOV.U32 R14, RZ, RZ, R4 ;  /* 0x000000ffff0e7224 */ /* 0x000fe400078e0004 */
[----:B------:R-:W-:Y:S01]  /*27630*/  IMAD.MOV.U32 R15, RZ, RZ, R6 ;  /* 0x000000ffff0f7224 */ /* 0x000fe200078e0006 */
[----:B-1----:R-:W-:Y:S01]  /*27640*/  IADD3 R4, P0, PT, R8, R34, RZ ;  /* 0x0000002208047210 */ /* 0x002fe20007f1e0ff */
[----:B0-----:R-:W4:Y:S04]  /*27650*/  LDL.LU R31, [R1+0x1220] ;  /* 0x00122000011f7983 */ /* 0x001f280000300800 */
[----:B------:R-:W4:Y:S04]  /*27660*/  LDL.LU R54, [R1+0x1218] ;  /* 0x0012180001367983 */ /* 0x000f280000300800 */
[----:B------:R-:W4:Y:S04]  /*27670*/  LDL.LU R55, [R1+0x1210] ;  /* 0x0012100001377983 */ /* 0x000f280000300800 */
[----:B------:R-:W4:Y:S04]  /*27680*/  LDL.LU R35, [R1+0x1208] ;  /* 0x0012080001237983 */ /* 0x000f280000300800 */
[----:B------:R-:W4:Y:S04]  /*27690*/  LDL.LU R60, [R1+0x1200] ;  /* 0x00120000013c7983 */ /* 0x000f280000300800 */
[----:B------:R-:W4:Y:S04]  /*276a0*/  LDL.LU R38, [R1+0x11f8] ;  /* 0x0011f80001267983 */ /* 0x000f280000300800 */
[----:B------:R-:W4:Y:S04]  /*276b0*/  LDL.LU R39, [R1+0x121c] ;  /* 0x00121c0001277983 */ /* 0x000f280000300800 */
[----:B------:R-:W4:Y:S01]  /*276c0*/  LDL.LU R42, [R1+0x11f0] ;  /* 0x0011f000012a7983 */ /* 0x000f220000300800 */
[----:B---3--:R-:W-:-:S03]  /*276d0*/  IMAD.X R6, R9, 0x1, R2, P0 ;  /* 0x0000000109067824 */ /* 0x008fc600000e0602 */
[----:B------:R-:W3:Y:S04]  /*276e0*/  LDL.LU R46, [R1+0x1214] ;  /* 0x00121400012e7983 */ /* 0x000ee80000300800 */
[----:B------:R-:W3:Y:S04]  /*276f0*/  LDL.LU R47, [R1+0x11e8] ;  /* 0x0011e800012f7983 */ /* 0x000ee80000300800 */
[----:B------:R-:W3:Y:S01]  /*27700*/  LDL.LU R53, [R1+0x120c] ;  /* 0x00120c0001357983 */ /* 0x000ee20000300800 */
[----:B------:R-:W-:-:S03]  /*27710*/  IMAD.MOV.U32 R45, RZ, RZ, R28 ;  /* 0x000000ffff2d7224 */ /* 0x000fc600078e001c */
[----:B------:R-:W3:Y:S01]  /*27720*/  LDL.LU R52, [R1+0x11e0] ;  /* 0x0011e00001347983 */ /* 0x000ee20000300800 */
[----:B------:R-:W-:-:S03]  /*27730*/  IMAD.MOV.U32 R18, RZ, RZ, R5 ;  /* 0x000000ffff127224 */ /* 0x000fc600078e0005 */
[----:B------:R-:W3:Y:S04]  /*27740*/  LDL.LU R28, [R1+0x1204] ;  /* 0x00120400011c7983 */ /* 0x000ee80000300800 */
[----:B------:R-:W3:Y:S01]  /*27750*/  LDL.LU R3, [R1+0x11d8] ;  /* 0x0011d80001037983 */ /* 0x000ee20000300800 */
[-C--:B--2---:R-:W-:Y:S02]  /*27760*/  IADD3 R7, P1, PT, R56, R34.reuse, RZ ;  /* 0x0000002238077210 */ /* 0x084fe40007f3e0ff */
[-C--:B------:R-:W-:Y:S02]  /*27770*/  IADD3 R8, P0, PT, R10, R34.reuse, RZ ;  /* 0x000000220a087210 */ /* 0x080fe40007f1e0ff */
[----:B----4-:R-:W-:Y:S01]  /*27780*/  IADD3 R9, P2, PT, R58, R34, RZ ;  /* 0x000000223a097210 */ /* 0x010fe20007f5e0ff */
[----:B------:R-:W-:-:S02]  /*27790*/  IMAD.X R5, R57, 0x1, R2, P1 ;  /* 0x0000000139057824 */ /* 0x000fc400008e0602 */
[--C-:B------:R-:W-:Y:S01]  /*277a0*/  IMAD.X R10, R11, 0x1, R2.reuse, P0 ;  /* 0x000000010b0a7824 */ /* 0x100fe200000e0602 */
[----:B------:R-:W2:Y:S01]  /*277b0*/  LDL.LU.64 R56, [R1+0x1398] ;  /* 0x0013980001387983 */ /* 0x000ea20000300a00 */
[----:B------:R-:W-:-:S03]  /*277c0*/  IMAD.X R11, R59, 0x1, R2, P2 ;  /* 0x000000013b0b7824 */ /* 0x000fc600010e0602 */
[----:B------:R-:W2:Y:S01]  /*277d0*/  LDL.LU.64 R58, [R1+0x1390] ;  /* 0x00139000013a7983 */ /* 0x000ea20000300a00 */
[----:B------:R-:W-:Y:S01]  /*277e0*/  VIADD R20, R20, 0x1 ;  /* 0x0000000114147836 */ /* 0x000fe20000000000 */
[----:B--2---:R-:W-:-:S15]  /*277f0*/  HMMA.16816.F32 R48, R48, R26, R56 ;  /* 0x0000001a3030723c */ /* 0x004fde0000001838 */
[----:B------:R-:W-:-:S04]  /*27800*/  NOP ;  /* 0x0000000000007918 */ /* 0x000fc80000000000 */
[----:B------:R0:W-:Y:S04]  /*27810*/  STL.64 [R1+0x3e0], R48 ;  /* 0x0003e03001007387 */ /* 0x0001e80000100a00 */
[----:B------:R-:W-:Y:S04]  /*27820*/  STL.64 [R1+0x3e8], R50 ;  /* 0x0003e83201007387 */ /* 0x000fe80000100a00 */
[----:B------:R1:W-:Y:S04]  /*27830*/  STL [R1+0x758], R20 ;  /* 0x0007581401007387 */ /* 0x0003e80000100800 */
[----:B------:R-:W2:Y:S01]  /*27840*/  LDL.LU R21, [R1+0x11fc] ;  /* 0x0011fc0001157983 */ /* 0x000ea20000300800 */
[----:B------:R-:W-:-:S02]  /*27850*/  IMAD.MOV.U32 R19, RZ, RZ, R29 ;  /* 0x000000ffff137224 */ /* 0x000fc400078e001d */
[----:B------:R-:W-:Y:S01]  /*27860*/  IMAD.MOV.U32 R23, RZ, RZ, R48 ;  /* 0x000000ffff177224 */ /* 0x000fe200078e0030 */
[----:B------:R-:W4:Y:S01]  /*27870*/  LDL.LU R29, [R1+0x11d0] ;  /* 0x0011d000011d7983 */ /* 0x000f220000300800 */
[----:B------:R-:W-:Y:S02]  /*27880*/  ISETP.NE.U32.AND P0, PT, R20, UR6, PT ;  /* 0x0000000614007c0c */ /* 0x000fe4000bf05070 */
[-C--:B------:R-:W-:Y:S02]  /*27890*/  IADD3 R31, P6, PT, R31, R34.reuse, RZ ;  /* 0x000000221f1f7210 */ /* 0x080fe40007fde0ff */
[-C--:B------:R-:W-:Y:S01]  /*278a0*/  IADD3 R54, P1, PT, R54, R34.reuse, RZ ;  /* 0x0000002236367210 */ /* 0x080fe20007f3e0ff */
[----:B0-----:R-:W-:Y:S02]  /*278b0*/  IMAD.MOV.U32 R48, RZ, RZ, R4 ;  /* 0x000000ffff307224 */ /* 0x001fe400078e0004 */
[----:B------:R-:W-:Y:S02]  /*278c0*/  IMAD.MOV.U32 R49, RZ, RZ, R6 ;  /* 0x000000ffff317224 */ /* 0x000fe400078e0006 */
[----:B------:R-:W-:Y:S01]  /*278d0*/  IMAD.MOV.U32 R4, RZ, RZ, R7 ;  /* 0x000000ffff047224 */ /* 0x000fe200078e0007 */
[----:B-1----:R-:W4:Y:S01]  /*278e0*/  LDL.LU R20, [R1+0x11f4] ;  /* 0x0011f40001147983 */ /* 0x002f220000300800 */
[----:B------:R-:W-:-:S03]  /*278f0*/  IADD3 R60, P4, PT, R60, R34, RZ ;  /* 0x000000223c3c7210 */ /* 0x000fc60007f9e0ff */
[----:B------:R-:W-:Y:S01]  /*27900*/  STL.64 [R1+0x560], R48 ;  /* 0x0005603001007387 */ /* 0x000fe20000100a00 */
[----:B------:R-:W-:-:S03]  /*27910*/  IADD3 R55, P2, PT, R55, R34, RZ ;  /* 0x0000002237377210 */ /* 0x000fc60007f5e0ff */
[----:B------:R-:W-:Y:S01]  /*27920*/  STL.64 [R1+0x558], R4 ;  /* 0x0005580401007387 */ /* 0x000fe20000100a00 */
[----:B------:R-:W-:-:S03]  /*27930*/  IADD3 R35, P3, PT, R35, R34, RZ ;  /* 0x0000002223237210 */ /* 0x000fc60007f7e0ff */
[----:B------:R-:W-:Y:S04]  /*27940*/  STL [R1+0x1220], R31 ;  /* 0x0012201f01007387 */ /* 0x000fe80000100800 */
[----:B------:R-:W-:Y:S01]  /*27950*/  STL [R1+0x1218], R54 ;  /* 0x0012183601007387 */ /* 0x000fe20000100800 */
[----:B------:R-:W-:-:S03]  /*27960*/  IADD3 R38, P5, PT, R38, R34, RZ ;  /* 0x0000002226267210 */ /* 0x000fc60007fbe0ff */
[----:B------:R0:W-:Y:S01]  /*27970*/  STL [R1+0x1200], R60 ;  /* 0x0012003c01007387 */ /* 0x0001e20000100800 */
[----:B------:R-:W-:-:S03]  /*27980*/  IMAD.X R39, R39, 0x1, R2, P6 ;  /* 0x0000000127277824 */ /* 0x000fc600030e0602 */
[----:B------:R-:W-:Y:S01]  /*27990*/  STL [R1+0x1210], R55 ;  /* 0x0012103701007387 */ /* 0x000fe20000100800 */
[-C--:B------:R-:W-:Y:S01]  /*279a0*/  IADD3 R42, P6, PT, R42, R34.reuse, RZ ;  /* 0x000000222a2a7210 */ /* 0x080fe20007fde0ff */
[--C-:B---3--:R-:W-:Y:S01]  /*279b0*/  IMAD.X R46, R46, 0x1, R2.reuse, P1 ;  /* 0x000000012e2e7824 */ /* 0x108fe200008e0602 */
[-C--:B------:R-:W-:Y:S01]  /*279c0*/  IADD3 R47, P1, PT, R47, R34.reuse, RZ ;  /* 0x000000222f2f7210 */ /* 0x080fe20007f3e0ff */
[----:B------:R-:W-:Y:S01]  /*279d0*/  IMAD.X R53, R53, 0x1, R2, P2 ;  /* 0x0000000135357824 */ /* 0x000fe200010e0602 */
[----:B0-----:R-:W3:Y:S04]  /*279e0*/  LDL.LU R60, [R1+0x11c8] ;  /* 0x0011c800013c7983 */ /* 0x001ee80000300800 */
[----:B------:R-:W-:Y:S04]  /*279f0*/  STL [R1+0x1208], R35 ;  /* 0x0012082301007387 */ /* 0x000fe80000100800 */
[----:B------:R-:W-:Y:S04]  /*27a00*/  STL [R1+0x11f8], R38 ;  /* 0x0011f82601007387 */ /* 0x000fe80000100800 */
[----:B------:R-:W-:Y:S04]  /*27a10*/  STL [R1+0x121c], R39 ;  /* 0x00121c2701007387 */ /* 0x000fe80000100800 */
[----:B------:R-:W-:Y:S01]  /*27a20*/  STL [R1+0x11f0], R42 ;  /* 0x0011f02a01007387 */ /* 0x000fe20000100800 */
[----:B------:R-:W-:-:S03]  /*27a30*/  IADD3 R52, P2, PT, R52, R34, RZ ;  /* 0x0000002234347210 */ /* 0x000fc60007f5e0ff */
[----:B------:R-:W-:Y:S01]  /*27a40*/  STL [R1+0x1214], R46 ;  /* 0x0012142e01007387 */ /* 0x000fe20000100800 */
[----:B------:R-:W-:-:S03]  /*27a50*/  IMAD.X R28, R28, 0x1, R2, P3 ;  /* 0x000000011c1c7824 */ /* 0x000fc600018e0602 */
[----:B------:R-:W-:Y:S04]  /*27a60*/  STL [R1+0x11e8], R47 ;  /* 0x0011e82f01007387 */ /* 0x000fe80000100800 */
[----:B------:R-:W-:Y:S01]  /*27a70*/  STL [R1+0x120c], R53 ;  /* 0x00120c3501007387 */ /* 0x000fe20000100800 */
[----:B------:R-:W-:-:S03]  /*27a80*/  IADD3 R3, P3, PT, R3, R34, RZ ;  /* 0x0000002203037210 */ /* 0x000fc60007f7e0ff */
[----:B------:R-:W3:Y:S04]  /*27a90*/  LDL.LU R48, [R1+0x11ec] ;  /* 0x0011ec0001307983 */ /* 0x000ee80000300800 */
[----:B------:R-:W-:Y:S04]  /*27aa0*/  STL [R1+0x11e0], R52 ;  /* 0x0011e03401007387 */ /* 0x000fe80000100800 */
[----:B------:R-:W3:Y:S01]  /*27ab0*/  LDL.LU R49, [R1+0x11c0] ;  /* 0x0011c00001317983 */ /* 0x000ee20000300800 */
[----:B------:R-:W-:-:S03]  /*27ac0*/  IMAD.MOV.U32 R26, RZ, RZ, R50 ;  /* 0x000000ffff1a7224 */ /* 0x000fc600078e0032 */
[----:B------:R-:W-:Y:S04]  /*27ad0*/  STL [R1+0x1204], R28 ;  /* 0x0012041c01007387 */ /* 0x000fe80000100800 */
[----:B------:R-:W3:Y:S04]  /*27ae0*/  LDL.LU R50, [R1+0x11e4] ;  /* 0x0011e40001327983 */ /* 0x000ee80000300800 */
[----:B------:R0:W-:Y:S04]  /*27af0*/  STL [R1+0x11d8], R3 ;  /* 0x0011d80301007387 */ /* 0x0001e80000100800 */
[----:B------:R-:W3:Y:S04]  /*27b00*/  LDL.LU R51, [R1+0x11b8] ;  /* 0x0011b80001337983 */ /* 0x000ee80000300800 */
[----:B------:R-:W3:Y:S04]  /*27b10*/  LDL.LU R27, [R1+0x11dc] ;  /* 0x0011dc00011b7983 */ /* 0x000ee80000300800 */
[----:B------:R-:W3:Y:S04]  /*27b20*/  LDL.LU R56, [R1+0x11b0] ;  /* 0x0011b00001387983 */ /* 0x000ee80000300800 */
[----:B------:R-:W3:Y:S04]  /*27b30*/  LDL.LU R57, [R1+0x11d4] ;  /* 0x0011d40001397983 */ /* 0x000ee80000300800 */
[----:B------:R-:W3:Y:S04]  /*27b40*/  LDL.LU R58, [R1+0x11a8] ;  /* 0x0011a800013a7983 */ /* 0x000ee80000300800 */
[----:B------:R-:W3:Y:S04]  /*27b50*/  LDL.LU R59, [R1+0x11cc] ;  /* 0x0011cc00013b7983 */ /* 0x000ee80000300800 */
[----:B0-----:R-:W3:Y:S04]  /*27b60*/  LDL.LU R3, [R1+0x11a0] ;  /* 0x0011a00001037983 */ /* 0x001ee80000300800 */
[----:B------:R-:W3:Y:S01]  /*27b70*/  LDL.LU R28, [R1+0x11c4] ;  /* 0x0011c400011c7983 */ /* 0x000ee20000300800 */
[----:B--2---:R-:W-:-:S05]  /*27b80*/  IMAD.X R21, R21, 0x1, R2, P4 ;  /* 0x0000000115157824 */ /* 0x004fca00020e0602 */
[----:B------:R0:W-:Y:S04]  /*27b90*/  STL [R1+0x11fc], R21 ;  /* 0x0011fc1501007387 */ /* 0x0001e80000100800 */
[----:B0-----:R-:W2:Y:S01]  /*27ba0*/  LDL.LU R21, [R1+0x1198] ;  /* 0x0011980001157983 */ /* 0x001ea20000300800 */
[-C--:B----4-:R-:W-:Y:S01]  /*27bb0*/  IADD3 R29, P4, PT, R29, R34.reuse, RZ ;  /* 0x000000221d1d7210 */ /* 0x090fe20007f9e0ff */
[----:B------:R-:W-:Y:S02]  /*27bc0*/  IMAD.X R20, R20, 0x1, R2, P5 ;  /* 0x0000000114147824 */ /* 0x000fe400028e0602 */
[----:B------:R-:W4:Y:S04]  /*27bd0*/  LDL.LU R30, [R1+0x11bc] ;  /* 0x0011bc00011e7983 */ /* 0x000f280000300800 */
[----:B------:R-:W4:Y:S04]  /*27be0*/  LDL.LU R31, [R1+0x1190] ;  /* 0x00119000011f7983 */ /* 0x000f280000300800 */
[----:B------:R-:W-:Y:S04]  /*27bf0*/  STL [R1+0x11d0], R29 ;  /* 0x0011d01d01007387 */ /* 0x000fe80000100800 */
[----:B------:R-:W4:Y:S04]  /*27c00*/  LDL.LU R54, [R1+0x11b4] ;  /* 0x0011b40001367983 */ /* 0x000f280000300800 */
[----:B------:R0:W-:Y:S04]  /*27c10*/  STL [R1+0x11f4], R20 ;  /* 0x0011f41401007387 */ /* 0x0001e80000100800 */
[----:B------:R-:W4:Y:S04]  /*27c20*/  LDL.LU R55, [R1+0x1188] ;  /* 0x0011880001377983 */ /* 0x000f280000300800 */
[----:B------:R-:W4:Y:S01]  /*27c30*/  LDL.LU R35, [R1+0x11ac] ;  /* 0x0011ac0001237983 */ /* 0x000f220000300800 */
[----:B---3--:R-:W-:-:S03]  /*27c40*/  IADD3 R60, P5, PT, R60, R34, RZ ;  /* 0x000000223c3c7210 */ /* 0x008fc60007fbe0ff */
[----:B0-----:R-:W3:Y:S04]  /*27c50*/  LDL.LU R20, [R1+0x1180] ;  /* 0x0011800001147983 */ /* 0x001ee80000300800 */
[----:B------:R-:W3:Y:S04]  /*27c60*/  LDL.LU R38, [R1+0x11a4] ;  /* 0x0011a40001267983 */ /* 0x000ee80000300800 */
[----:B------:R-:W3:Y:S04]  /*27c70*/  LDL.LU R39, [R1+0x1178] ;  /* 0x0011780001277983 */ /* 0x000ee80000300800 */
[----:B------:R-:W3:Y:S04]  /*27c80*/  LDL.LU R42, [R1+0x119c] ;  /* 0x00119c00012a7983 */ /* 0x000ee80000300800 */
[----:B------:R0:W-:Y:S04]  /*27c90*/  STL [R1+0x11c8], R60 ;  /* 0x0011c83c01007387 */ /* 0x0001e80000100800 */
[----:B------:R-:W3:Y:S04]  /*27ca0*/  LDL.LU R46, [R1+0x1170] ;  /* 0x00117000012e7983 */ /* 0x000ee80000300800 */
[----:B------:R-:W3:Y:S04]  /*27cb0*/  LDL.LU R47, [R1+0x1194] ;  /* 0x00119400012f7983 */ /* 0x000ee80000300800 */
[----:B------:R-:W3:Y:S04]  /*27cc0*/  LDL.LU R53, [R1+0x1168] ;  /* 0x0011680001357983 */ /* 0x000ee80000300800 */
[----:B------:R-:W3:Y:S04]  /*27cd0*/  LDL.LU R52, [R1+0x118c] ;  /* 0x00118c0001347983 */ /* 0x000ee80000300800 */
[----:B------:R-:W3:Y:S01]  /*27ce0*/  LDL.LU R29, [R1+0x1160] ;  /* 0x00116000011d7983 */ /* 0x000ee20000300800 */
[----:B------:R-:W-:Y:S01]  /*27cf0*/  IMAD.X R48, R48, 0x1, R2, P6 ;  /* 0x0000000130307824 */ /* 0x000fe200030e0602 */
[----:B------:R-:W-:-:S02]  /*27d00*/  IADD3 R49, P6, PT, R49, R34, RZ ;  /* 0x0000002231317210 */ /* 0x000fc40007fde0ff */
[----:B0-----:R-:W3:Y:S01]  /*27d10*/  LDL.LU R60, [R1+0x1184] ;  /* 0x00118400013c7983 */ /* 0x001ee20000300800 */
[--C-:B------:R-:W-:Y:S01]  /*27d20*/  IMAD.X R50, R50, 0x1, R2.reuse, P1 ;  /* 0x0000000132327824 */ /* 0x100fe200008e0602 */
[-C--:B------:R-:W-:Y:S01]  /*27d30*/  IADD3 R51, P1, PT, R51, R34.reuse, RZ ;  /* 0x0000002233337210 */ /* 0x080fe20007f3e0ff */
[----:B------:R-:W-:Y:S01]  /*27d40*/  IMAD.X R27, R27, 0x1, R2, P2 ;  /* 0x000000011b1b7824 */ /* 0x000fe200010e0602 */
[----:B------:R-:W-:Y:S01]  /*27d50*/  STL [R1+0x11ec], R48 ;  /* 0x0011ec3001007387 */ /* 0x000fe20000100800 */
[----:B------:R-:W-:-:S03]  /*27d60*/  IADD3 R56, P2, PT, R56, R34, RZ ;  /* 0x0000002238387210 */ /* 0x000fc60007f5e0ff */
[----:B------:R-:W-:Y:S01]  /*27d70*/  STL [R1+0x11c0], R49 ;  /* 0x0011c03101007387 */ /* 0x000fe20000100800 */
[--C-:B------:R-:W-:Y:S02]  /*27d80*/  IMAD.X R57, R57, 0x1, R2.reuse, P3 ;  /* 0x0000000139397824 */ /* 0x100fe400018e0602 */
[--C-:B------:R-:W-:Y:S01]  /*27d90*/  IMAD.X R59, R59, 0x1, R2.reuse, P4 ;  /* 0x000000013b3b7824 */ /* 0x100fe200020e0602 */
[----:B------:R-:W-:Y:S04]  /*27da0*/  STL [R1+0x11e4], R50 ;  /* 0x0011e43201007387 */ /* 0x000fe80000100800 */
[----:B------:R-:W-:Y:S01]  /*27db0*/  STL [R1+0x11b8], R51 ;  /* 0x0011b83301007387 */ /* 0x000fe20000100800 */
[-C--:B------:R-:W-:Y:S02]  /*27dc0*/  IADD3 R3, P4, PT, R3, R34.reuse, RZ ;  /* 0x0000002203037210 */ /* 0x080fe40007f9e0ff */
[----:B------:R-:W-:Y:S01]  /*27dd0*/  IADD3 R58, P3, PT, R58, R34, RZ ;  /* 0x000000223a3a7210 */ /* 0x000fe20007f7e0ff */
[----:B------:R-:W-:Y:S04]  /*27de0*/  STL [R1+0x11dc], R27 ;  /* 0x0011dc1b01007387 */ /* 0x000fe80000100800 */
[----:B------:R-:W-:Y:S04]  /*27df0*/  STL [R1+0x11b0], R56 ;  /* 0x0011b03801007387 */ /* 0x000fe80000100800 */
[----:B------:R-:W-:Y:S04]  /*27e00*/  STL [R1+0x11d4], R57 ;  /* 0x0011d43901007387 */ /* 0x000fe80000100800 */
[----:B------:R0:W-:Y:S01]  /*27e10*/  STL [R1+0x11a0], R3 ;  /* 0x0011a00301007387 */ /* 0x0001e20000100800 */
[----:B------:R-:W-:-:S03]  /*27e20*/  IMAD.X R28, R28, 0x1, R2, P5 ;  /* 0x000000011c1c7824 */ /* 0x000fc600028e0602 */
[----:B------:R-:W-:Y:S04]  /*27e30*/  STL [R1+0x11a8], R58 ;  /* 0x0011a83a01007387 */ /* 0x000fe80000100800 */
[----:B0-----:R-:W3:Y:S04]  /*27e40*/  LDL.LU R3, [R1+0x1158] ;  /* 0x0011580001037983 */ /* 0x001ee80000300800 */
[----:B------:R-:W-:Y:S04]  /*27e50*/  STL [R1+0x11cc], R59 ;  /* 0x0011cc3b01007387 */ /* 0x000fe80000100800 */
[----:B------:R0:W-:Y:S04]  /*27e60*/  STL [R1+0x11c4], R28 ;  /* 0x0011c41c01007387 */ /* 0x0001e80000100800 */
[----:B0-----:R-:W3:Y:S01]  /*27e70*/  LDL.LU R28, [R1+0x117c] ;  /* 0x00117c00011c7983 */ /* 0x001ee20000300800 */
[----:B--2---:R-:W-:-:S05]  /*27e80*/  IADD3 R21, P5, PT, R21, R34, RZ ;  /* 0x0000002215157210 */ /* 0x004fca0007fbe0ff */
[----:B------:R0:W-:Y:S04]  /*27e90*/  STL [R1+0x1198], R21 ;  /* 0x0011981501007387 */ /* 0x0001e80000100800 */
[----:B0-----:R-:W2:Y:S01]  /*27ea0*/  LDL.LU R21, [R1+0x1150] ;  /* 0x0011500001157983 */ /* 0x001ea20000300800 */
[--C-:B----4-:R-:W-:Y:S01]  /*27eb0*/  IMAD.X R30, R30, 0x1, R2.reuse, P6 ;  /* 0x000000011e1e7824 */ /* 0x110fe200030e0602 */
[-C--:B------:R-:W-:Y:S01]  /*27ec0*/  IADD3 R31, P6, PT, R31, R34.reuse, RZ ;  /* 0x000000221f1f7210 */ /* 0x080fe20007fde0ff */
[--C-:B------:R-:W-:Y:S02]  /*27ed0*/  IMAD.X R54, R54, 0x1, R2.reuse, P1 ;  /* 0x0000000136367824 */ /* 0x100fe400008e0602 */
[----:B------:R-:W-:Y:S01]  /*27ee0*/  IMAD.X R35, R35, 0x1, R2, P2 ;  /* 0x0000000123237824 */ /* 0x000fe200010e0602 */
[----:B---3--:R-:W-:-:S02]  /*27ef0*/  IADD3 R20, P2, PT, R20, R34, RZ ;  /* 0x0000002214147210 */ /* 0x008fc40007f5e0ff */
[----:B------:R-:W-:Y:S01]  /*27f00*/  IADD3 R55, P1, PT, R55, R34, RZ ;  /* 0x0000002237377210 */ /* 0x000fe20007f3e0ff */
[----:B------:R-:W-:Y:S04]  /*27f10*/  STL [R1+0x11bc], R30 ;  /* 0x0011bc1e01007387 */ /* 0x000fe80000100800 */
[----:B------:R-:W-:Y:S04]  /*27f20*/  STL [R1+0x1190], R31 ;  /* 0x0011901f01007387 */ /* 0x000fe80000100800 */
[----:B------:R-:W-:Y:S01]  /*27f30*/  STL [R1+0x11b4], R54 ;  /* 0x0011b43601007387 */ /* 0x000fe20000100800 */
[----:B------:R-:W-:-:S03]  /*27f40*/  IMAD.X R38, R38, 0x1, R2, P3 ;  /* 0x0000000126267824 */ /* 0x000fc600018e0602 */
[----:B------:R0:W-:Y:S01]  /*27f50*/  STL [R1+0x1180], R20 ;  /* 0x0011801401007387 */ /* 0x0001e20000100800 */
[----:B------:R-:W-:-:S03]  /*27f60*/  IADD3 R39, P3, PT, R39, R34, RZ ;  /* 0x0000002227277210 */ /* 0x000fc60007f7e0ff */
[----:B------:R-:W-:Y:S01]  /*27f70*/  STL [R1+0x1188], R55 ;  /* 0x0011883701007387 */ /* 0x000fe20000100800 */
[--C-:B------:R-:W-:Y:S01]  /*27f80*/  IMAD.X R42, R42, 0x1, R2.reuse, P4 ;  /* 0x000000012a2a7824 */ /* 0x100fe200020e0602 */
[-C--:B------:R-:W-:Y:S01]  /*27f90*/  IADD3 R46, P4, PT, R46, R34.reuse, RZ ;  /* 0x000000222e2e7210 */ /* 0x080fe20007f9e0ff */
[--C-:B------:R-:W-:Y:S01]  /*27fa0*/  IMAD.X R47, R47, 0x1, R2.reuse, P5 ;  /* 0x000000012f2f7824 */ /* 0x100fe200028e0602 */
[----:B------:R-:W-:Y:S01]  /*27fb0*/  IADD3 R53, P5, PT, R53, R34, RZ ;  /* 0x0000002235357210 */ /* 0x000fe20007fbe0ff */
[----:B0-----:R-:W3:Y:S04]  /*27fc0*/  LDL.LU R20, [R1+0x1174] ;  /* 0x0011740001147983 */ /* 0x001ee80000300800 */
[----:B------:R-:W-:Y:S04]  /*27fd0*/  STL [R1+0x11ac], R35 ;  /* 0x0011ac2301007387 */ /* 0x000fe80000100800 */
[----:B------:R-:W-:Y:S04]  /*27fe0*/  STL [R1+0x11a4], R38 ;  /* 0x0011a42601007387 */ /* 0x000fe80000100800 */
[----:B------:R-:W-:Y:S04]  /*27ff0*/  STL [R1+0x1178], R39 ;  /* 0x0011782701007387 */ /* 0x000fe80000100800 */
[----:B------:R-:W-:Y:S01]  /*28000*/  STL [R1+0x119c], R42 ;  /* 0x00119c2a01007387 */ /* 0x000fe20000100800 */
[----:B------:R-:W-:-:S03]  /*28010*/  IMAD.X R52, R52, 0x1, R2, P6 ;  /* 0x0000000134347824 */ /* 0x000fc600030e0602 */
[----:B------:R-:W-:Y:S01]  /*28020*/  STL [R1+0x1170], R46 ;  /* 0x0011702e01007387 */ /* 0x000fe20000100800 */
[----:B------:R-:W-:-:S03]  /*28030*/  IADD3 R29, P6, PT, R29, R34, RZ ;  /* 0x000000221d1d7210 */ /* 0x000fc60007fde0ff */
[----:B------:R-:W-:Y:S04]  /*28040*/  STL [R1+0x1194], R47 ;  /* 0x0011942f01007387 */ /* 0x000fe80000100800 */
[----:B------:R-:W-:Y:S01]  /*28050*/  STL [R1+0x1168], R53 ;  /* 0x0011683501007387 */ /* 0x000fe20000100800 */
[----:B------:R-:W-:-:S03]  /*28060*/  IMAD.X R60, R60, 0x1, R2, P1 ;  /* 0x000000013c3c7824 */ /* 0x000fc600008e0602 */
[----:B------:R-:W4:Y:S04]  /*28070*/  LDL.LU R48, [R1+0x1148] ;  /* 0x0011480001307983 */ /* 0x000f280000300800 */
[----:B------:R-:W-:Y:S04]  /*28080*/  STL [R1+0x118c], R52 ;  /* 0x00118c3401007387 */ /* 0x000fe80000100800 */
[----:B------:R-:W4:Y:S04]  /*28090*/  LDL.LU R49, [R1+0x116c] ;  /* 0x00116c0001317983 */ /* 0x000f280000300800 */
[----:B------:R-:W-:Y:S04]  /*280a0*/  STL [R1+0x1160], R29 ;  /* 0x0011601d01007387 */ /* 0x000fe80000100800 */
[----:B------:R-:W4:Y:S04]  /*280b0*/  LDL.LU R50, [R1+0x1140] ;  /* 0x0011400001327983 */ /* 0x000f280000300800 */
[----:B------:R0:W-:Y:S04]  /*280c0*/  STL [R1+0x1184], R60 ;  /* 0x0011843c01007387 */ /* 0x0001e80000100800 */
[----:B------:R-:W4:Y:S04]  /*280d0*/  LDL.LU R51, [R1+0x1164] ;  /* 0x0011640001337983 */ /* 0x000f280000300800 */
[----:B------:R-:W4:Y:S04]  /*280e0*/  LDL.LU R27, [R1+0x1138] ;  /* 0x00113800011b7983 */ /* 0x000f280000300800 */
[----:B------:R-:W4:Y:S04]  /*280f0*/  LDL.LU R56, [R1+0x115c] ;  /* 0x00115c0001387983 */ /* 0x000f280000300800 */
[----:B------:R-:W4:Y:S04]  /*28100*/  LDL.LU R57, [R1+0x1130] ;  /* 0x0011300001397983 */ /* 0x000f280000300800 */
[----:B------:R-:W4:Y:S04]  /*28110*/  LDL.LU R58, [R1+0x1154] ;  /* 0x00115400013a7983 */ /* 0x000f280000300800 */
[----:B------:R-:W4:Y:S01]  /*28120*/  LDL.LU R59, [R1+0x1128] ;  /* 0x00112800013b7983 */ /* 0x000f220000300800 */
[----:B------:R-:W-:-:S03]  /*28130*/  IADD3 R3, P1, PT, R3, R34, RZ ;  /* 0x0000002203037210 */ /* 0x000fc60007f3e0ff */
[----:B0-----:R-:W4:Y:S04]  /*28140*/  LDL.LU R60, [R1+0x114c] ;  /* 0x00114c00013c7983 */ /* 0x001f280000300800 */
[----:B------:R-:W4:Y:S04]  /*28150*/  LDL.LU R29, [R1+0x1120] ;  /* 0x00112000011d7983 */ /* 0x000f280000300800 */
[----:B------:R0:W-:Y:S01]  /*28160*/  STL [R1+0x1158], R3 ;  /* 0x0011580301007387 */ /* 0x0001e20000100800 */
[----:B------:R-:W-:-:S03]  /*28170*/  IMAD.X R28, R28, 0x1, R2, P2 ;  /* 0x000000011c1c7824 */ /* 0x000fc600010e0602 */
[----:B0-----:R-:W4:Y:S04]  /*28180*/  LDL.LU R3, [R1+0x1144] ;  /* 0x0011440001037983 */ /* 0x001f280000300800 */
[----:B------:R-:W4:Y:S04]  /*28190*/  LDL.LU R30, [R1+0x1118] ;  /* 0x00111800011e7983 */ /* 0x000f280000300800 */
[----:B------:R-:W4:Y:S04]  /*281a0*/  LDL.LU R31, [R1+0x113c] ;  /* 0x00113c00011f7983 */ /* 0x000f280000300800 */
[----:B------:R-:W-:Y:S04]  /*281b0*/  STL [R1+0x117c], R28 ;  /* 0x00117c1c01007387 */ /* 0x000fe80000100800 */
[----:B------:R-:W4:Y:S01]  /*281c0*/  LDL.LU R54, [R1+0x1110] ;  /* 0x0011100001367983 */ /* 0x000f220000300800 */
[----:B--2---:R-:W-:-:S05]  /*281d0*/  IADD3 R21, P2, PT, R21, R34, RZ ;  /* 0x0000002215157210 */ /* 0x004fca0007f5e0ff */
[----:B------:R0:W-:Y:S04]  /*281e0*/  STL [R1+0x1150], R21 ;  /* 0x0011501501007387 */ /* 0x0001e80000100800 */
[----:B------:R-:W2:Y:S04]  /*281f0*/  LDL.LU R55, [R1+0x1134] ;  /* 0x0011340001377983 */ /* 0x000ea80000300800 */
[----:B------:R-:W2:Y:S04]  /*28200*/  LDL.LU R35, [R1+0x1108] ;  /* 0x0011080001237983 */ /* 0x000ea80000300800 */
[----:B0-----:R-:W2:Y:S04]  /*28210*/  LDL.LU R21, [R1+0x112c] ;  /* 0x00112c0001157983 */ /* 0x001ea80000300800 */
[----:B------:R-:W2:Y:S04]  /*28220*/  LDL.LU R38, [R1+0x1100] ;  /* 0x0011000001267983 */ /* 0x000ea80000300800 */
[----:B------:R-:W2:Y:S04]  /*28230*/  LDL.LU R39, [R1+0x1124] ;  /* 0x0011240001277983 */ /* 0x000ea80000300800 */
[----:B------:R-:W2:Y:S01]  /*28240*/  LDL.LU R42, [R1+0x10f8] ;  /* 0x0010f800012a7983 */ /* 0x000ea20000300800 */
[----:B---3--:R-:W-:-:S05]  /*28250*/  IMAD.X R20, R20, 0x1, R2, P3 ;  /* 0x0000000114147824 */ /* 0x008fca00018e0602 */
[----:B------:R0:W-:Y:S04]  /*28260*/  STL [R1+0x1174], R20 ;  /* 0x0011741401007387 */ /* 0x0001e80000100800 */
[----:B------:R-:W3:Y:S04]  /*28270*/  LDL.LU R46, [R1+0x111c] ;  /* 0x00111c00012e7983 */ /* 0x000ee80000300800 */
[----:B------:R-:W3:Y:S04]  /*28280*/  LDL.LU R47, [R1+0x10f0] ;  /* 0x0010f000012f7983 */ /* 0x000ee80000300800 */
[----:B------:R-:W3:Y:S04]  /*28290*/  LDL.LU R53, [R1+0x1114] ;  /* 0x0011140001357983 */ /* 0x000ee80000300800 */
[----:B------:R-:W3:Y:S04]  /*282a0*/  LDL.LU R52, [R1+0x10e8] ;  /* 0x0010e80001347983 */ /* 0x000ee80000300800 */
[----:B------:R-:W3:Y:S01]  /*282b0*/  LDL.LU R28, [R1+0x110c] ;  /* 0x00110c00011c7983 */ /* 0x000ee20000300800 */
[----:B----4-:R-:W-:-:S03]  /*282c0*/  IADD3 R48, P3, PT, R48, R34, RZ ;  /* 0x0000002230307210 */ /* 0x010fc60007f7e0ff */
[----:B0-----:R-:W4:Y:S01]  /*282d0*/  LDL.LU R20, [R1+0x10e0] ;  /* 0x0010e00001147983 */ /* 0x001f220000300800 */
[--C-:B------:R-:W-:Y:S01]  /*282e0*/  IMAD.X R49, R49, 0x1, R2.reuse, P4 ;  /* 0x0000000131317824 */ /* 0x100fe200020e0602 */
[-C--:B------:R-:W-:Y:S01]  /*282f0*/  IADD3 R50, P4, PT, R50, R34.reuse, RZ ;  /* 0x0000002232327210 */ /* 0x080fe20007f9e0ff */
[--C-:B------:R-:W-:Y:S01]  /*28300*/  IMAD.X R51, R51, 0x1, R2.reuse, P5 ;  /* 0x0000000133337824 */ /* 0x100fe200028e0602 */
[----:B------:R-:W-:Y:S01]  /*28310*/  IADD3 R27, P5, PT, R27, R34, RZ ;  /* 0x000000221b1b7210 */ /* 0x000fe20007fbe0ff */
[----:B------:R-:W-:Y:S01]  /*28320*/  STL [R1+0x1148], R48 ;  /* 0x0011483001007387 */ /* 0x000fe20000100800 */
[----:B------:R-:W-:-:S03]  /*28330*/  IMAD.X R56, R56, 0x1, R2, P6 ;  /* 0x0000000138387824 */ /* 0x000fc600030e0602 */
[----:B------:R-:W-:Y:S01]  /*28340*/  STL [R1+0x116c], R49 ;  /* 0x00116c3101007387 */ /* 0x000fe20000100800 */
[----:B------:R-:W-:-:S03]  /*28350*/  IADD3 R57, P6, PT, R57, R34, RZ ;  /* 0x0000002239397210 */ /* 0x000fc60007fde0ff */
[----:B------:R-:W-:Y:S04]  /*28360*/  STL [R1+0x1140], R50 ;  /* 0x0011403201007387 */ /* 0x000fe80000100800 */
[----:B------:R-:W-:Y:S01]  /*28370*/  STL [R1+0x1164], R51 ;  /* 0x0011643301007387 */ /* 0x000fe20000100800 */
[--C-:B------:R-:W-:Y:S02]  /*28380*/  IMAD.X R60, R60, 0x1, R2.reuse, P2 ;  /* 0x000000013c3c7824 */ /* 0x100fe400010e0602 */
[----:B------:R-:W-:Y:S01]  /*28390*/  IMAD.X R58, R58, 0x1, R2, P1 ;  /* 0x000000013a3a7824 */ /* 0x000fe200008e0602 */
[----:B------:R-:W-:Y:S04]  /*283a0*/  STL [R1+0x1138], R27 ;  /* 0x0011381b01007387 */ /* 0x000fe80000100800 */
[----:B------:R-:W-:Y:S01]  /*283b0*/  STL [R1+0x115c], R56 ;  /* 0x00115c3801007387 */ /* 0x000fe20000100800 */
[----:B------:R-:W-:-:S03]  /*283c0*/  IADD3 R59, P1, PT, R59, R34, RZ ;  /* 0x000000223b3b7210 */ /* 0x000fc60007f3e0ff */
[----:B------:R-:W-:Y:S04]  /*283d0*/  STL [R1+0x1130], R57 ;  /* 0x0011303901007387 */ /* 0x000fe80000100800 */
[----:B------:R0:W-:Y:S01]  /*283e0*/  STL [R1+0x114c], R60 ;  /* 0x00114c3c01007387 */ /* 0x0001e20000100800 */
[----:B------:R-:W-:-:S03]  /*283f0*/  IADD3 R29, P2, PT, R29, R34, RZ ;  /* 0x000000221d1d7210 */ /* 0x000fc60007f5e0ff */
[----:B------:R-:W-:Y:S01]  /*28400*/  STL [R1+0x1154], R58 ;  /* 0x0011543a01007387 */ /* 0x000fe20000100800 */
[----:B------:R-:W-:-:S03]  /*28410*/  IMAD.X R3, R3, 0x1, R2, P3 ;  /* 0x0000000103037824 */ /* 0x000fc600018e0602 */
[----:B0-----:R-:W4:Y:S04]  /*28420*/  LDL.LU R60, [R1+0x1104] ;  /* 0x00110400013c7983 */ /* 0x001f280000300800 */
[----:B------:R-:W-:Y:S04]  /*28430*/  STL [R1+0x1128], R59 ;  /* 0x0011283b01007387 */ /* 0x000fe80000100800 */
[----:B------:R0:W-:Y:S01]  /*28440*/  STL [R1+0x1120], R29 ;  /* 0x0011201d01007387 */ /* 0x0001e20000100800 */
[-C--:B------:R-:W-:Y:S01]  /*28450*/  IADD3 R30, P3, PT, R30, R34.reuse, RZ ;  /* 0x000000221e1e7210 */ /* 0x080fe20007f7e0ff */
[--C-:B------:R-:W-:Y:S01]  /*28460*/  IMAD.X R31, R31, 0x1, R2.reuse, P4 ;  /* 0x000000011f1f7824 */ /* 0x100fe200020e0602 */
[----:B------:R-:W-:Y:S01]  /*28470*/  IADD3 R54, P4, PT, R54, R34, RZ ;  /* 0x0000002236367210 */ /* 0x000fe20007f9e0ff */
[----:B0-----:R-:W4:Y:S04]  /*28480*/  LDL.LU R29, [R1+0x10d8] ;  /* 0x0010d800011d7983 */ /* 0x001f280000300800 */
[----:B------:R0:W-:Y:S04]  /*28490*/  STL [R1+0x1144], R3 ;  /* 0x0011440301007387 */ /* 0x0001e80000100800 */
[----:B0-----:R-:W4:Y:S04]  /*284a0*/  LDL.LU R3, [R1+0x10fc] ;  /* 0x0010fc0001037983 */ /* 0x001f280000300800 */
[----:B------:R-:W-:Y:S04]  /*284b0*/  STL [R1+0x1118], R30 ;  /* 0x0011181e01007387 */ /* 0x000fe80000100800 */
[----:B------:R-:W-:Y:S04]  /*284c0*/  STL [R1+0x113c], R31 ;  /* 0x00113c1f01007387 */ /* 0x000fe80000100800 */
[----:B------:R-:W-:Y:S01]  /*284d0*/  STL [R1+0x1110], R54 ;  /* 0x0011103601007387 */ /* 0x000fe20000100800 */
[----:B--2---:R-:W-:-:S02]  /*284e0*/  IMAD.X R55, R55, 0x1, R2, P5 ;  /* 0x0000000137377824 */ /* 0x004fc400028e0602 */
[----:B------:R-:W-:-:S05]  /*284f0*/  IMAD.X R21, R21, 0x1, R2, P6 ;  /* 0x0000000115157824 */ /* 0x000fca00030e0602 */
[----:B------:R0:W-:Y:S04]  /*28500*/  STL [R1+0x112c], R21 ;  /* 0x00112c1501007387 */ /* 0x0001e80000100800 */
[----:B------:R-:W-:Y:S04]  /*28510*/  STL [R1+0x1134], R55 ;  /* 0x0011343701007387 */ /* 0x000fe80000100800 */
[----:B0-----:R-:W2:Y:S01]  /*28520*/  LDL.LU R21, [R1+0x10d0] ;  /* 0x0010d00001157983 */ /* 0x001ea20000300800 */
[-C--:B------:R-:W-:Y:S02]  /*28530*/  IADD3 R35, P5, PT, R35, R34.reuse, RZ ;  /* 0x0000002223237210 */ /* 0x080fe40007fbe0ff */
[-C--:B------:R-:W-:Y:S01]  /*28540*/  IADD3 R38, P6, PT, R38, R34.reuse, RZ ;  /* 0x0000002226267210 */ /* 0x080fe20007fde0ff */
[--C-:B------:R-:W-:Y:S01]  /*28550*/  IMAD.X R39, R39, 0x1, R2.reuse, P1 ;  /* 0x0000000127277824 */ /* 0x100fe200008e0602 */
[-C--:B------:R-:W-:Y:S01]  /*28560*/  IADD3 R42, P1, PT, R42, R34.reuse, RZ ;  /* 0x000000222a2a7210 */ /* 0x080fe20007f3e0ff */
[----:B---3--:R-:W-:Y:S01]  /*28570*/  IMAD.X R46, R46, 0x1, R2, P2 ;  /* 0x000000012e2e7824 */ /* 0x008fe200010e0602 */
[----:B------:R-:W-:Y:S01]  /*28580*/  STL [R1+0x1108], R35 ;  /* 0x0011082301007387 */ /* 0x000fe20000100800 */
[----:B------:R-:W-:-:S03]  /*28590*/  IADD3 R47, P2, PT, R47, R34, RZ ;  /* 0x000000222f2f7210 */ /* 0x000fc60007f5e0ff */
[----:B------:R-:W-:Y:S01]  /*285a0*/  STL [R1+0x1100], R38 ;  /* 0x0011002601007387 */ /* 0x000fe20000100800 */
[----:B------:R-:W-:-:S03]  /*285b0*/  IMAD.X R53, R53, 0x1, R2, P3 ;  /* 0x0000000135357824 */ /* 0x000fc600018e0602 */
[----:B------:R-:W-:Y:S04]  /*285c0*/  STL [R1+0x1124], R39 ;  /* 0x0011242701007387 */ /* 0x000fe80000100800 */
[----:B------:R-:W-:Y:S01]  /*285d0*/  STL [R1+0x10f8], R42 ;  /* 0x0010f82a01007387 */ /* 0x000fe20000100800 */
[----:B------:R-:W-:-:S03]  /*285e0*/  IADD3 R52, P3, PT, R52, R34, RZ ;  /* 0x0000002234347210 */ /* 0x000fc60007f7e0ff */
[----:B------:R-:W-:Y:S01]  /*285f0*/  STL [R1+0x111c], R46 ;  /* 0x00111c2e01007387 */ /* 0x000fe20000100800 */
[----:B------:R-:W-:-:S03]  /*28600*/  IMAD.X R28, R28, 0x1, R2, P4 ;  /* 0x000000011c1c7824 */ /* 0x000fc600020e0602 */
[----:B------:R-:W-:Y:S04]  /*28610*/  STL [R1+0x10f0], R47 ;  /* 0x0010f02f01007387 */ /* 0x000fe80000100800 */
[----:B------:R-:W-:Y:S01]  /*28620*/  STL [R1+0x1114], R53 ;  /* 0x0011143501007387 */ /* 0x000fe20000100800 */
[----:B----4-:R-:W-:-:S03]  /*28630*/  IADD3 R20, P4, PT, R20, R34, RZ ;  /* 0x0000002214147210 */ /* 0x010fc60007f9e0ff */
[----:B------:R-:W3:Y:S04]  /*28640*/  LDL.LU R48, [R1+0x10f4] ;  /* 0x0010f40001307983 */ /* 0x000ee80000300800 */
        /* <DEDUP_REMOVED lines=11> */
[----:B------:R-:W-:-:S03]  /*28700*/  IMAD.X R60, R60, 0x1, R2, P5 ;  /* 0x000000013c3c7824 */ /* 0x000fc600028e0602 */
[----:B0-----:R-:W4:Y:S04]  /*28710*/  LDL.LU R20, [R1+0x10a8] ;  /* 0x0010a80001147983 */ /* 0x001f280000300800 */
[----:B------:R-:W4:Y:S04]  /*28720*/  LDL.LU R28, [R1+0x10cc] ;  /* 0x0010cc00011c7983 */ /* 0x000f280000300800 */
[----:B------:R0:W-:Y:S01]  /*28730*/  STL [R1+0x1104], R60 ;  /* 0x0011043c01007387 */ /* 0x0001e20000100800 */
[----:B------:R-:W-:-:S03]  /*28740*/  IADD3 R29, P5, PT, R29, R34, RZ ;  /* 0x000000221d1d7210 */ /* 0x000fc60007fbe0ff */
[----:B0-----:R-:W4:Y:S04]  /*28750*/  LDL.LU R60, [R1+0x10a0] ;  /* 0x0010a000013c7983 */ /* 0x001f280000300800 */
[----:B------:R-:W4:Y:S04]  /*28760*/  LDL.LU R30, [R1+0x10c4] ;  /* 0x0010c400011e7983 */ /* 0x000f280000300800 */
[----:B------:R-:W4:Y:S04]  /*28770*/  LDL.LU R31, [R1+0x1098] ;  /* 0x00109800011f7983 */ /* 0x000f280000300800 */
[----:B------:R-:W-:Y:S04]  /*28780*/  STL [R1+0x10d8], R29 ;  /* 0x0010d81d01007387 */ /* 0x000fe80000100800 */
[----:B------:R-:W4:Y:S01]  /*28790*/  LDL.LU R54, [R1+0x10bc] ;  /* 0x0010bc0001367983 */ /* 0x000f220000300800 */
[----:B------:R-:W-:-:S05]  /*287a0*/  IMAD.X R3, R3, 0x1, R2, P6 ;  /* 0x0000000103037824 */ /* 0x000fca00030e0602 */
[----:B------:R0:W-:Y:S04]  /*287b0*/  STL [R1+0x10fc], R3 ;  /* 0x0010fc0301007387 */ /* 0x0001e80000100800 */
[----:B------:R-:W4:Y:S04]  /*287c0*/  LDL.LU R55, [R1+0x1090] ;  /* 0x0010900001377983 */ /* 0x000f280000300800 */
[----:B------:R-:W4:Y:S04]  /*287d0*/  LDL.LU R35, [R1+0x10b4] ;  /* 0x0010b40001237983 */ /* 0x000f280000300800 */
[----:B0-----:R-:W4:Y:S04]  /*287e0*/  LDL.LU R3, [R1+0x1088] ;  /* 0x0010880001037983 */ /* 0x001f280000300800 */
[----:B------:R-:W4:Y:S04]  /*287f0*/  LDL.LU R38, [R1+0x10ac] ;  /* 0x0010ac0001267983 */ /* 0x000f280000300800 */
[----:B------:R-:W4:Y:S04]  /*28800*/  LDL.LU R39, [R1+0x1080] ;  /* 0x0010800001277983 */ /* 0x000f280000300800 */
[----:B------:R-:W4:Y:S01]  /*28810*/  LDL.LU R42, [R1+0x10a4] ;  /* 0x0010a400012a7983 */ /* 0x000f220000300800 */
[----:B--2---:R-:W-:-:S05]  /*28820*/  IADD3 R21, P6, PT, R21, R34, RZ ;  /* 0x0000002215157210 */ /* 0x004fca0007fde0ff */
[----:B------:R0:W-:Y:S04]  /*28830*/  STL [R1+0x10d0], R21 ;  /* 0x0010d01501007387 */ /* 0x0001e80000100800 */
[----:B------:R-:W2:Y:S04]  /*28840*/  LDL.LU R46, [R1+0x1078] ;  /* 0x00107800012e7983 */ /* 0x000ea80000300800 */
[----:B------:R-:W2:Y:S04]  /*28850*/  LDL.LU R47, [R1+0x109c] ;  /* 0x00109c00012f7983 */ /* 0x000ea80000300800 */
[----:B------:R-:W2:Y:S04]  /*28860*/  LDL.LU R53, [R1+0x1070] ;  /* 0x0010700001357983 */ /* 0x000ea80000300800 */
[----:B------:R-:W2:Y:S04]  /*28870*/  LDL.LU R52, [R1+0x1094] ;  /* 0x0010940001347983 */ /* 0x000ea80000300800 */
[----:B------:R-:W2:Y:S04]  /*28880*/  LDL.LU R29, [R1+0x1068] ;  /* 0x00106800011d7983 */ /* 0x000ea80000300800 */
[----:B0-----:R-:W2:Y:S01]  /*28890*/  LDL.LU R21, [R1+0x108c] ;  /* 0x00108c0001157983 */ /* 0x001ea20000300800 */
[--C-:B---3--:R-:W-:Y:S01]  /*288a0*/  IMAD.X R48, R48, 0x1, R2.reuse, P1 ;  /* 0x0000000130307824 */ /* 0x108fe200008e0602 */
[-C--:B----4-:R-:W-:Y:S01]  /*288b0*/  IADD3 R49, P1, PT, R49, R34.reuse, RZ ;  /* 0x0000002231317210 */ /* 0x090fe20007f3e0ff */
        /* <DEDUP_REMOVED lines=17> */
[----:B------:R-:W-:Y:S01]  /*289d0*/  STL [R1+0x10b0], R58 ;  /* 0x0010b03a01007387 */ /* 0x000fe20000100800 */
[----:B------:R-:W-:-:S03]  /*289e0*/  IADD3 R60, P6, PT, R60, R34, RZ ;  /* 0x000000223c3c7210 */ /* 0x000fc60007fde0ff */
[----:B0-----:R-:W3:Y:S04]  /*289f0*/  LDL.LU R20, [R1+0x1060] ;  /* 0x0010600001147983 */ /* 0x001ee80000300800 */
[----:B------:R-:W-:Y:S04]  /*28a00*/  STL [R1+0x10d4], R59 ;  /* 0x0010d43b01007387 */ /* 0x000fe80000100800 */
[----:B------:R0:W-:Y:S01]  /*28a10*/  STL [R1+0x10cc], R28 ;  /* 0x0010cc1c01007387 */ /* 0x0001e20000100800 */
[--C-:B------:R-:W-:Y:S01]  /*28a20*/  IMAD.X R30, R30, 0x1, R2.reuse, P1 ;  /* 0x000000011e1e7824 */ /* 0x100fe200008e0602 */
[-C--:B------:R-:W-:Y:S01]  /*28a30*/  IADD3 R31, P1, PT, R31, R34.reuse, RZ ;  /* 0x000000221f1f7210 */ /* 0x080fe20007f3e0ff */
[--C-:B------:R-:W-:Y:S01]  /*28a40*/  IMAD.X R54, R54, 0x1, R2.reuse, P2 ;  /* 0x0000000136367824 */ /* 0x100fe200010e0602 */
[----:B0-----:R-:W4:Y:S04]  /*28a50*/  LDL.LU R28, [R1+0x1084] ;  /* 0x00108400011c7983 */ /* 0x001f280000300800 */
[----:B------:R0:W-:Y:S01]  /*28a60*/  STL [R1+0x10a0], R60 ;  /* 0x0010a03c01007387 */ /* 0x0001e20000100800 */
[----:B------:R-:W-:Y:S01]  /*28a70*/  IMAD.X R35, R35, 0x1, R2, P3 ;  /* 0x0000000123237824 */ /* 0x000fe200018e0602 */
[----:B------:R-:W-:-:S02]  /*28a80*/  IADD3 R55, P2, PT, R55, R34, RZ ;  /* 0x0000002237377210 */ /* 0x000fc40007f5e0ff */
[----:B0-----:R-:W4:Y:S01]  /*28a90*/  LDL.LU R60, [R1+0x1058] ;  /* 0x00105800013c7983 */ /* 0x001f220000300800 */
[----:B------:R-:W-:-:S03]  /*28aa0*/  IADD3 R3, P3, PT, R3, R34, RZ ;  /* 0x0000002203037210 */ /* 0x000fc60007f7e0ff */
[----:B------:R-:W-:Y:S04]  /*28ab0*/  STL [R1+0x10c4], R30 ;  /* 0x0010c41e01007387 */ /* 0x000fe80000100800 */
[----:B------:R-:W-:Y:S04]  /*28ac0*/  STL [R1+0x1098], R31 ;  /* 0x0010981f01007387 */ /* 0x000fe80000100800 */
[----:B------:R-:W-:Y:S01]  /*28ad0*/  STL [R1+0x10bc], R54 ;  /* 0x0010bc3601007387 */ /* 0x000fe20000100800 */
[----:B------:R-:W-:-:S03]  /*28ae0*/  IMAD.X R38, R38, 0x1, R2, P4 ;  /* 0x0000000126267824 */ /* 0x000fc600020e0602 */
[----:B------:R0:W-:Y:S01]  /*28af0*/  STL [R1+0x1088], R3 ;  /* 0x0010880301007387 */ /* 0x0001e20000100800 */
[----:B------:R-:W-:-:S03]  /*28b00*/  IADD3 R39, P4, PT, R39, R34, RZ ;  /* 0x0000002227277210 */ /* 0x000fc60007f9e0ff */
[----:B------:R-:W-:Y:S01]  /*28b10*/  STL [R1+0x1090], R55 ;  /* 0x0010903701007387 */ /* 0x000fe20000100800 */
[----:B------:R-:W-:-:S03]  /*28b20*/  IMAD.X R42, R42, 0x1, R2, P5 ;  /* 0x000000012a2a7824 */ /* 0x000fc600028e0602 */
[----:B0-----:R-:W4:Y:S04]  /*28b30*/  LDL.LU R3, [R1+0x107c] ;  /* 0x00107c0001037983 */ /* 0x001f280000300800 */
[----:B------:R-:W-:Y:S04]  /*28b40*/  STL [R1+0x10b4], R35 ;  /* 0x0010b42301007387 */ /* 0x000fe80000100800 */
[----:B------:R-:W-:Y:S04]  /*28b50*/  STL [R1+0x10ac], R38 ;  /* 0x0010ac2601007387 */ /* 0x000fe80000100800 */
[----:B------:R-:W-:Y:S04]  /*28b60*/  STL [R1+0x1080], R39 ;  /* 0x0010802701007387 */ /* 0x000fe80000100800 */
[----:B------:R-:W-:Y:S01]  /*28b70*/  STL [R1+0x10a4], R42 ;  /* 0x0010a42a01007387 */ /* 0x000fe20000100800 */
[-C--:B--2---:R-:W-:Y:S01]  /*28b80*/  IADD3 R46, P5, PT, R46, R34.reuse, RZ ;  /* 0x000000222e2e7210 */ /* 0x084fe20007fbe0ff */
[--C-:B------:R-:W-:Y:S01]  /*28b90*/  IMAD.X R47, R47, 0x1, R2.reuse, P6 ;  /* 0x000000012f2f7824 */ /* 0x100fe200030e0602 */
[-C--:B------:R-:W-:Y:S01]  /*28ba0*/  IADD3 R53, P6, PT, R53, R34.reuse, RZ ;  /* 0x0000002235357210 */ /* 0x080fe20007fde0ff */
[--C-:B------:R-:W-:Y:S01]  /*28bb0*/  IMAD.X R52, R52, 0x1, R2.reuse, P1 ;  /* 0x0000000134347824 */ /* 0x100fe200008e0602 */
[----:B------:R-:W-:Y:S01]  /*28bc0*/  IADD3 R29, P1, PT, R29, R34, RZ ;  /* 0x000000221d1d7210 */ /* 0x000fe20007f3e0ff */
[----:B------:R-:W-:Y:S04]  /*28bd0*/  STL [R1+0x1078], R46 ;  /* 0x0010782e01007387 */ /* 0x000fe80000100800 */
[----:B------:R-:W-:Y:S04]  /*28be0*/  STL [R1+0x109c], R47 ;  /* 0x00109c2f01007387 */ /* 0x000fe80000100800 */
[----:B------:R-:W-:Y:S01]  /*28bf0*/  STL [R1+0x1070], R53 ;  /* 0x0010703501007387 */ /* 0x000fe20000100800 */
[----:B------:R-:W-:-:S03]  /*28c00*/  IMAD.X R21, R21, 0x1, R2, P2 ;  /* 0x0000000115157824 */ /* 0x000fc600010e0602 */
[----:B------:R-:W2:Y:S04]  /*28c10*/  LDL.LU R48, [R1+0x1050] ;  /* 0x0010500001307983 */ /* 0x000ea80000300800 */
[----:B------:R-:W-:Y:S04]  /*28c20*/  STL [R1+0x1094], R52 ;  /* 0x0010943401007387 */ /* 0x000fe80000100800 */
[----:B------:R-:W2:Y:S04]  /*28c30*/  LDL.LU R49, [R1+0x1074] ;  /* 0x0010740001317983 */ /* 0x000ea80000300800 */
[----:B------:R-:W-:Y:S04]  /*28c40*/  STL [R1+0x1068], R29 ;  /* 0x0010681d01007387 */ /* 0x000fe80000100800 */
[----:B------:R-:W2:Y:S04]  /*28c50*/  LDL.LU R50, [R1+0x1048] ;  /* 0x0010480001327983 */ /* 0x000ea80000300800 */
[----:B------:R0:W-:Y:S04]  /*28c60*/  STL [R1+0x108c], R21 ;  /* 0x00108c1501007387 */ /* 0x0001e80000100800 */
[----:B------:R-:W2:Y:S04]  /*28c70*/  LDL.LU R51, [R1+0x106c] ;  /* 0x00106c0001337983 */ /* 0x000ea80000300800 */
[----:B------:R-:W2:Y:S04]  /*28c80*/  LDL.LU R27, [R1+0x1040] ;  /* 0x00104000011b7983 */ /* 0x000ea80000300800 */
[----:B------:R-:W2:Y:S04]  /*28c90*/  LDL.LU R56, [R1+0x1064] ;  /* 0x0010640001387983 */ /* 0x000ea80000300800 */
[----:B------:R-:W2:Y:S04]  /*28ca0*/  LDL.LU R57, [R1+0x1038] ;  /* 0x0010380001397983 */ /* 0x000ea80000300800 */
[----:B------:R-:W2:Y:S04]  /*28cb0*/  LDL.LU R58, [R1+0x105c] ;  /* 0x00105c00013a7983 */ /* 0x000ea80000300800 */
[----:B------:R-:W2:Y:S04]  /*28cc0*/  LDL.LU R59, [R1+0x1030] ;  /* 0x00103000013b7983 */ /* 0x000ea80000300800 */
[----:B0-----:R-:W2:Y:S04]  /*28cd0*/  LDL.LU R21, [R1+0x1054] ;  /* 0x0010540001157983 */ /* 0x001ea80000300800 */
[----:B------:R-:W2:Y:S01]  /*28ce0*/  LDL.LU R29, [R1+0x1028] ;  /* 0x00102800011d7983 */ /* 0x000ea20000300800 */
[----:B---3--:R-:W-:-:S05]  /*28cf0*/  IADD3 R20, P2, PT, R20, R34, RZ ;  /* 0x0000002214147210 */ /* 0x008fca0007f5e0ff */
[----:B------:R0:W-:Y:S01]  /*28d00*/  STL [R1+0x1060], R20 ;  /* 0x0010601401007387 */ /* 0x0001e20000100800 */
[----:B----4-:R-:W-:-:S03]  /*28d10*/  IMAD.X R28, R28, 0x1, R2, P3 ;  /* 0x000000011c1c7824 */ /* 0x010fc600018e0602 */
[----:B0-----:R-:W3:Y:S04]  /*28d20*/  LDL.LU R20, [R1+0x104c] ;  /* 0x00104c0001147983 */ /* 0x001ee80000300800 */
[----:B------:R-:W4:Y:S04]  /*28d30*/  LDL.LU R30, [R1+0x1020] ;  /* 0x00102000011e7983 */ /* 0x000f280000300800 */
[----:B------:R-:W4:Y:S04]  /*28d40*/  LDL.LU R31, [R1+0x1044] ;  /* 0x00104400011f7983 */ /* 0x000f280000300800 */
[----:B------:R-:W-:Y:S04]  /*28d50*/  STL [R1+0x1084], R28 ;  /* 0x0010841c01007387 */ /* 0x000fe80000100800 */
[----:B------:R-:W4:Y:S01]  /*28d60*/  LDL.LU R54, [R1+0x1018] ;  /* 0x0010180001367983 */ /* 0x000f220000300800 */
[----:B------:R-:W-:-:S05]  /*28d70*/  IADD3 R60, P3, PT, R60, R34, RZ ;  /* 0x000000223c3c7210 */ /* 0x000fca0007f7e0ff */
[----:B------:R0:W-:Y:S04]  /*28d80*/  STL [R1+0x1058], R60 ;  /* 0x0010583c01007387 */ /* 0x0001e80000100800 */
[----:B------:R-:W4:Y:S04]  /*28d90*/  LDL.LU R55, [R1+0x103c] ;  /* 0x00103c0001377983 */ /* 0x000f280000300800 */
[----:B------:R-:W4:Y:S04]  /*28da0*/  LDL.LU R35, [R1+0x1010] ;  /* 0x0010100001237983 */ /* 0x000f280000300800 */
[----:B0-----:R-:W4:Y:S01]  /*28db0*/  LDL.LU R60, [R1+0x1034] ;  /* 0x00103400013c7983 */ /* 0x001f220000300800 */
[----:B------:R-:W-:-:S03]  /*28dc0*/  IMAD.X R3, R3, 0x1, R2, P4 ;  /* 0x0000000103037824 */ /* 0x000fc600020e0602 */
[----:B------:R-:W4:Y:S04]  /*28dd0*/  LDL.LU R38, [R1+0x1008] ;  /* 0x0010080001267983 */ /* 0x000f280000300800 */
[----:B------:R-:W4:Y:S04]  /*28de0*/  LDL.LU R39, [R1+0x102c] ;  /* 0x00102c0001277983 */ /* 0x000f280000300800 */
[----:B------:R-:W4:Y:S04]  /*28df0*/  LDL.LU R42, [R1+0x1000] ;  /* 0x00100000012a7983 */ /* 0x000f280000300800 */
[----:B------:R0:W-:Y:S04]  /*28e00*/  STL [R1+0x107c], R3 ;  /* 0x00107c0301007387 */ /* 0x0001e80000100800 */
[----:B------:R-:W4:Y:S04]  /*28e10*/  LDL.LU R46, [R1+0x1024] ;  /* 0x00102400012e7983 */ /* 0x000f280000300800 */
[----:B------:R-:W4:Y:S04]  /*28e20*/  LDL.LU R47, [R1+0xff8] ;  /* 0x000ff800012f7983 */ /* 0x000f280000300800 */
[----:B------:R-:W4:Y:S04]  /*28e30*/  LDL.LU R53, [R1+0x101c] ;  /* 0x00101c0001357983 */ /* 0x000f280000300800 */
[----:B------:R-:W4:Y:S04]  /*28e40*/  LDL.LU R52, [R1+0xff0] ;  /* 0x000ff00001347983 */ /* 0x000f280000300800 */
[----:B------:R-:W4:Y:S04]  /*28e50*/  LDL.LU R28, [R1+0x1014] ;  /* 0x00101400011c7983 */ /* 0x000f280000300800 */
[----:B0-----:R-:W4:Y:S01]  /*28e60*/  LDL.LU R3, [R1+0xfe8] ;  /* 0x000fe80001037983 */ /* 0x001f220000300800 */
[-C--:B--2---:R-:W-:Y:S01]  /*28e70*/  IADD3 R48, P4, PT, R48, R34.reuse, RZ ;  /* 0x0000002230307210 */ /* 0x084fe20007f9e0ff */
        /* <DEDUP_REMOVED lines=13> */
[----:B------:R-:W-:Y:S04]  /*28f50*/  STL [R1+0x1064], R56 ;  /* 0x0010643801007387 */ /* 0x000fe80000100800 */
[----:B------:R-:W-:Y:S04]  /*28f60*/  STL [R1+0x1038], R57 ;  /* 0x0010383901007387 */ /* 0x000fe80000100800 */
[----:B------:R0:W-:Y:S04]  /*28f70*/  STL [R1+0x1054], R21 ;  /* 0x0010541501007387 */ /* 0x0001e80000100800 */
[----:B------:R-:W-:Y:S04]  /*28f80*/  STL [R1+0x105c], R58 ;  /* 0x00105c3a01007387 */ /* 0x000fe80000100800 */
[----:B0-----:R-:W2:Y:S01]  /*28f90*/  LDL.LU R21, [R1+0x100c] ;  /* 0x00100c0001157983 */ /* 0x001ea20000300800 */
[----:B------:R-:W-:-:S02]  /*28fa0*/  IADD3 R59, P2, PT, R59, R34, RZ ;  /* 0x000000223b3b7210 */ /* 0x000fc40007f5e0ff */
[----:B------:R-:W-:-:S03]  /*28fb0*/  IADD3 R29, P3, PT, R29, R34, RZ ;  /* 0x000000221d1d7210 */ /* 0x000fc60007f7e0ff */
[----:B------:R-:W-:Y:S04]  /*28fc0*/  STL [R1+0x1030], R59 ;  /* 0x0010303b01007387 */ /* 0x000fe80000100800 */
[----:B------:R0:W-:Y:S04]  /*28fd0*/  STL [R1+0x1028], R29 ;  /* 0x0010281d01007387 */ /* 0x0001e80000100800 */
[----:B0-----:R-:W2:Y:S01]  /*28fe0*/  LDL.LU R29, [R1+0xfe0] ;  /* 0x000fe000011d7983 */ /* 0x001ea20000300800 */
[--C-:B---3--:R-:W-:Y:S01]  /*28ff0*/  IMAD.X R20, R20, 0x1, R2.reuse, P4 ;  /* 0x0000000114147824 */ /* 0x108fe200020e0602 */
[----:B----4-:R-:W-:Y:S01]  /*29000*/  IADD3 R30, P4, PT, R30, R34, RZ ;  /* 0x000000221e1e7210 */ /* 0x010fe20007f9e0ff */
[----:B------:R-:W-:-:S03]  /*29010*/  IMAD.X R31, R31, 0x1, R2, P5 ;  /* 0x000000011f1f7824 */ /* 0x000fc600028e0602 */
[----:B------:R0:W-:Y:S01]  /*29020*/  STL [R1+0x104c], R20 ;  /* 0x00104c1401007387 */ /* 0x0001e20000100800 */
[----:B------:R-:W-:-:S03]  /*29030*/  IADD3 R54, P5, PT, R54, R34, RZ ;  /* 0x0000002236367210 */ /* 0x000fc60007fbe0ff */
[----:B0-----:R-:W3:Y:S01]  /*29040*/  LDL.LU R20, [R1+0x1004] ;  /* 0x0010040001147983 */ /* 0x001ee20000300800 */
[----:B------:R-:W-:-:S03]  /*29050*/  IMAD.X R55, R55, 0x1, R2, P6 ;  /* 0x0000000137377824 */ /* 0x000fc600030e0602 */
[----:B------:R-:W-:Y:S01]  /*29060*/  STL [R1+0x1020], R30 ;  /* 0x0010201e01007387 */ /* 0x000fe20000100800 */
[----:B------:R-:W-:-:S03]  /*29070*/  IADD3 R35, P6, PT, R35, R34, RZ ;  /* 0x0000002223237210 */ /* 0x000fc60007fde0ff */
[----:B------:R-:W-:Y:S01]  /*29080*/  STL [R1+0x1044], R31 ;  /* 0x0010441f01007387 */ /* 0x000fe20000100800 */
[----:B------:R-:W-:-:S03]  /*29090*/  IMAD.X R60, R60, 0x1, R2, P1 ;  /* 0x000000013c3c7824 */ /* 0x000fc600008e0602 */
[----:B------:R-:W-:Y:S01]  /*290a0*/  STL [R1+0x1018], R54 ;  /* 0x0010183601007387 */ /* 0x000fe20000100800 */
[-C--:B------:R-:W-:Y:S01]  /*290b0*/  IADD3 R38, P1, PT, R38, R34.reuse, RZ ;  /* 0x0000002226267210 */ /* 0x080fe20007f3e0ff */
[--C-:B------:R-:W-:Y:S01]  /*290c0*/  IMAD.X R39, R39, 0x1, R2.reuse, P2 ;  /* 0x0000000127277824 */ /* 0x100fe200010e0602 */
[-C--:B------:R-:W-:Y:S01]  /*290d0*/  IADD3 R42, P2, PT, R42, R34.reuse, RZ ;  /* 0x000000222a2a7210 */ /* 0x080fe20007f5e0ff */
[----:B------:R0:W-:Y:S04]  /*290e0*/  STL [R1+0x1034], R60 ;  /* 0x0010343c01007387 */ /* 0x0001e80000100800 */
[----:B------:R-:W-:Y:S01]  /*290f0*/  STL [R1+0x103c], R55 ;  /* 0x00103c3701007387 */ /* 0x000fe20000100800 */
[--C-:B------:R-:W-:Y:S01]  /*29100*/  IMAD.X R46, R46, 0x1, R2.reuse, P3 ;  /* 0x000000012e2e7824 */ /* 0x100fe200018e0602 */
[-C--:B------:R-:W-:Y:S01]  /*29110*/  IADD3 R47, P3, PT, R47, R34.reuse, RZ ;  /* 0x000000222f2f7210 */ /* 0x080fe20007f7e0ff */
[--C-:B------:R-:W-:Y:S01]  /*29120*/  IMAD.X R53, R53, 0x1, R2.reuse, P4 ;  /* 0x0000000135357824 */ /* 0x100fe200020e0602 */
[----:B------:R-:W-:Y:S01]  /*29130*/  IADD3 R52, P4, PT, R52, R34, RZ ;  /* 0x0000002234347210 */ /* 0x000fe20007f9e0ff */
[----:B0-----:R-:W4:Y:S04]  /*29140*/  LDL.LU R60, [R1+0xfd8] ;  /* 0x000fd800013c7983 */ /* 0x001f280000300800 */
[----:B------:R-:W-:Y:S04]  /*29150*/  STL [R1+0x1010], R35 ;  /* 0x0010102301007387 */ /* 0x000fe80000100800 */
[----:B------:R-:W-:Y:S04]  /*29160*/  STL [R1+0x1008], R38 ;  /* 0x0010082601007387 */ /* 0x000fe80000100800 */
[----:B------:R-:W-:Y:S04]  /*29170*/  STL [R1+0x102c], R39 ;  /* 0x00102c2701007387 */ /* 0x000fe80000100800 */
[----:B------:R-:W-:Y:S04]  /*29180*/  STL [R1+0x1000], R42 ;  /* 0x0010002a01007387 */ /* 0x000fe80000100800 */
[----:B------:R-:W-:Y:S01]  /*29190*/  STL [R1+0x1024], R46 ;  /* 0x0010242e01007387 */ /* 0x000fe20000100800 */
[----:B------:R-:W-:-:S03]  /*291a0*/  IMAD.X R28, R28, 0x1, R2, P5 ;  /* 0x000000011c1c7824 */ /* 0x000fc600028e0602 */
[----:B------:R-:W-:Y:S04]  /*291b0*/  STL [R1+0xff8], R47 ;  /* 0x000ff82f01007387 */ /* 0x000fe80000100800 */
[----:B------:R-:W-:Y:S01]  /*291c0*/  STL [R1+0x101c], R53 ;  /* 0x00101c3501007387 */ /* 0x000fe20000100800 */
[----:B------:R-:W-:-:S03]  /*291d0*/  IADD3 R3, P5, PT, R3, R34, RZ ;  /* 0x0000002203037210 */ /* 0x000fc60007fbe0ff */
        /* <DEDUP_REMOVED lines=11> */
[----:B------:R-:W4:Y:S04]  /*29290*/  LDL.LU R59, [R1+0xfdc] ;  /* 0x000fdc00013b7983 */ /* 0x000f280000300800 */
[----:B0-----:R-:W4:Y:S04]  /*292a0*/  LDL.LU R3, [R1+0xfb0] ;  /* 0x000fb00001037983 */ /* 0x001f280000300800 */
[----:B------:R-:W4:Y:S01]  /*292b0*/  LDL.LU R28, [R1+0xfd4] ;  /* 0x000fd400011c7983 */ /* 0x000f220000300800 */
[----:B--2---:R-:W-:-:S05]  /*292c0*/  IMAD.X R21, R21, 0x1, R2, P6 ;  /* 0x0000000115157824 */ /* 0x004fca00030e0602 */
[----:B------:R0:W-:Y:S04]  /*292d0*/  STL [R1+0x100c], R21 ;  /* 0x00100c1501007387 */ /* 0x0001e80000100800 */
[----:B0-----:R-:W2:Y:S04]  /*292e0*/  LDL.LU R21, [R1+0xfa8] ;  /* 0x000fa80001157983 */ /* 0x001ea80000300800 */
[----:B------:R-:W2:Y:S01]  /*292f0*/  LDL.LU R30, [R1+0xfcc] ;  /* 0x000fcc00011e7983 */ /* 0x000ea20000300800 */
[----:B------:R-:W-:-:S03]  /*29300*/  IADD3 R29, P6, PT, R29, R34, RZ ;  /* 0x000000221d1d7210 */ /* 0x000fc60007fde0ff */
[----:B------:R-:W2:Y:S04]  /*29310*/  LDL.LU R31, [R1+0xfa0] ;  /* 0x000fa000011f7983 */ /* 0x000ea80000300800 */
[----:B------:R-:W-:Y:S04]  /*29320*/  STL [R1+0xfe0], R29 ;  /* 0x000fe01d01007387 */ /* 0x000fe80000100800 */
[----:B------:R-:W2:Y:S01]  /*29330*/  LDL.LU R54, [R1+0xfc4] ;  /* 0x000fc40001367983 */ /* 0x000ea20000300800 */
[----:B---3--:R-:W-:-:S05]  /*29340*/  IMAD.X R20, R20, 0x1, R2, P1 ;  /* 0x0000000114147824 */ /* 0x008fca00008e0602 */
[----:B------:R0:W-:Y:S04]  /*29350*/  STL [R1+0x1004], R20 ;  /* 0x0010041401007387 */ /* 0x0001e80000100800 */
[----:B------:R-:W3:Y:S04]  /*29360*/  LDL.LU R55, [R1+0xf98] ;  /* 0x000f980001377983 */ /* 0x000ee80000300800 */
[----:B------:R-:W3:Y:S04]  /*29370*/  LDL.LU R35, [R1+0xfbc] ;  /* 0x000fbc0001237983 */ /* 0x000ee80000300800 */
[----:B0-----:R-:W3:Y:S04]  /*29380*/  LDL.LU R20, [R1+0xf90] ;  /* 0x000f900001147983 */ /* 0x001ee80000300800 */
[----:B------:R-:W3:Y:S04]  /*29390*/  LDL.LU R38, [R1+0xfb4] ;  /* 0x000fb40001267983 */ /* 0x000ee80000300800 */
[----:B------:R-:W3:Y:S04]  /*293a0*/  LDL.LU R39, [R1+0xf88] ;  /* 0x000f880001277983 */ /* 0x000ee80000300800 */
[----:B------:R-:W3:Y:S01]  /*293b0*/  LDL.LU R42, [R1+0xfac] ;  /* 0x000fac00012a7983 */ /* 0x000ee20000300800 */
[----:B----4-:R-:W-:-:S05]  /*293c0*/  IADD3 R60, P1, PT, R60, R34, RZ ;  /* 0x000000223c3c7210 */ /* 0x010fca0007f3e0ff */
[----:B------:R0:W-:Y:S04]  /*293d0*/  STL [R1+0xfd8], R60 ;  /* 0x000fd83c01007387 */ /* 0x0001e80000100800 */
[----:B------:R-:W4:Y:S04]  /*293e0*/  LDL.LU R46, [R1+0xf80] ;  /* 0x000f8000012e7983 */ /* 0x000f280000300800 */
[----:B------:R-:W4:Y:S04]  /*293f0*/  LDL.LU R47, [R1+0xfa4] ;  /* 0x000fa400012f7983 */ /* 0x000f280000300800 */
[----:B------:R-:W4:Y:S04]  /*29400*/  LDL.LU R53, [R1+0xf78] ;  /* 0x000f780001357983 */ /* 0x000f280000300800 */
[----:B------:R-:W4:Y:S04]  /*29410*/  LDL.LU R52, [R1+0xf9c] ;  /* 0x000f9c0001347983 */ /* 0x000f280000300800 */
[----:B------:R-:W4:Y:S01]  /*29420*/  LDL.LU R29, [R1+0xf70] ;  /* 0x000f7000011d7983 */ /* 0x000f220000300800 */
[--C-:B------:R-:W-:Y:S01]  /*29430*/  IMAD.X R48, R48, 0x1, R2.reuse, P2 ;  /* 0x0000000130307824 */ /* 0x100fe200010e0602 */
[-C--:B------:R-:W-:Y:S01]  /*29440*/  IADD3 R49, P2, PT, R49, R34.reuse, RZ ;  /* 0x0000002231317210 */ /* 0x080fe20007f5e0ff */
[--C-:B------:R-:W-:Y:S01]  /*29450*/  IMAD.X R50, R50, 0x1, R2.reuse, P3 ;  /* 0x0000000132327824 */ /* 0x100fe200018e0602 */
[----:B0-----:R-:W4:Y:S01]  /*29460*/  LDL.LU R60, [R1+0xf94] ;  /* 0x000f9400013c7983 */ /* 0x001f220000300800 */
[----:B------:R-:W-:Y:S01]  /*29470*/  IADD3 R51, P3, PT, R51, R34, RZ ;  /* 0x0000002233337210 */ /* 0x000fe20007f7e0ff */
[----:B------:R-:W-:-:S02]  /*29480*/  IMAD.X R27, R27, 0x1, R2, P4 ;  /* 0x000000011b1b7824 */ /* 0x000fc400020e0602 */
        /* <DEDUP_REMOVED lines=15> */
[----:B0-----:R-:W4:Y:S04]  /*29580*/  LDL.LU R3, [R1+0xf68] ;  /* 0x000f680001037983 */ /* 0x001f280000300800 */
[----:B------:R-:W-:Y:S04]  /*29590*/  STL [R1+0xfdc], R59 ;  /* 0x000fdc3b01007387 */ /* 0x000fe80000100800 */
[----:B------:R0:W-:Y:S04]  /*295a0*/  STL [R1+0xfd4], R28 ;  /* 0x000fd41c01007387 */ /* 0x0001e80000100800 */
[----:B0-----:R-:W4:Y:S01]  /*295b0*/  LDL.LU R28, [R1+0xf8c] ;  /* 0x000f8c00011c7983 */ /* 0x001f220000300800 */
[----:B--2---:R-:W-:-:S05]  /*295c0*/  IADD3 R21, P1, PT, R21, R34, RZ ;  /* 0x0000002215157210 */ /* 0x004fca0007f3e0ff */
[----:B------:R0:W-:Y:S04]  /*295d0*/  STL [R1+0xfa8], R21 ;  /* 0x000fa81501007387 */ /* 0x0001e80000100800 */
[----:B0-----:R-:W2:Y:S01]  /*295e0*/  LDL.LU R21, [R1+0xf60] ;  /* 0x000f600001157983 */ /* 0x001ea20000300800 */
[--C-:B------:R-:W-:Y:S01]  /*295f0*/  IMAD.X R30, R30, 0x1, R2.reuse, P2 ;  /* 0x000000011e1e7824 */ /* 0x100fe200010e0602 */
[----:B------:R-:W-:Y:S01]  /*29600*/  IADD3 R31, P2, PT, R31, R34, RZ ;  /* 0x000000221f1f7210 */ /* 0x000fe20007f5e0ff */
[----:B------:R-:W-:-:S03]  /*29610*/  IMAD.X R54, R54, 0x1, R2, P3 ;  /* 0x0000000136367824 */ /* 0x000fc600018e0602 */
[----:B------:R-:W-:Y:S04]  /*29620*/  STL [R1+0xfcc], R30 ;  /* 0x000fcc1e01007387 */ /* 0x000fe80000100800 */
[----:B------:R-:W-:Y:S01]  /*29630*/  STL [R1+0xfa0], R31 ;  /* 0x000fa01f01007387 */ /* 0x000fe20000100800 */
[--C-:B---3--:R-:W-:Y:S01]  /*29640*/  IMAD.X R35, R35, 0x1, R2.reuse, P4 ;  /* 0x0000000123237824 */ /* 0x108fe200020e0602 */
[-C--:B------:R-:W-:Y:S02]  /*29650*/  IADD3 R55, P3, PT, R55, R34.reuse, RZ ;  /* 0x0000002237377210 */ /* 0x080fe40007f7e0ff */
[----:B------:R-:W-:Y:S01]  /*29660*/  STL [R1+0xfc4], R54 ;  /* 0x000fc43601007387 */ /* 0x000fe20000100800 */
[-C--:B------:R-:W-:Y:S01]  /*29670*/  IADD3 R20, P4, PT, R20, R34.reuse, RZ ;  /* 0x0000002214147210 */ /* 0x080fe20007f9e0ff */
[--C-:B------:R-:W-:Y:S01]  /*29680*/  IMAD.X R38, R38, 0x1, R2.reuse, P5 ;  /* 0x0000000126267824 */ /* 0x100fe200028e0602 */
[----:B------:R-:W-:Y:S01]  /*29690*/  IADD3 R39, P5, PT, R39, R34, RZ ;  /* 0x0000002227277210 */ /* 0x000fe20007fbe0ff */
[----:B------:R-:W-:-:S02]  /*296a0*/  IMAD.X R42, R42, 0x1, R2, P6 ;  /* 0x000000012a2a7824 */ /* 0x000fc400030e0602 */
[----:B------:R0:W-:Y:S04]  /*296b0*/  STL [R1+0xf90], R20 ;  /* 0x000f901401007387 */ /* 0x0001e80000100800 */
[----:B------:R-:W-:Y:S01]  /*296c0*/  STL [R1+0xf98], R55 ;  /* 0x000f983701007387 */ /* 0x000fe20000100800 */
[----:B----4-:R-:W-:-:S03]  /*296d0*/  IADD3 R46, P6, PT, R46, R34, RZ ;  /* 0x000000222e2e7210 */ /* 0x010fc60007fde0ff */
[----:B0-----:R-:W3:Y:S04]  /*296e0*/  LDL.LU R20, [R1+0xf84] ;  /* 0x000f840001147983 */ /* 0x001ee80000300800 */
[----:B------:R-:W-:Y:S01]  /*296f0*/  STL [R1+0xfbc], R35 ;  /* 0x000fbc2301007387 */ /* 0x000fe20000100800 */
[----:B------:R-:W-:-:S03]  /*29700*/  IMAD.X R47, R47, 0x1, R2, P1 ;  /* 0x000000012f2f7824 */ /* 0x000fc600008e0602 */
[----:B------:R-:W-:Y:S01]  /*29710*/  STL [R1+0xfb4], R38 ;  /* 0x000fb42601007387 */ /* 0x000fe20000100800 */
[----:B------:R-:W-:-:S03]  /*29720*/  IADD3 R53, P1, PT, R53, R34, RZ ;  /* 0x0000002235357210 */ /* 0x000fc60007f3e0ff */
        /* <DEDUP_REMOVED lines=22> */
[----:B------:R-:W-:-:S05]  /*29890*/  IADD3 R3, P3, PT, R3, R34, RZ ;  /* 0x0000002203037210 */ /* 0x000fca0007f7e0ff */
        /* <DEDUP_REMOVED lines=42> */
[----:B------:R-:W-:Y:S04]  /*29b40*/  STL [R1+0xf64], R58 ;  /* 0x000f643a01007387 */ /* 0x000fe80000100800 */
[----:B0-----:R-:W4:Y:S04]  /*29b50*/  LDL.LU R60, [R1+0xf14] ;  /* 0x000f1400013c7983 */ /* 0x001f280000300800 */
[----:B------:R-:W-:Y:S04]  /*29b60*/  STL [R1+0xf38], R59 ;  /* 0x000f383b01007387 */ /* 0x000fe80000100800 */
[----:B------:R0:W-:Y:S01]  /*29b70*/  STL [R1+0xf30], R29 ;  /* 0x000f301d01007387 */ /* 0x0001e20000100800 */
[--C-:B------:R-:W-:Y:S01]  /*29b80*/  IMAD.X R3, R3, 0x1, R2.reuse, P5 ;  /* 0x0000000103037824 */ /* 0x100fe200028e0602 */
        /* <DEDUP_REMOVED lines=17> */
[----:B------:R-:W-:Y:S01]  /*29ca0*/  IADD3 R42, P3, PT, R42, R34, RZ ;  /* 0x000000222a2a7210 */ /* 0x000fe20007f7e0ff */
[----:B------:R-:W-:Y:S04]  /*29cb0*/  STL [R1+0xf18], R35 ;  /* 0x000f182301007387 */ /* 0x000fe80000100800 */
[----:B------:R-:W-:Y:S01]  /*29cc0*/  STL [R1+0xf10], R38 ;  /* 0x000f102601007387 */ /* 0x000fe20000100800 */
[----:B---3--:R-:W-:-:S03]  /*29cd0*/  IMAD.X R46, R46, 0x1, R2, P4 ;  /* 0x000000012e2e7824 */ /* 0x008fc600020e0602 */
[----:B------:R-:W-:Y:S01]  /*29ce0*/  STL [R1+0xf34], R39 ;  /* 0x000f342701007387 */ /* 0x000fe20000100800 */
[----:B------:R-:W-:Y:S01]  /*29cf0*/  IMAD.X R53, R53, 0x1, R2, P5 ;  /* 0x0000000135357824 */ /* 0x000fe200028e0602 */
[-C--:B------:R-:W-:Y:S02]  /*29d00*/  IADD3 R47, P4, PT, R47, R34.reuse, RZ ;  /* 0x000000222f2f7210 */ /* 0x080fe40007f9e0ff */
[----:B------:R-:W-:Y:S01]  /*29d10*/  STL [R1+0xf08], R42 ;  /* 0x000f082a01007387 */ /* 0x000fe20000100800 */
[----:B------:R-:W-:-:S03]  /*29d20*/  IADD3 R52, P5, PT, R52, R34, RZ ;  /* 0x0000002234347210 */ /* 0x000fc60007fbe0ff */
[----:B------:R-:W-:Y:S01]  /*29d30*/  STL [R1+0xf2c], R46 ;  /* 0x000f2c2e01007387 */ /* 0x000fe20000100800 */
[----:B------:R-:W-:-:S03]  /*29d40*/  IMAD.X R28, R28, 0x1, R2, P6 ;  /* 0x000000011c1c7824 */ /* 0x000fc600030e0602 */
[----:B------:R-:W-:Y:S04]  /*29d50*/  STL [R1+0xf00], R47 ;  /* 0x000f002f01007387 */ /* 0x000fe80000100800 */
[----:B------:R-:W-:Y:S04]  /*29d60*/  STL [R1+0xf24], R53 ;  /* 0x000f243501007387 */ /* 0x000fe80000100800 */
[----:B------:R-:W3:Y:S01]  /*29d70*/  LDL.LU R48, [R1+0xf04] ;  /* 0x000f040001307983 */ /* 0x000ee20000300800 */
[----:B----4-:R-:W-:-:S03]  /*29d80*/  IADD3 R20, P6, PT, R20, R34, RZ ;  /* 0x0000002214147210 */ /* 0x010fc60007fde0ff */
        /* <DEDUP_REMOVED lines=13> */
[----:B------:R-:W-:-:S05]  /*29e60*/  IMAD.X R60, R60, 0x1, R2, P1 ;  /* 0x000000013c3c7824 */ /* 0x000fca00008e0602 */
        /* <DEDUP_REMOVED lines=46> */
[----:B0-----:R-:W4:Y:S01]  /*2a150*/  LDL.LU R28, [R1+0xe94] ;  /* 0x000e9400011c7983 */ /* 0x001f220000300800 */
[-C--:B------:R-:W-:Y:S01]  /*2a160*/  IADD3 R60, P2, PT, R60, R34.reuse, RZ ;  /* 0x000000223c3c7210 */ /* 0x080fe20007f5e0ff */
[----:B------:R-:W-:Y:S01]  /*2a170*/  IMAD.X R30, R30, 0x1, R2, P3 ;  /* 0x000000011e1e7824 */ /* 0x000fe200018e0602 */
[----:B------:R-:W-:-:S03]  /*2a180*/  IADD3 R31, P3, PT, R31, R34, RZ ;  /* 0x000000221f1f7210 */ /* 0x000fc60007f7e0ff */
[----:B------:R0:W-:Y:S01]  /*2a190*/  STL [R1+0xeb0], R60 ;  /* 0x000eb03c01007387 */ /* 0x0001e20000100800 */
[----:B------:R-:W-:-:S03]  /*2a1a0*/  IMAD.X R54, R54, 0x1, R2, P4 ;  /* 0x0000000136367824 */ /* 0x000fc600020e0602 */
[----:B0-----:R-:W4:Y:S01]  /*2a1b0*/  LDL.LU R60, [R1+0xe68] ;  /* 0x000e6800013c7983 */ /* 0x001f220000300800 */
[----:B------:R-:W-:Y:S01]  /*2a1c0*/  IMAD.X R35, R35, 0x1, R2, P5 ;  /* 0x0000000123237824 */ /* 0x000fe200028e0602 */
[-C--:B------:R-:W-:Y:S02]  /*2a1d0*/  IADD3 R55, P4, PT, R55, R34.reuse, RZ ;  /* 0x0000002237377210 */ /* 0x080fe40007f9e0ff */
[----:B------:R-:W-:Y:S04]  /*2a1e0*/  STL [R1+0xed4], R30 ;  /* 0x000ed41e01007387 */ /* 0x000fe80000100800 */
[----:B------:R-:W-:Y:S01]  /*2a1f0*/  STL [R1+0xea8], R31 ;  /* 0x000ea81f01007387 */ /* 0x000fe20000100800 */
[----:B------:R-:W-:-:S03]  /*2a200*/  IADD3 R3, P5, PT, R3, R34, RZ ;  /* 0x0000002203037210 */ /* 0x000fc60007fbe0ff */
[----:B------:R-:W-:Y:S01]  /*2a210*/  STL [R1+0xecc], R54 ;  /* 0x000ecc3601007387 */ /* 0x000fe20000100800 */
[--C-:B------:R-:W-:Y:S01]  /*2a220*/  IMAD.X R38, R38, 0x1, R2.reuse, P6 ;  /* 0x0000000126267824 */ /* 0x100fe200030e0602 */
[-C--:B------:R-:W-:Y:S01]  /*2a230*/  IADD3 R39, P6, PT, R39, R34.reuse, RZ ;  /* 0x0000002227277210 */ /* 0x080fe20007fde0ff */
[--C-:B------:R-:W-:Y:S01]  /*2a240*/  IMAD.X R42, R42, 0x1, R2.reuse, P1 ;  /* 0x000000012a2a7824 */ /* 0x100fe200008e0602 */
[----:B------:R0:W-:Y:S04]  /*2a250*/  STL [R1+0xe98], R3 ;  /* 0x000e980301007387 */ /* 0x0001e80000100800 */
[----:B------:R-:W-:Y:S04]  /*2a260*/  STL [R1+0xea0], R55 ;  /* 0x000ea03701007387 */ /* 0x000fe80000100800 */
        /* <DEDUP_REMOVED lines=40> */
[----:B0-----:R-:W4:Y:S04]  /*2a4f0*/  LDL.LU R60, [R1+0xe44] ;  /* 0x000e4400013c7983 */ /* 0x001f280000300800 */
[----:B------:R-:W4:Y:S04]  /*2a500*/  LDL.LU R38, [R1+0xe18] ;  /* 0x000e180001267983 */ /* 0x000f280000300800 */
[----:B------:R-:W4:Y:S04]  /*2a510*/  LDL.LU R39, [R1+0xe3c] ;  /* 0x000e3c0001277983 */ /* 0x000f280000300800 */
[----:B------:R-:W4:Y:S01]  /*2a520*/  LDL.LU R42, [R1+0xe10] ;  /* 0x000e1000012a7983 */ /* 0x000f220000300800 */
[----:B------:R-:W-:-:S05]  /*2a530*/  IMAD.X R3, R3, 0x1, R2, P6 ;  /* 0x0000000103037824 */ /* 0x000fca00030e0602 */
        /* <DEDUP_REMOVED lines=36> */
[----:B0-----:R-:W3:Y:S04]  /*2a780*/  LDL.LU R20, [R1+0xe14] ;  /* 0x000e140001147983 */ /* 0x001ee80000300800 */
[----:B------:R-:W-:Y:S01]  /*2a790*/  STL [R1+0xe30], R30 ;  /* 0x000e301e01007387 */ /* 0x000fe20000100800 */
[----:B------:R-:W-:-:S03]  /*2a7a0*/  IMAD.X R55, R55, 0x1, R2, P2 ;  /* 0x0000000137377824 */ /* 0x000fc600010e0602 */
[----:B------:R-:W-:Y:S04]  /*2a7b0*/  STL [R1+0xe54], R31 ;  /* 0x000e541f01007387 */ /* 0x000fe80000100800 */
[----:B------:R-:W-:Y:S01]  /*2a7c0*/  STL [R1+0xe28], R54 ;  /* 0x000e283601007387 */ /* 0x000fe20000100800 */
[-C--:B------:R-:W-:Y:S01]  /*2a7d0*/  IADD3 R35, P2, PT, R35, R34.reuse, RZ ;  /* 0x0000002223237210 */ /* 0x080fe20007f5e0ff */
[--C-:B------:R-:W-:Y:S01]  /*2a7e0*/  IMAD.X R60, R60, 0x1, R2.reuse, P3 ;  /* 0x000000013c3c7824 */ /* 0x100fe200018e0602 */
[-C--:B------:R-:W-:Y:S01]  /*2a7f0*/  IADD3 R38, P3, PT, R38, R34.reuse, RZ ;  /* 0x0000002226267210 */ /* 0x080fe20007f7e0ff */
[--C-:B------:R-:W-:Y:S01]  /*2a800*/  IMAD.X R39, R39, 0x1, R2.reuse, P4 ;  /* 0x0000000127277824 */ /* 0x100fe200020e0602 */
[----:B------:R-:W-:Y:S02]  /*2a810*/  IADD3 R42, P4, PT, R42, R34, RZ ;  /* 0x000000222a2a7210 */ /* 0x000fe40007f9e0ff */
[----:B------:R0:W-:Y:S04]  /*2a820*/  STL [R1+0xe44], R60 ;  /* 0x000e443c01007387 */ /* 0x0001e80000100800 */
[----:B------:R-:W-:Y:S01]  /*2a830*/  STL [R1+0xe4c], R55 ;  /* 0x000e4c3701007387 */ /* 0x000fe20000100800 */
[----:B------:R-:W-:-:S03]  /*2a840*/  IMAD.X R46, R46, 0x1, R2, P5 ;  /* 0x000000012e2e7824 */ /* 0x000fc600028e0602 */
[----:B0-----:R-:W4:Y:S04]  /*2a850*/  LDL.LU R60, [R1+0xde8] ;  /* 0x000de800013c7983 */ /* 0x001f280000300800 */
        /* <DEDUP_REMOVED lines=49> */
[----:B------:R-:W-:-:S03]  /*2ab70*/  IMAD.X R48, R48, 0x1, R2, P4 ;  /* 0x0000000130307824 */ /* 0x000fc600020e0602 */
[----:B0-----:R-:W4:Y:S01]  /*2ab80*/  LDL.LU R60, [R1+0xda4] ;  /* 0x000da400013c7983 */ /* 0x001f220000300800 */
[-C--:B------:R-:W-:Y:S01]  /*2ab90*/  IADD3 R49, P4, PT, R49, R34.reuse, RZ ;  /* 0x0000002231317210 */ /* 0x080fe20007f9e0ff */
        /* <DEDUP_REMOVED lines=38> */
[----:B------:R-:W-:Y:S04]  /*2ae00*/  STL [R1+0xda8], R55 ;  /* 0x000da83701007387 */ /* 0x000fe80000100800 */
[----:B0-----:R-:W3:Y:S04]  /*2ae10*/  LDL.LU R20, [R1+0xd94] ;  /* 0x000d940001147983 */ /* 0x001ee80000300800 */
[----:B------:R-:W-:Y:S04]  /*2ae20*/  STL [R1+0xdcc], R35 ;  /* 0x000dcc2301007387 */ /* 0x000fe80000100800 */
[----:B------:R-:W-:Y:S01]  /*2ae30*/  STL [R1+0xdc4], R38 ;  /* 0x000dc42601007387 */ /* 0x000fe20000100800 */
[----:B----4-:R-:W-:Y:S01]  /*2ae40*/  IMAD.X R47, R47, 0x1, R2, P3 ;  /* 0x000000012f2f7824 */ /* 0x010fe200018e0602 */
[----:B------:R-:W-:-:S02]  /*2ae50*/  IADD3 R46, P2, PT, R46, R34, RZ ;  /* 0x000000222e2e7210 */ /* 0x000fc40007f5e0ff */
[----:B------:R-:W-:Y:S01]  /*2ae60*/  STL [R1+0xd98], R39 ;  /* 0x000d982701007387 */ /* 0x000fe20000100800 */
[----:B------:R-:W-:-:S03]  /*2ae70*/  IADD3 R53, P3, PT, R53, R34, RZ ;  /* 0x0000002235357210 */ /* 0x000fc60007f7e0ff */
        /* <DEDUP_REMOVED lines=68> */
[----:B------:R-:W-:-:S03]  /*2b2c0*/  IMAD.X R3, R3, 0x1, R2, P1 ;  /* 0x0000000103037824 */ /* 0x000fc600008e0602 */
[----:B0-----:R-:W4:Y:S01]  /*2b2d0*/  LDL.LU R29, [R1+0xcf4] ;  /* 0x000cf400011d7983 */ /* 0x001f220000300800 */
[-C--:B------:R-:W-:Y:S01]  /*2b2e0*/  IADD3 R30, P1, PT, R30, R34.reuse, RZ ;  /* 0x000000221e1e7210 */ /* 0x080fe20007f3e0ff */
[----:B------:R-:W-:Y:S02]  /*2b2f0*/  IMAD.X R31, R31, 0x1, R2, P2 ;  /* 0x000000011f1f7824 */ /* 0x000fe400010e0602 */
[----:B------:R0:W-:Y:S01]  /*2b300*/  STL [R1+0xd64], R3 ;  /* 0x000d640301007387 */ /* 0x0001e20000100800 */
[----:B------:R-:W-:-:S03]  /*2b310*/  IADD3 R54, P2, PT, R54, R34, RZ ;  /* 0x0000002236367210 */ /* 0x000fc60007f5e0ff */
        /* <DEDUP_REMOVED lines=13> */
[----:B------:R-:W-:Y:S04]  /*2b3f0*/  STL [R1+0xd24], R35 ;  /* 0x000d242301007387 */ /* 0x000fe80000100800 */
[----:B------:R-:W-:Y:S04]  /*2b400*/  STL [R1+0xd1c], R38 ;  /* 0x000d1c2601007387 */ /* 0x000fe80000100800 */
[----:B------:R-:W-:Y:S01]  /*2b410*/  STL [R1+0xd44], R39 ;  /* 0x000d442701007387 */ /* 0x000fe20000100800 */
[--C-:B---3--:R-:W-:Y:S01]  /*2b420*/  IMAD.X R46, R46, 0x1, R2.reuse, P6 ;  /* 0x000000012e2e7824 */ /* 0x108fe200030e0602 */
[-C--:B------:R-:W-:Y:S01]  /*2b430*/  IADD3 R47, P6, PT, R47, R34.reuse, RZ ;  /* 0x000000222f2f7210 */ /* 0x080fe20007fde0ff */
[----:B------:R-:W-:Y:S01]  /*2b440*/  IMAD.X R53, R53, 0x1, R2, P1 ;  /* 0x0000000135357824 */ /* 0x000fe200008e0602 */
        /* <DEDUP_REMOVED lines=74> */
[----:B0-----:R-:W4:Y:S04]  /*2b8f0*/  LDL.LU R60, [R1+0xc74] ;  /* 0x000c7400013c7983 */ /* 0x001f280000300800 */
[----:B------:R-:W-:Y:S01]  /*2b900*/  STL [R1+0xce0], R30 ;  /* 0x000ce01e01007387 */ /* 0x000fe20000100800 */
[--C-:B------:R-:W-:Y:S01]  /*2b910*/  IMAD.X R35, R35, 0x1, R2.reuse, P1 ;  /* 0x0000000123237824 */ /* 0x100fe200008e0602 */
[-C--:B------:R-:W-:Y:S02]  /*2b920*/  IADD3 R55, P6, PT, R55, R34.reuse, RZ ;  /* 0x0000002237377210 */ /* 0x080fe40007fde0ff */
[----:B------:R-:W-:Y:S04]  /*2b930*/  STL [R1+0xcb4], R31 ;  /* 0x000cb41f01007387 */ /* 0x000fe80000100800 */
[----:B------:R-:W-:Y:S01]  /*2b940*/  STL [R1+0xcd8], R54 ;  /* 0x000cd83601007387 */ /* 0x000fe20000100800 */
[-C--:B------:R-:W-:Y:S01]  /*2b950*/  IADD3 R3, P1, PT, R3, R34.reuse, RZ ;  /* 0x0000002203037210 */ /* 0x080fe20007f3e0ff */
[--C-:B------:R-:W-:Y:S01]  /*2b960*/  IMAD.X R38, R38, 0x1, R2.reuse, P2 ;  /* 0x0000000126267824 */ /* 0x100fe200010e0602 */
[----:B------:R-:W-:Y:S01]  /*2b970*/  IADD3 R39, P2, PT, R39, R34, RZ ;  /* 0x0000002227277210 */ /* 0x000fe20007f5e0ff */
[----:B------:R-:W-:-:S02]  /*2b980*/  IMAD.X R42, R42, 0x1, R2, P3 ;  /* 0x000000012a2a7824 */ /* 0x000fc400018e0602 */
        /* <DEDUP_REMOVED lines=94> */
[----:B------:R-:W-:Y:S04]  /*2bf70*/  STL [R1+0xc58], R55 ;  /* 0x000c583701007387 */ /* 0x000fe80000100800 */
[----:B0-----:R-:W4:Y:S04]  /*2bf80*/  LDL.LU R60, [R1+0xbf0] ;  /* 0x000bf000013c7983 */ /* 0x001f280000300800 */
[----:B------:R-:W-:Y:S01]  /*2bf90*/  STL [R1+0xc28], R35 ;  /* 0x000c282301007387 */ /* 0x000fe20000100800 */
[----:B------:R-:W-:-:S03]  /*2bfa0*/  IMAD.X R46, R46, 0x1, R2, P1 ;  /* 0x000000012e2e7824 */ /* 0x000fc600008e0602 */
[----:B------:R-:W-:Y:S01]  /*2bfb0*/  STL [R1+0xc20], R38 ;  /* 0x000c202601007387 */ /* 0x000fe20000100800 */
[-C--:B------:R-:W-:Y:S01]  /*2bfc0*/  IADD3 R47, P1, PT, R47, R34.reuse, RZ ;  /* 0x000000222f2f7210 */ /* 0x080fe20007f3e0ff */
[----:B------:R-:W-:Y:S02]  /*2bfd0*/  IMAD.X R53, R53, 0x1, R2, P2 ;  /* 0x0000000135357824 */ /* 0x000fe400010e0602 */
        /* <DEDUP_REMOVED lines=77> */
[----:B------:R-:W-:Y:S04]  /*2c4b0*/  STL [R1+0xbb8], R31 ;  /* 0x000bb81f01007387 */ /* 0x000fe80000100800 */
[----:B------:R-:W-:Y:S01]  /*2c4c0*/  STL [R1+0xbdc], R54 ;  /* 0x000bdc3601007387 */ /* 0x000fe20000100800 */
[----:B---3--:R-:W-:Y:S01]  /*2c4d0*/  IMAD.X R35, R35, 0x1, R2, P2 ;  /* 0x0000000123237824 */ /* 0x008fe200010e0602 */
[----:B------:R-:W-:-:S02]  /*2c4e0*/  IADD3 R55, P1, PT, R55, R34, RZ ;  /* 0x0000002237377210 */ /* 0x000fc40007f3e0ff */
[-C--:B------:R-:W-:Y:S01]  /*2c4f0*/  IADD3 R20, P2, PT, R20, R34.reuse, RZ ;  /* 0x0000002214147210 */ /* 0x080fe20007f5e0ff */
[--C-:B------:R-:W-:Y:S01]  /*2c500*/  IMAD.X R38, R38, 0x1, R2.reuse, P3 ;  /* 0x0000000126267824 */ /* 0x100fe200018e0602 */
[-C--:B------:R-:W-:Y:S01]  /*2c510*/  IADD3 R39, P3, PT, R39, R34.reuse, RZ ;  /* 0x0000002227277210 */ /* 0x080fe20007f7e0ff */
[--C-:B------:R-:W-:Y:S02]  /*2c520*/  IMAD.X R42, R42, 0x1, R2.reuse, P4 ;  /* 0x000000012a2a7824 */ /* 0x100fe400020e0602 */
        /* <DEDUP_REMOVED lines=36> */
[----:B------:R0:W-:Y:S04]  /*2c770*/  STL [R1+0xba4], R28 ;  /* 0x000ba41c01007387 */ /* 0x0001e80000100800 */
        /* <DEDUP_REMOVED lines=15> */
[----:B-1----:R-:W3:Y:S01]  /*2c870*/  LDL.LU R21, [R1+0xb34] ;  /* 0x000b340001157983 */ /* 0x002ee20000300800 */
        /* <DEDUP_REMOVED lines=23> */
[----:B------:R0:W-:Y:S04]  /*2c9f0*/  STL [R1+0xb48], R29 ;  /* 0x000b481d01007387 */ /* 0x0001e80000100800 */
[----:B0-----:R-:W4:Y:S01]  /*2ca00*/  LDL.LU R29, [R1+0xb00] ;  /* 0x000b0000011d7983 */ /* 0x001f220000300800 */
[--C-:B------:R-:W-:Y:S01]  /*2ca10*/  IMAD.X R3, R3, 0x1, R2.reuse, P3 ;  /* 0x0000000103037824 */ /* 0x100fe200018e0602 */
[----:B------:R-:W-:Y:S01]  /*2ca20*/  IADD3 R30, P3, PT, R30, R34, RZ ;  /* 0x000000221e1e7210 */ /* 0x000fe20007f7e0ff */
[----:B------:R-:W-:-:S03]  /*2ca30*/  IMAD.X R31, R31, 0x1, R2, P4 ;  /* 0x000000011f1f7824 */ /* 0x000fc600020e0602 */
        /* <DEDUP_REMOVED lines=17> */
[----:B------:R-:W-:Y:S04]  /*2cb50*/  STL [R1+0xb4c], R39 ;  /* 0x000b4c2701007387 */ /* 0x000fe80000100800 */
[----:B------:R-:W-:Y:S01]  /*2cb60*/  STL [R1+0xb20], R42 ;  /* 0x000b202a01007387 */ /* 0x000fe20000100800 */
[--C-:B---3--:R-:W-:Y:S01]  /*2cb70*/  IMAD.X R46, R46, 0x1, R2.reuse, P2 ;  /* 0x000000012e2e7824 */ /* 0x108fe200010e0602 */
[-C--:B------:R-:W-:Y:S01]  /*2cb80*/  IADD3 R47, P2, PT, R47, R34.reuse, RZ ;  /* 0x000000222f2f7210 */ /* 0x080fe20007f5e0ff */
[--C-:B------:R-:W-:Y:S01]  /*2cb90*/  IMAD.X R53, R53, 0x1, R2.reuse, P3 ;  /* 0x0000000135357824 */ /* 0x100fe200018e0602 */
[-C--:B------:R-:W-:Y:S01]  /*2cba0*/  IADD3 R52, P3, PT, R52, R34.reuse, RZ ;  /* 0x0000002234347210 */ /* 0x080fe20007f7e0ff */
[----:B------:R-:W-:Y:S01]  /*2cbb0*/  IMAD.X R21, R21, 0x1, R2, P4 ;  /* 0x0000000115157824 */ /* 0x000fe200020e0602 */
[----:B------:R-:W-:Y:S04]  /*2cbc0*/  STL [R1+0xb44], R46 ;  /* 0x000b442e01007387 */ /* 0x000fe80000100800 */
[----:B------:R-:W-:Y:S04]  /*2cbd0*/  STL [R1+0xb18], R47 ;  /* 0x000b182f01007387 */ /* 0x000fe80000100800 */
[----:B------:R-:W-:Y:S04]  /*2cbe0*/  STL [R1+0xb3c], R53 ;  /* 0x000b3c3501007387 */ /* 0x000fe80000100800 */
[----:B------:R-:W3:Y:S01]  /*2cbf0*/  LDL.LU R48, [R1+0xb1c] ;  /* 0x000b1c0001307983 */ /* 0x000ee20000300800 */
[----:B----4-:R-:W-:-:S03]  /*2cc00*/  IADD3 R20, P4, PT, R20, R34, RZ ;  /* 0x0000002214147210 */ /* 0x010fc60007f9e0ff */
[----:B------:R-:W-:Y:S04]  /*2cc10*/  STL [R1+0xb10], R52 ;  /* 0x000b103401007387 */ /* 0x000fe80000100800 */
[----:B------:R-:W4:Y:S04]  /*2cc20*/  LDL.LU R49, [R1+0xaf0] ;  /* 0x000af00001317983 */ /* 0x000f280000300800 */
[----:B------:R0:W-:Y:S04]  /*2cc30*/  STL [R1+0xb34], R21 ;  /* 0x000b341501007387 */ /* 0x0001e80000100800 */
        /* <DEDUP_REMOVED lines=9> */
[----:B-1----:R-:W4:Y:S01]  /*2ccd0*/  LDL.LU R20, [R1+0xaf4] ;  /* 0x000af40001147983 */ /* 0x002f220000300800 */
        /* <DEDUP_REMOVED lines=33> */
[----:B------:R-:W-:Y:S01]  /*2cef0*/  IMAD.X R59, R59, 0x1, R2, P5 ;  /* 0x000000013b3b7824 */ /* 0x000fe200028e0602 */
[----:B------:R-:W-:Y:S01]  /*2cf00*/  STL [R1+0xb14], R50 ;  /* 0x000b143201007387 */ /* 0x000fe20000100800 */
[----:B------:R-:W-:-:S03]  /*2cf10*/  IADD3 R21, P5, PT, R21, R34, RZ ;  /* 0x0000002215157210 */ /* 0x000fc60007fbe0ff */
[----:B------:R-:W-:Y:S01]  /*2cf20*/  STL [R1+0xae8], R51 ;  /* 0x000ae83301007387 */ /* 0x000fe20000100800 */
[----:B------:R-:W-:-:S03]  /*2cf30*/  IADD3 R58, P4, PT, R58, R34, RZ ;  /* 0x000000223a3a7210 */ /* 0x000fc60007f9e0ff */
[----:B------:R-:W-:Y:S04]  /*2cf40*/  STL [R1+0xb0c], R27 ;  /* 0x000b0c1b01007387 */ /* 0x000fe80000100800 */
[----:B------:R-:W-:Y:S04]  /*2cf50*/  STL [R1+0xae0], R56 ;  /* 0x000ae03801007387 */ /* 0x000fe80000100800 */
[----:B------:R-:W-:Y:S01]  /*2cf60*/  STL [R1+0xb04], R57 ;  /* 0x000b043901007387 */ /* 0x000fe20000100800 */
[----:B------:R-:W-:-:S03]  /*2cf70*/  IMAD.X R20, R20, 0x1, R2, P6 ;  /* 0x0000000114147824 */ /* 0x000fc600030e0602 */
[----:B------:R0:W-:Y:S04]  /*2cf80*/  STL [R1+0xad0], R21 ;  /* 0x000ad01501007387 */ /* 0x0001e80000100800 */
[----:B------:R-:W-:Y:S04]  /*2cf90*/  STL [R1+0xad8], R58 ;  /* 0x000ad83a01007387 */ /* 0x000fe80000100800 */
[----:B0-----:R-:W3:Y:S04]  /*2cfa0*/  LDL.LU R21, [R1+0xa88] ;  /* 0x000a880001157983 */ /* 0x001ee80000300800 */
[----:B------:R-:W-:Y:S04]  /*2cfb0*/  STL [R1+0xafc], R59 ;  /* 0x000afc3b01007387 */ /* 0x000fe80000100800 */
[----:B------:R0:W-:Y:S04]  /*2cfc0*/  STL [R1+0xaf4], R20 ;  /* 0x000af41401007387 */ /* 0x0001e80000100800 */
[----:B0-----:R-:W4:Y:S01]  /*2cfd0*/  LDL.LU R20, [R1+0xaac] ;  /* 0x000aac0001147983 */ /* 0x001f220000300800 */
[-C--:B------:R-:W-:Y:S01]  /*2cfe0*/  IADD3 R60, P6, PT, R60, R34.reuse, RZ ;  /* 0x000000223c3c7210 */ /* 0x080fe20007fde0ff */
[--C-:B------:R-:W-:Y:S01]  /*2cff0*/  IMAD.X R30, R30, 0x1, R2.reuse, P1 ;  /* 0x000000011e1e7824 */ /* 0x100fe200008e0602 */
[----:B------:R-:W-:Y:S01]  /*2d000*/  IADD3 R31, P1, PT, R31, R34, RZ ;  /* 0x000000221f1f7210 */ /* 0x000fe20007f3e0ff */
[----:B------:R-:W-:-:S02]  /*2d010*/  IMAD.X R54, R54, 0x1, R2, P2 ;  /* 0x0000000136367824 */ /* 0x000fc400010e0602 */
[----:B------:R0:W-:Y:S04]  /*2d020*/  STL [R1+0xac8], R60 ;  /* 0x000ac83c01007387 */ /* 0x0001e80000100800 */
[----:B0-----:R-:W4:Y:S04]  /*2d030*/  LDL.LU R60, [R1+0xa80] ;  /* 0x000a8000013c7983 */ /* 0x001f280000300800 */
[----:B------:R-:W-:Y:S01]  /*2d040*/  STL [R1+0xaec], R30 ;  /* 0x000aec1e01007387 */ /* 0x000fe20000100800 */
[----:B------:R-:W-:Y:S01]  /*2d050*/  IMAD.X R35, R35, 0x1, R2, P3 ;  /* 0x0000000123237824 */ /* 0x000fe200018e0602 */
[----:B------:R-:W-:-:S02]  /*2d060*/  IADD3 R55, P2, PT, R55, R34, RZ ;  /* 0x0000002237377210 */ /* 0x000fc40007f5e0ff */
[----:B------:R-:W-:Y:S04]  /*2d070*/  STL [R1+0xac0], R31 ;  /* 0x000ac01f01007387 */ /* 0x000fe80000100800 */
[----:B------:R-:W-:Y:S01]  /*2d080*/  STL [R1+0xae4], R54 ;  /* 0x000ae43601007387 */ /* 0x000fe20000100800 */
[-C--:B------:R-:W-:Y:S01]  /*2d090*/  IADD3 R3, P3, PT, R3, R34.reuse, RZ ;  /* 0x0000002203037210 */ /* 0x080fe20007f7e0ff */
[--C-:B------:R-:W-:Y:S01]  /*2d0a0*/  IMAD.X R38, R38, 0x1, R2.reuse, P4 ;  /* 0x0000000126267824 */ /* 0x100fe200020e0602 */
[-C--:B------:R-:W-:Y:S01]  /*2d0b0*/  IADD3 R39, P4, PT, R39, R34.reuse, RZ ;  /* 0x0000002227277210 */ /* 0x080fe20007f9e0ff */
[--C-:B------:R-:W-:Y:S02]  /*2d0c0*/  IMAD.X R42, R42, 0x1, R2.reuse, P5 ;  /* 0x000000012a2a7824 */ /* 0x100fe400028e0602 */
[----:B------:R0:W-:Y:S04]  /*2d0d0*/  STL [R1+0xab0], R3 ;  /* 0x000ab00301007387 */ /* 0x0001e80000100800 */
[----:B------:R1:W-:Y:S04]  /*2d0e0*/  STL [R1+0xab8], R55 ;  /* 0x000ab83701007387 */ /* 0x0003e80000100800 */
[----:B0-----:R-:W4:Y:S04]  /*2d0f0*/  LDL.LU R3, [R1+0xaa4] ;  /* 0x000aa40001037983 */ /* 0x001f280000300800 */
[----:B------:R0:W-:Y:S04]  /*2d100*/  STL [R1+0xadc], R35 ;  /* 0x000adc2301007387 */ /* 0x0001e80000100800 */
[----:B------:R0:W-:Y:S04]  /*2d110*/  STL [R1+0xad4], R38 ;  /* 0x000ad42601007387 */ /* 0x0001e80000100800 */
[----:B------:R0:W-:Y:S04]  /*2d120*/  STL [R1+0xaa8], R39 ;  /* 0x000aa82701007387 */ /* 0x0001e80000100800 */
[----:B------:R0:W-:Y:S01]  /*2d130*/  STL [R1+0xacc], R42 ;  /* 0x000acc2a01007387 */ /* 0x0001e20000100800 */
[-C--:B--2---:R-:W-:Y:S01]  /*2d140*/  IADD3 R46, P5, PT, R46, R34.reuse, RZ ;  /* 0x000000222e2e7210 */ /* 0x084fe20007fbe0ff */
[--C-:B------:R-:W-:Y:S01]  /*2d150*/  IMAD.X R47, R47, 0x1, R2.reuse, P6 ;  /* 0x000000012f2f7824 */ /* 0x100fe200030e0602 */
[-C--:B------:R-:W-:Y:S01]  /*2d160*/  IADD3 R53, P6, PT, R53, R34.reuse, RZ ;  /* 0x0000002235357210 */ /* 0x080fe20007fde0ff */
[--C-:B------:R-:W-:Y:S01]  /*2d170*/  IMAD.X R52, R52, 0x1, R2.reuse, P1 ;  /* 0x0000000134347824 */ /* 0x100fe200008e0602 */
[----:B------:R-:W-:Y:S01]  /*2d180*/  IADD3 R29, P1, PT, R29, R34, RZ ;  /* 0x000000221d1d7210 */ /* 0x000fe20007f3e0ff */
[----:B------:R2:W-:Y:S04]  /*2d190*/  STL [R1+0xaa0], R46 ;  /* 0x000aa02e01007387 */ /* 0x0005e80000100800 */
[----:B------:R0:W-:Y:S04]  /*2d1a0*/  STL [R1+0xac4], R47 ;  /* 0x000ac42f01007387 */ /* 0x0001e80000100800 */
[----:B------:R0:W-:Y:S01]  /*2d1b0*/  STL [R1+0xa98], R53 ;  /* 0x000a983501007387 */ /* 0x0001e20000100800 */
[----:B------:R-:W-:-:S03]  /*2d1c0*/  IMAD.X R28, R28, 0x1, R2, P2 ;  /* 0x000000011c1c7824 */ /* 0x000fc600010e0602 */
[----:B------:R-:W4:Y:S04]  /*2d1d0*/  LDL.LU R48, [R1+0xa78] ;  /* 0x000a780001307983 */ /* 0x000f280000300800 */
[----:B------:R0:W-:Y:S04]  /*2d1e0*/  STL [R1+0xabc], R52 ;  /* 0x000abc3401007387 */ /* 0x0001e80000100800 */
        /* <DEDUP_REMOVED lines=13> */
[----:B---3--:R-:W-:-:S05]  /*2d2c0*/  IADD3 R21, P2, PT, R21, R34, RZ ;  /* 0x0000002215157210 */ /* 0x008fca0007f5e0ff */
[----:B------:R3:W-:Y:S04]  /*2d2d0*/  STL [R1+0xa88], R21 ;  /* 0x000a881501007387 */ /* 0x0007e80000100800 */
[----:B-1----:R-:W4:Y:S04]  /*2d2e0*/  LDL.LU R55, [R1+0xa6c] ;  /* 0x000a6c0001377983 */ /* 0x002f280000300800 */
[----:B0-----:R-:W4:Y:S02]  /*2d2f0*/  LDL.LU R35, [R1+0xa40] ;  /* 0x000a400001237983 */ /* 0x001f240000300800 */
[----:B----4-:R-:W-:-:S05]  /*2d300*/  IMAD.X R20, R20, 0x1, R2, P3 ;  /* 0x0000000114147824 */ /* 0x010fca00018e0602 */
[----:B------:R0:W-:Y:S04]  /*2d310*/  STL [R1+0xaac], R20 ;  /* 0x000aac1401007387 */ /* 0x0001e80000100800 */
[----:B------:R-:W4:Y:S01]  /*2d320*/  LDL.LU R38, [R1+0xa64] ;  /* 0x000a640001267983 */ /* 0x000f220000300800 */
[----:B------:R-:W-:-:S05]  /*2d330*/  IADD3 R60, P3, PT, R60, R34, RZ ;  /* 0x000000223c3c7210 */ /* 0x000fca0007f7e0ff */
[----:B------:R1:W-:Y:S04]  /*2d340*/  STL [R1+0xa80], R60 ;  /* 0x000a803c01007387 */ /* 0x0003e80000100800 */
[----:B------:R-:W4:Y:S04]  /*2d350*/  LDL.LU R39, [R1+0xa38] ;  /* 0x000a380001277983 */ /* 0x000f280000300800 */
[----:B------:R-:W4:Y:S04]  /*2d360*/  LDL.LU R42, [R1+0xa5c] ;  /* 0x000a5c00012a7983 */ /* 0x000f280000300800 */
[----:B--2---:R-:W2:Y:S04]  /*2d370*/  LDL.LU R46, [R1+0xa30] ;  /* 0x000a3000012e7983 */ /* 0x004ea80000300800 */
[----:B------:R-:W2:Y:S04]  /*2d380*/  LDL.LU R47, [R1+0xa28] ;  /* 0x000a2800012f7983 */ /* 0x000ea80000300800 */
[----:B------:R-:W2:Y:S04]  /*2d390*/  LDL.LU R53, [R1+0xa4c] ;  /* 0x000a4c0001357983 */ /* 0x000ea80000300800 */
[----:B------:R-:W2:Y:S01]  /*2d3a0*/  LDL.LU R52, [R1+0xa20] ;  /* 0x000a200001347983 */ /* 0x000ea20000300800 */
[----:B------:R-:W-:-:S05]  /*2d3b0*/  IMAD.X R3, R3, 0x1, R2, P4 ;  /* 0x0000000103037824 */ /* 0x000fca00020e0602 */
[----:B------:R0:W-:Y:S04]  /*2d3c0*/  STL [R1+0xaa4], R3 ;  /* 0x000aa40301007387 */ /* 0x0001e80000100800 */
[----:B------:R-:W2:Y:S04]  /*2d3d0*/  LDL.LU R29, [R1+0xa44] ;  /* 0x000a4400011d7983 */ /* 0x000ea80000300800 */
[----:B------:R-:W2:Y:S04]  /*2d3e0*/  LDL.LU R28, [R1+0xa18] ;  /* 0x000a1800011c7983 */ /* 0x000ea80000300800 */
[----:B---3--:R-:W3:Y:S04]  /*2d3f0*/  LDL.LU R21, [R1+0xa3c] ;  /* 0x000a3c0001157983 */ /* 0x008ee80000300800 */
[----:B0-----:R-:W2:Y:S04]  /*2d400*/  LDL.LU R20, [R1+0xa10] ;  /* 0x000a100001147983 */ /* 0x001ea80000300800 */
[----:B-1----:R-:W2:Y:S04]  /*2d410*/  LDL.LU R60, [R1+0xa34] ;  /* 0x000a3400013c7983 */ /* 0x002ea80000300800 */
[----:B------:R-:W2:Y:S01]  /*2d420*/  LDL.LU R3, [R1+0xa08] ;  /* 0x000a080001037983 */ /* 0x000ea20000300800 */
[-C--:B------:R-:W-:Y:S01]  /*2d430*/  IADD3 R48, P4, PT, R48, R34.reuse, RZ ;  /* 0x0000002230307210 */ /* 0x080fe20007f9e0ff */
        /* <DEDUP_REMOVED lines=8> */
[----:B------:R-:W-:Y:S01]  /*2d4c0*/  STL [R1+0xa70], R50 ;  /* 0x000a703201007387 */ /* 0x000fe20000100800 */
[----:B------:R-:W-:-:S03]  /*2d4d0*/  IMAD.X R54, R54, 0x1, R2, P3 ;  /* 0x0000000136367824 */ /* 0x000fc600018e0602 */
[----:B------:R-:W-:Y:S01]  /*2d4e0*/  STL [R1+0xa94], R51 ;  /* 0x000a943301007387 */ /* 0x000fe20000100800 */
[----:B------:R-:W-:-:S03]  /*2d4f0*/  IMAD.X R58, R58, 0x1, R2, P2 ;  /* 0x000000013a3a7824 */ /* 0x000fc600010e0602 */
[----:B------:R-:W-:Y:S01]  /*2d500*/  STL [R1+0xa68], R27 ;  /* 0x000a681b01007387 */ /* 0x000fe20000100800 */
[-C--:B------:R-:W-:Y:S01]  /*2d510*/  IADD3 R59, P2, PT, R59, R34.reuse, RZ ;  /* 0x000000223b3b7210 */ /* 0x080fe20007f5e0ff */
[----:B------:R-:W-:Y:S02]  /*2d520*/  IMAD.X R31, R31, 0x1, R2, P4 ;  /* 0x000000011f1f7824 */ /* 0x000fe400020e0602 */
[----:B------:R-:W-:Y:S01]  /*2d530*/  STL [R1+0xa8c], R56 ;  /* 0x000a8c3801007387 */ /* 0x000fe20000100800 */
[----:B------:R-:W-:-:S03]  /*2d540*/  IADD3 R0, P4, PT, R0, R34, RZ ;  /* 0x0000002200007210 */ /* 0x000fc60007f9e0ff */
[----:B------:R-:W-:Y:S01]  /*2d550*/  STL [R1+0xa60], R57 ;  /* 0x000a603901007387 */ /* 0x000fe20000100800 */
[----:B------:R-:W-:-:S03]  /*2d560*/  IADD3 R30, P3, PT, R30, R34, RZ ;  /* 0x000000221e1e7210 */ /* 0x000fc60007f7e0ff */
[----:B------:R0:W-:Y:S04]  /*2d570*/  STL [R1+0xa7c], R54 ;  /* 0x000a7c3601007387 */ /* 0x0001e80000100800 */
[----:B------:R-:W-:Y:S04]  /*2d580*/  STL [R1+0xa84], R58 ;  /* 0x000a843a01007387 */ /* 0x000fe80000100800 */
[----:B------:R-:W-:Y:S04]  /*2d590*/  STL [R1+0xa58], R59 ;  /* 0x000a583b01007387 */ /* 0x000fe80000100800 */
[----:B------:R1:W-:Y:S04]  /*2d5a0*/  STL [R1+0xa48], R0 ;  /* 0x000a480001007387 */ /* 0x0003e80000100800 */
[----:B------:R-:W-:Y:S01]  /*2d5b0*/  STL [R1+0xa50], R30 ;  /* 0x000a501e01007387 */ /* 0x000fe20000100800 */
[----:B0-----:R-:W0:Y:S03]  /*2d5c0*/  LDC R54, c[0x0][0x3ac] ;  /* 0x0000eb00ff367b82 */ /* 0x001e260000000800 */
[----:B-1----:R-:W2:Y:S04]  /*2d5d0*/  LDL.LU R0, [R1+0x1388] ;  /* 0x0013880001007983 */ /* 0x002ea80000300800 */
[----:B------:R-:W-:Y:S01]  /*2d5e0*/  STL [R1+0xa74], R31 ;  /* 0x000a741f01007387 */ /* 0x000fe20000100800 */
[----:B------:R-:W-:-:S02]  /*2d5f0*/  IMAD.X R55, R55, 0x1, R2, P5 ;  /* 0x0000000137377824 */ /* 0x000fc400028e0602 */
[----:B0-----:R-:W-:Y:S01]  /*2d600*/  IMAD.SHL.U32 R4, R54, 0x40, RZ ;  /* 0x0000004036047824 */ /* 0x001fe200078e00ff */
[----:B------:R-:W-:-:S03]  /*2d610*/  IADD3 R35, P5, PT, R35, R34, RZ ;  /* 0x0000002223237210 */ /* 0x000fc60007fbe0ff */
[----:B------:R-:W-:Y:S02]  /*2d620*/  IMAD.SHL.U32 R4, R4, 0x2, RZ ;  /* 0x0000000204047824 */ /* 0x000fe400078e00ff */
[--C-:B----4-:R-:W-:Y:S01]  /*2d630*/  IMAD.X R38, R38, 0x1, R2.reuse, P6 ;  /* 0x0000000126267824 */ /* 0x110fe200030e0602 */
[----:B------:R-:W-:Y:S04]  /*2d640*/  STL [R1+0xa6c], R55 ;  /* 0x000a6c3701007387 */ /* 0x000fe80000100800 */
[----:B------:R-:W-:Y:S04]  /*2d650*/  STL [R1+0xa40], R35 ;  /* 0x000a402301007387 */ /* 0x000fe80000100800 */
[----:B------:R-:W-:Y:S01]  /*2d660*/  STL [R1+0xa64], R38 ;  /* 0x000a642601007387 */ /* 0x000fe20000100800 */
[----:B------:R-:W-:Y:S01]  /*2d670*/  IADD3 R39, P6, PT, R39, R4, RZ ;  /* 0x0000000427277210 */ /* 0x000fe20007fde0ff */
[----:B------:R-:W-:-:S04]  /*2d680*/  IMAD.X R42, R42, 0x1, R2, P1 ;  /* 0x000000012a2a7824 */ /* 0x000fc800008e0602 */
[----:B------:R-:W-:Y:S01]  /*2d690*/  STL [R1+0xa38], R39 ;  /* 0x000a382701007387 */ /* 0x000fe20000100800 */
[----:B--2---:R-:W-:-:S05]  /*2d6a0*/  IMAD.X R0, R0, 0x1, R2, P2 ;  /* 0x0000000100007824 */ /* 0x004fca00010e0602 */
[----:B------:R0:W-:Y:S04]  /*2d6b0*/  STL [R1+0xa54], R0 ;  /* 0x000a540001007387 */ /* 0x0001e80000100800 */
[----:B------:R1:W-:Y:S04]  /*2d6c0*/  STL [R1+0xa5c], R42 ;  /* 0x000a5c2a01007387 */ /* 0x0003e80000100800 */
[----:B0-----:R-:W2:Y:S01]  /*2d6d0*/  LDL.LU R0, [R1+0x1384] ;  /* 0x0013840001007983 */ /* 0x001ea20000300800 */
[-C--:B------:R-:W-:Y:S02]  /*2d6e0*/  IADD3 R46, P1, PT, R46, R4.reuse, RZ ;  /* 0x000000042e2e7210 */ /* 0x080fe40007f3e0ff */
[-C--:B------:R-:W-:Y:S01]  /*2d6f0*/  IADD3 R47, P2, PT, R47, R4.reuse, RZ ;  /* 0x000000042f2f7210 */ /* 0x080fe20007f5e0ff */
[--C-:B------:R-:W-:Y:S01]  /*2d700*/  IMAD.X R53, R53, 0x1, R2.reuse, P3 ;  /* 0x0000000135357824 */ /* 0x100fe200018e0602 */
[-C--:B------:R-:W-:Y:S01]  /*2d710*/  IADD3 R52, P3, PT, R52, R4.reuse, RZ ;  /* 0x0000000434347210 */ /* 0x080fe20007f7e0ff */
[----:B------:R-:W-:Y:S01]  /*2d720*/  IMAD.X R29, R29, 0x1, R2, P4 ;  /* 0x000000011d1d7824 */ /* 0x000fe200020e0602 */
[----:B------:R0:W-:Y:S01]  /*2d730*/  STL [R1+0xa30], R46 ;  /* 0x000a302e01007387 */ /* 0x0001e20000100800 */
[----:B------:R-:W-:-:S03]  /*2d740*/  IADD3 R28, P4, PT, R28, R4, RZ ;  /* 0x000000041c1c7210 */ /* 0x000fc60007f9e0ff */
[----:B------:R4:W-:Y:S01]  /*2d750*/  STL [R1+0xa28], R47 ;  /* 0x000a282f01007387 */ /* 0x0009e20000100800 */
[----:B---3--:R-:W-:-:S03]  /*2d760*/  IMAD.X R21, R21, 0x1, R2, P5 ;  /* 0x0000000115157824 */ /* 0x008fc600028e0602 */
[----:B------:R3:W-:Y:S04]  /*2d770*/  STL [R1+0xa4c], R53 ;  /* 0x000a4c3501007387 */ /* 0x0007e80000100800 */
[----:B------:R0:W-:Y:S01]  /*2d780*/  STL [R1+0xa20], R52 ;  /* 0x000a203401007387 */ /* 0x0001e20000100800 */
[----:B------:R-:W-:-:S03]  /*2d790*/  IADD3 R20, P5, PT, R20, R4, RZ ;  /* 0x0000000414147210 */ /* 0x000fc60007fbe0ff */
[----:B------:R0:W-:Y:S04]  /*2d7a0*/  STL [R1+0xa44], R29 ;  /* 0x000a441d01007387 */ /* 0x0001e80000100800 */
[----:B------:R0:W-:Y:S04]  /*2d7b0*/  STL [R1+0xa18], R28 ;  /* 0x000a181c01007387 */ /* 0x0001e80000100800 */
[----:B------:R0:W-:Y:S04]  /*2d7c0*/  STL [R1+0xa3c], R21 ;  /* 0x000a3c1501007387 */ /* 0x0001e80000100800 */
[----:B------:R-:W3:Y:S04]  /*2d7d0*/  LDL.LU R7, [R1+0xa2c] ;  /* 0x000a2c0001077983 */ /* 0x000ee80000300800 */
[----:B------:R0:W-:Y:S04]  /*2d7e0*/  STL [R1+0xa10], R20 ;  /* 0x000a101401007387 */ /* 0x0001e80000100800 */
[----:B------:R-:W3:Y:S01]  /*2d7f0*/  LDL.LU R5, [R1+0xa00] ;  /* 0x000a000001057983 */ /* 0x000ee20000300800 */
[----:B--2---:R-:W-:Y:S01]  /*2d800*/  IMAD.X R60, R60, 0x1, R0, P6 ;  /* 0x000000013c3c7824 */ /* 0x004fe200030e0600 */
[----:B------:R-:W-:-:S04]  /*2d810*/  IADD3 R3, P6, PT, R3, R4, RZ ;  /* 0x0000000403037210 */ /* 0x000fc80007fde0ff */
[----:B------:R2:W-:Y:S04]  /*2d820*/  STL [R1+0xa34], R60 ;  /* 0x000a343c01007387 */ /* 0x0005e80000100800 */
        /* <DEDUP_REMOVED lines=19> */
[----:B-1----:R-:W2:Y:S04]  /*2d960*/  LDL.LU R42, [R1+0x9dc] ;  /* 0x0009dc00012a7983 */ /* 0x002ea80000300800 */
[----:B0-----:R-:W2:Y:S04]  /*2d970*/  LDL.LU R46, [R1+0x9b0] ;  /* 0x0009b000012e7983 */ /* 0x001ea80000300800 */
[----:B----4-:R-:W4:Y:S04]  /*2d980*/  LDL.LU R47, [R1+0x9d4] ;  /* 0x0009d400012f7983 */ /* 0x010f280000300800 */
[----:B---3--:R-:W3:Y:S04]  /*2d990*/  LDL.LU R53, [R1+0x9a8] ;  /* 0x0009a80001357983 */ /* 0x008ee80000300800 */
[----:B------:R-:W3:Y:S04]  /*2d9a0*/  LDL.LU R52, [R1+0x9cc] ;  /* 0x0009cc0001347983 */ /* 0x000ee80000300800 */
[----:B------:R-:W3:Y:S04]  /*2d9b0*/  LDL.LU R29, [R1+0x9a0] ;  /* 0x0009a000011d7983 */ /* 0x000ee80000300800 */
[----:B------:R-:W3:Y:S04]  /*2d9c0*/  LDL.LU R28, [R1+0x9c4] ;  /* 0x0009c400011c7983 */ /* 0x000ee80000300800 */
[----:B------:R-:W3:Y:S04]  /*2d9d0*/  LDL.LU R21, [R1+0x998] ;  /* 0x0009980001157983 */ /* 0x000ee80000300800 */
[----:B------:R-:W3:Y:S04]  /*2d9e0*/  LDL.LU R20, [R1+0x9bc] ;  /* 0x0009bc0001147983 */ /* 0x000ee80000300800 */
[----:B--2---:R-:W2:Y:S04]  /*2d9f0*/  LDL.LU R60, [R1+0x990] ;  /* 0x00099000013c7983 */ /* 0x004ea80000300800 */
[----:B------:R-:W2:Y:S01]  /*2da00*/  LDL.LU R3, [R1+0x9b4] ;  /* 0x0009b40001037983 */ /* 0x000ea20000300800 */
[----:B------:R-:W-:Y:S01]  /*2da10*/  IMAD.X R7, R7, 0x1, R0, P1 ;  /* 0x0000000107077824 */ /* 0x000fe200008e0600 */
[----:B------:R-:W-:-:S04]  /*2da20*/  IADD3 R5, P1, PT, R5, R4, RZ ;  /* 0x0000000405057210 */ /* 0x000fc80007f3e0ff */
[----:B------:R0:W-:Y:S04]  /*2da30*/  STL [R1+0xa2c], R7 ;  /* 0x000a2c0701007387 */ /* 0x0001e80000100800 */
[----:B------:R1:W-:Y:S01]  /*2da40*/  STL [R1+0xa00], R5 ;  /* 0x000a000501007387 */ /* 0x0003e20000100800 */
[--C-:B------:R-:W-:Y:S01]  /*2da50*/  IMAD.X R6, R6, 0x1, R0.reuse, P2 ;  /* 0x0000000106067824 */ /* 0x100fe200010e0600 */
[-C--:B------:R-:W-:Y:S01]  /*2da60*/  IADD3 R48, P2, PT, R48, R4.reuse, RZ ;  /* 0x0000000430307210 */ /* 0x080fe20007f5e0ff */
[--C-:B------:R-:W-:Y:S01]  /*2da70*/  IMAD.X R49, R49, 0x1, R0.reuse, P3 ;  /* 0x0000000131317824 */ /* 0x100fe200018e0600 */
[-C--:B------:R-:W-:Y:S01]  /*2da80*/  IADD3 R50, P3, PT, R50, R4.reuse, RZ ;  /* 0x0000000432327210 */ /* 0x080fe20007f7e0ff */
[----:B------:R-:W-:Y:S01]  /*2da90*/  IMAD.X R51, R51, 0x1, R0, P4 ;  /* 0x0000000133337824 */ /* 0x000fe200020e0600 */
[----:B------:R0:W-:Y:S01]  /*2daa0*/  STL [R1+0xa24], R6 ;  /* 0x000a240601007387 */ /* 0x0001e20000100800 */
[----:B------:R-:W-:-:S03]  /*2dab0*/  IADD3 R27, P4, PT, R27, R4, RZ ;  /* 0x000000041b1b7210 */ /* 0x000fc60007f9e0ff */
[----:B------:R0:W-:Y:S01]  /*2dac0*/  STL [R1+0x9f8], R48 ;  /* 0x0009f83001007387 */ /* 0x0001e20000100800 */
[----:B------:R-:W-:-:S03]  /*2dad0*/  IMAD.X R56, R56, 0x1, R0, P5 ;  /* 0x0000000138387824 */ /* 0x000fc600028e0600 */
        /* <DEDUP_REMOVED lines=27> */
[----:B----4-:R-:W-:-:S03]  /*2dc90*/  IMAD.X R47, R47, 0x1, R0, P6 ;  /* 0x000000012f2f7824 */ /* 0x010fc600030e0600 */
[----:B------:R4:W-:Y:S01]  /*2dca0*/  STL [R1+0x9e4], R38 ;  /* 0x0009e42601007387 */ /* 0x0009e20000100800 */
[----:B---3--:R-:W-:-:S03]  /*2dcb0*/  IADD3 R53, P6, PT, R53, R4, RZ ;  /* 0x0000000435357210 */ /* 0x008fc60007fde0ff */
        /* <DEDUP_REMOVED lines=8> */
[----:B------:R0:W-:Y:S04]  /*2dd40*/  STL [R1+0x9a8], R53 ;  /* 0x0009a83501007387 */ /* 0x0001e80000100800 */
[----:B------:R0:W-:Y:S01]  /*2dd50*/  STL [R1+0x9cc], R52 ;  /* 0x0009cc3401007387 */ /* 0x0001e20000100800 */
[----:B------:R-:W-:-:S03]  /*2dd60*/  IMAD.X R20, R20, 0x1, R0, P3 ;  /* 0x0000000114147824 */ /* 0x000fc600018e0600 */
[----:B------:R0:W-:Y:S01]  /*2dd70*/  STL [R1+0x9a0], R29 ;  /* 0x0009a01d01007387 */ /* 0x0001e20000100800 */
[----:B--2---:R-:W-:-:S03]  /*2dd80*/  IADD3 R60, P3, PT, R60, R4, RZ ;  /* 0x000000043c3c7210 */ /* 0x004fc60007f7e0ff */
[----:B------:R2:W-:Y:S04]  /*2dd90*/  STL [R1+0x9c4], R28 ;  /* 0x0009c41c01007387 */ /* 0x0005e80000100800 */
[----:B------:R1:W-:Y:S01]  /*2dda0*/  STL [R1+0x998], R21 ;  /* 0x0009981501007387 */ /* 0x0003e20000100800 */
[----:B------:R-:W-:-:S03]  /*2ddb0*/  IMAD.X R3, R3, 0x1, R0, P4 ;  /* 0x0000000103037824 */ /* 0x000fc600020e0600 */
[----:B0-----:R-:W2:Y:S04]  /*2ddc0*/  LDL.LU R7, [R1+0x988] ;  /* 0x0009880001077983 */ /* 0x001ea80000300800 */
[----:B------:R0:W-:Y:S04]  /*2ddd0*/  STL [R1+0x9bc], R20 ;  /* 0x0009bc1401007387 */ /* 0x0001e80000100800 */
[----:B-1----:R-:W2:Y:S04]  /*2dde0*/  LDL.LU R5, [R1+0x9ac] ;  /* 0x0009ac0001057983 */ /* 0x002ea80000300800 */
        /* <DEDUP_REMOVED lines=18> */
[----:B----4-:R-:W4:Y:S04]  /*2df10*/  LDL.LU R38, [R1+0x940] ;  /* 0x0009400001267983 */ /* 0x010f280000300800 */
[----:B---3--:R-:W3:Y:S04]  /*2df20*/  LDL.LU R39, [R1+0x964] ;  /* 0x0009640001277983 */ /* 0x008ee80000300800 */
[----:B------:R-:W3:Y:S04]  /*2df30*/  LDL.LU R42, [R1+0x938] ;  /* 0x00093800012a7983 */ /* 0x000ee80000300800 */
[----:B------:R-:W3:Y:S04]  /*2df40*/  LDL.LU R46, [R1+0x95c] ;  /* 0x00095c00012e7983 */ /* 0x000ee80000300800 */
[----:B------:R-:W3:Y:S04]  /*2df50*/  LDL.LU R47, [R1+0x930] ;  /* 0x00093000012f7983 */ /* 0x000ee80000300800 */
[----:B------:R-:W3:Y:S04]  /*2df60*/  LDL.LU R53, [R1+0x954] ;  /* 0x0009540001357983 */ /* 0x000ee80000300800 */
[----:B------:R-:W3:Y:S04]  /*2df70*/  LDL.LU R52, [R1+0x928] ;  /* 0x0009280001347983 */ /* 0x000ee80000300800 */
[----:B------:R-:W3:Y:S04]  /*2df80*/  LDL.LU R29, [R1+0x94c] ;  /* 0x00094c00011d7983 */ /* 0x000ee80000300800 */
[----:B--2---:R-:W2:Y:S04]  /*2df90*/  LDL.LU R28, [R1+0x920] ;  /* 0x00092000011c7983 */ /* 0x004ea80000300800 */
[----:B------:R-:W2:Y:S04]  /*2dfa0*/  LDL.LU R21, [R1+0x944] ;  /* 0x0009440001157983 */ /* 0x000ea80000300800 */
        /* <DEDUP_REMOVED lines=35> */
[----:B----4-:R-:W-:-:S03]  /*2e1e0*/  IADD3 R38, P1, PT, R38, R4, RZ ;  /* 0x0000000426267210 */ /* 0x010fc60007f3e0ff */
[----:B------:R4:W-:Y:S01]  /*2e1f0*/  STL [R1+0x950], R54 ;  /* 0x0009503601007387 */ /* 0x0009e20000100800 */
[----:B---3--:R-:W-:-:S03]  /*2e200*/  IMAD.X R39, R39, 0x1, R0, P2 ;  /* 0x0000000127277824 */ /* 0x008fc600010e0600 */
        /* <DEDUP_REMOVED lines=13> */
[----:B--2---:R-:W-:-:S03]  /*2e2e0*/  IADD3 R28, P5, PT, R28, R4, RZ ;  /* 0x000000041c1c7210 */ /* 0x004fc60007fbe0ff */
[----:B------:R2:W-:Y:S01]  /*2e2f0*/  STL [R1+0x930], R47 ;  /* 0x0009302f01007387 */ /* 0x0005e20000100800 */
[----:B------:R-:W-:-:S03]  /*2e300*/  IMAD.X R21, R21, 0x1, R0, P6 ;  /* 0x0000000115157824 */ /* 0x000fc600030e0600 */
[----:B------:R0:W-:Y:S04]  /*2e310*/  STL [R1+0x954], R53 ;  /* 0x0009543501007387 */ /* 0x0001e80000100800 */
[----:B------:R0:W-:Y:S01]  /*2e320*/  STL [R1+0x928], R52 ;  /* 0x0009283401007387 */ /* 0x0001e20000100800 */
[----:B------:R-:W-:-:S03]  /*2e330*/  IADD3 R20, P6, PT, R20, R4, RZ ;  /* 0x0000000414147210 */ /* 0x000fc60007fde0ff */
[----:B------:R0:W-:Y:S01]  /*2e340*/  STL [R1+0x94c], R29 ;  /* 0x00094c1d01007387 */ /* 0x0001e20000100800 */
[----:B------:R-:W-:-:S03]  /*2e350*/  IMAD.X R60, R60, 0x1, R0, P1 ;  /* 0x000000013c3c7824 */ /* 0x000fc600008e0600 */
[----:B------:R1:W-:Y:S04]  /*2e360*/  STL [R1+0x920], R28 ;  /* 0x0009201c01007387 */ /* 0x0003e80000100800 */
[----:B------:R1:W-:Y:S01]  /*2e370*/  STL [R1+0x944], R21 ;  /* 0x0009441501007387 */ /* 0x0003e20000100800 */
[----:B------:R-:W-:-:S03]  /*2e380*/  IADD3 R3, P1, PT, R3, R4, RZ ;  /* 0x0000000403037210 */ /* 0x000fc60007f3e0ff */
        /* <DEDUP_REMOVED lines=27> */
[----:B------:R-:W2:Y:S04]  /*2e540*/  LDL.LU R52, [R1+0x8d4] ;  /* 0x0008d40001347983 */ /* 0x000ea80000300800 */
[----:B------:R-:W2:Y:S04]  /*2e550*/  LDL.LU R29, [R1+0x8a8] ;  /* 0x0008a800011d7983 */ /* 0x000ea80000300800 */
[----:B------:R-:W2:Y:S04]  /*2e560*/  LDL.LU R28, [R1+0x8cc] ;  /* 0x0008cc00011c7983 */ /* 0x000ea80000300800 */
[----:B------:R-:W2:Y:S04]  /*2e570*/  LDL.LU R21, [R1+0x8a0] ;  /* 0x0008a00001157983 */ /* 0x000ea80000300800 */
[----:B0-----:R-:W2:Y:S04]  /*2e580*/  LDL.LU R20, [R1+0x8c4] ;  /* 0x0008c40001147983 */ /* 0x001ea80000300800 */
[----:B-1----:R-:W2:Y:S04]  /*2e590*/  LDL.LU R60, [R1+0x898] ;  /* 0x00089800013c7983 */ /* 0x002ea80000300800 */
[----:B------:R-:W2:Y:S01]  /*2e5a0*/  LDL.LU R3, [R1+0x8bc] ;  /* 0x0008bc0001037983 */ /* 0x000ea20000300800 */
        /* <DEDUP_REMOVED lines=40> */
[----:B--2---:R-:W-:-:S03]  /*2e830*/  IMAD.X R47, R47, 0x1, R0, P1 ;  /* 0x000000012f2f7824 */ /* 0x004fc600008e0600 */
        /* <DEDUP_REMOVED lines=14> */
[----:B------:R-:W-:-:S03]  /*2e920*/  IADD3 R60, P4, PT, R60, R4, RZ ;  /* 0x000000043c3c7210 */ /* 0x000fc60007f9e0ff */
        /* <DEDUP_REMOVED lines=193> */
[----:B----4-:R-:W4:Y:S04]  /*2f540*/  LDL.LU R6, [R1+0x790] ;  /* 0x0007900001067983 */ /* 0x010f280000300800 */
[----:B------:R0:W-:Y:S04]  /*2f550*/  STL [R1+0x7c4], R3 ;  /* 0x0007c40301007387 */ /* 0x0001e80000100800 */
        /* <DEDUP_REMOVED lines=30> */
[-C--:B----4-:R-:W-:Y:S01]  /*2f740*/  IADD3 R6, P1, PT, R6, R4.reuse, RZ ;  /* 0x0000000406067210 */ /* 0x090fe20007f3e0ff */
[--C-:B---3--:R-:W-:Y:S01]  /*2f750*/  IMAD.X R48, R48, 0x1, R0.reuse, P2 ;  /* 0x0000000130307824 */ /* 0x108fe200010e0600 */
        /* <DEDUP_REMOVED lines=59> */
[----:B---3--:R-:W3:Y:S04]  /*2fb10*/  LDL.LU R6, [R1+0x124c] ;  /* 0x00124c0001067983 */ /* 0x008ee80000300800 */
[----:B------:R0:W-:Y:S04]  /*2fb20*/  STL [R1+0x1278], R3 ;  /* 0x0012780301007387 */ /* 0x0001e80000100800 */
[----:B----4-:R-:W4:Y:S04]  /*2fb30*/  LDL.LU R48, [R1+0x1288] ;  /* 0x0012880001307983 */ /* 0x010f280000300800 */
[----:B------:R-:W4:Y:S04]  /*2fb40*/  LDL.LU R49, [R1+0x1254] ;  /* 0x0012540001317983 */ /* 0x000f280000300800 */
[----:B------:R-:W4:Y:S04]  /*2fb50*/  LDL.LU R50, [R1+0x1290] ;  /* 0x0012900001327983 */ /* 0x000f280000300800 */
        /* <DEDUP_REMOVED lines=27> */
[--C-:B---3--:R-:W-:Y:S01]  /*2fd10*/  IMAD.X R6, R6, 0x1, R0.reuse, P5 ;  /* 0x0000000106067824 */ /* 0x108fe200028e0600 */
[-C--:B----4-:R-:W-:Y:S01]  /*2fd20*/  IADD3 R48, P5, PT, R48, R4.reuse, RZ ;  /* 0x0000000430307210 */ /* 0x090fe20007fbe0ff */
[----:B------:R-:W-:Y:S01]  /*2fd30*/  IMAD.X R49, R49, 0x1, R0, P6 ;  /* 0x0000000131317824 */ /* 0x000fe200030e0600 */
[----:B------:R-:W-:Y:S01]  /*2fd40*/  STL [R1+0x1244], R7 ;  /* 0x0012440701007387 */ /* 0x000fe20000100800 */
[----:B------:R-:W-:-:S03]  /*2fd50*/  IADD3 R50, P6, PT, R50, R4, RZ ;  /* 0x0000000432327210 */ /* 0x000fc60007fde0ff */
[----:B------:R-:W-:Y:S01]  /*2fd60*/  STL [R1+0x1280], R5 ;  /* 0x0012800501007387 */ /* 0x000fe20000100800 */
[----:B--2---:R-:W-:-:S03]  /*2fd70*/  IMAD.X R51, R51, 0x1, R0, P1 ;  /* 0x0000000133337824 */ /* 0x004fc600008e0600 */
[----:B------:R-:W-:Y:S01]  /*2fd80*/  STL [R1+0x124c], R6 ;  /* 0x00124c0601007387 */ /* 0x000fe20000100800 */
[----:B------:R-:W-:-:S03]  /*2fd90*/  IADD3 R27, P1, PT, R27, R4, RZ ;  /* 0x000000041b1b7210 */ /* 0x000fc60007f3e0ff */
[----:B------:R-:W-:Y:S01]  /*2fda0*/  STL [R1+0x1288], R48 ;  /* 0x0012883001007387 */ /* 0x000fe20000100800 */
[----:B------:R-:W-:-:S03]  /*2fdb0*/  IMAD.X R56, R56, 0x1, R0, P2 ;  /* 0x0000000138387824 */ /* 0x000fc600010e0600 */
        /* <DEDUP_REMOVED lines=38> */
[----:B------:R-:W-:Y:S04]  /*30020*/  STL [R1+0x12d8], R53 ;  /* 0x0012d83501007387 */ /* 0x000fe80000100800 */
[----:B------:R0:W-:Y:S01]  /*30030*/  STL [R1+0x12a4], R52 ;  /* 0x0012a43401007387 */ /* 0x0001e20000100800 */
[----:B------:R-:W-:-:S03]  /*30040*/  IMAD.X R20, R20, 0x1, R0, P6 ;  /* 0x0000000114147824 */ /* 0x000fc600030e0600 */
[----:B------:R-:W-:Y:S01]  /*30050*/  STL [R1+0x12e0], R29 ;  /* 0x0012e01d01007387 */ /* 0x000fe20000100800 */
[----:B------:R-:W-:-:S03]  /*30060*/  IADD3 R60, P6, PT, R60, R4, RZ ;  /* 0x000000043c3c7210 */ /* 0x000fc60007fde0ff */
[----:B------:R1:W-:Y:S04]  /*30070*/  STL [R1+0x12ac], R28 ;  /* 0x0012ac1c01007387 */ /* 0x0003e80000100800 */
[----:B------:R-:W-:Y:S01]  /*30080*/  STL [R1+0x12e8], R21 ;  /* 0x0012e81501007387 */ /* 0x000fe20000100800 */
[----:B------:R-:W-:-:S03]  /*30090*/  IMAD.X R3, R3, 0x1, R0, P1 ;  /* 0x0000000103037824 */ /* 0x000fc600008e0600 */
[----:B0-----:R-:W2:Y:S04]  /*300a0*/  LDL.LU R52, [R1+0x12f8] ;  /* 0x0012f80001347983 */ /* 0x001ea80000300800 */
[----:B------:R0:W-:Y:S04]  /*300b0*/  STL [R1+0x12b4], R20 ;  /* 0x0012b41401007387 */ /* 0x0001e80000100800 */
[----:B------:R-:W3:Y:S04]  /*300c0*/  LDL.LU R53, [R1+0x12c4] ;  /* 0x0012c40001357983 */ /* 0x000ee80000300800 */
[----:B------:R4:W-:Y:S04]  /*300d0*/  STL [R1+0x12f0], R60 ;  /* 0x0012f03c01007387 */ /* 0x0009e80000100800 */
[----:B-1----:R-:W3:Y:S04]  /*300e0*/  LDL.LU R28, [R1+0x1300] ;  /* 0x00130000011c7983 */ /* 0x002ee80000300800 */
[----:B------:R1:W-:Y:S04]  /*300f0*/  STL [R1+0x12bc], R3 ;  /* 0x0012bc0301007387 */ /* 0x0003e80000100800 */
[----:B------:R-:W3:Y:S04]  /*30100*/  LDL.LU R29, [R1+0x12cc] ;  /* 0x0012cc00011d7983 */ /* 0x000ee80000300800 */
[----:B0-----:R-:W3:Y:S04]  /*30110*/  LDL.LU R20, [R1+0x1308] ;  /* 0x0013080001147983 */ /* 0x001ee80000300800 */
[----:B------:R-:W3:Y:S04]  /*30120*/  LDL.LU R21, [R1+0x12d4] ;  /* 0x0012d40001157983 */ /* 0x000ee80000300800 */
[----:B----4-:R-:W4:Y:S04]  /*30130*/  LDL.LU R60, [R1+0x1310] ;  /* 0x00131000013c7983 */ /* 0x010f280000300800 */
[----:B-1----:R-:W4:Y:S04]  /*30140*/  LDL.LU R3, [R1+0x12dc] ;  /* 0x0012dc0001037983 */ /* 0x002f280000300800 */
        /* <DEDUP_REMOVED lines=23> */
[-C--:B--2---:R-:W-:Y:S01]  /*302c0*/  IADD3 R52, P1, PT, R52, R4.reuse, RZ ;  /* 0x0000000434347210 */ /* 0x084fe20007f3e0ff */
[----:B---3--:R-:W-:Y:S01]  /*302d0*/  IMAD.X R53, R53, 0x1, R0, P2 ;  /* 0x0000000135357824 */ /* 0x008fe200010e0600 */
[----:B------:R-:W-:-:S03]  /*302e0*/  IADD3 R28, P2, PT, R28, R4, RZ ;  /* 0x000000041c1c7210 */ /* 0x000fc60007f5e0ff */
[----:B------:R0:W-:Y:S01]  /*302f0*/  STL [R1+0x12f8], R52 ;  /* 0x0012f83401007387 */ /* 0x0001e20000100800 */
[--C-:B------:R-:W-:Y:S01]  /*30300*/  IMAD.X R29, R29, 0x1, R0.reuse, P3 ;  /* 0x000000011d1d7824 */ /* 0x100fe200018e0600 */
[-C--:B------:R-:W-:Y:S02]  /*30310*/  IADD3 R20, P3, PT, R20, R4.reuse, RZ ;  /* 0x0000000414147210 */ /* 0x080fe40007f7e0ff */
[----:B0-----:R0:W5:Y:S04]  /*30320*/  LDL.LU R52, [R1+0x1380] ;  /* 0x0013800001347983 */ /* 0x0011680000300800 */
[----:B------:R1:W-:Y:S01]  /*30330*/  STL [R1+0x12c4], R53 ;  /* 0x0012c43501007387 */ /* 0x0003e20000100800 */
[--C-:B------:R-:W-:Y:S01]  /*30340*/  IMAD.X R21, R21, 0x1, R0.reuse, P4 ;  /* 0x0000000115157824 */ /* 0x100fe200020e0600 */
[-C--:B----4-:R-:W-:Y:S01]  /*30350*/  IADD3 R60, P4, PT, R60, R4.reuse, RZ ;  /* 0x000000043c3c7210 */ /* 0x090fe20007f9e0ff */
[--C-:B------:R-:W-:Y:S01]  /*30360*/  IMAD.X R3, R3, 0x1, R0.reuse, P5 ;  /* 0x0000000103037824 */ /* 0x100fe200028e0600 */
[----:B-1----:R0:W5:Y:S04]  /*30370*/  LDL.LU R53, [R1+0x137c] ;  /* 0x00137c0001357983 */ /* 0x0021680000300800 */
[----:B------:R1:W-:Y:S01]  /*30380*/  STL [R1+0x1300], R28 ;  /* 0x0013001c01007387 */ /* 0x0003e20000100800 */
[-C--:B------:R-:W-:Y:S01]  /*30390*/  IADD3 R7, P5, PT, R7, R4.reuse, RZ ;  /* 0x0000000407077210 */ /* 0x080fe20007fbe0ff */
[--C-:B------:R-:W-:Y:S01]  /*303a0*/  IMAD.X R5, R5, 0x1, R0.reuse, P6 ;  /* 0x0000000105057824 */ /* 0x100fe200030e0600 */
[-C--:B------:R-:W-:Y:S01]  /*303b0*/  IADD3 R6, P6, PT, R6, R4.reuse, RZ ;  /* 0x0000000406067210 */ /* 0x080fe20007fde0ff */
[----:B-1----:R0:W5:Y:S04]  /*303c0*/  LDL.LU R28, [R1+0x1378] ;  /* 0x00137800011c7983 */ /* 0x0021680000300800 */
[----:B------:R1:W-:Y:S01]  /*303d0*/  STL [R1+0x12cc], R29 ;  /* 0x0012cc1d01007387 */ /* 0x0003e20000100800 */
[----:B------:R-:W-:Y:S01]  /*303e0*/  IMAD.X R48, R48, 0x1, R0, P1 ;  /* 0x0000000130307824 */ /* 0x000fe200008e0600 */
[----:B------:R-:W-:-:S02]  /*303f0*/  IADD3 R49, P1, PT, R49, R4, RZ ;  /* 0x0000000431317210 */ /* 0x000fc40007f3e0ff */
[----:B-1----:R0:W5:Y:S04]  /*30400*/  LDL.LU R29, [R1+0x1374] ;  /* 0x00137400011d7983 */ /* 0x0021680000300800 */
[----:B------:R1:W-:Y:S01]  /*30410*/  STL [R1+0x1308], R20 ;  /* 0x0013081401007387 */ /* 0x0003e20000100800 */
[--C-:B------:R-:W-:Y:S01]  /*30420*/  IMAD.X R50, R50, 0x1, R0.reuse, P2 ;  /* 0x0000000132327824 */ /* 0x100fe200010e0600 */
[-C--:B------:R-:W-:Y:S02]  /*30430*/  IADD3 R51, P2, PT, R51, R4.reuse, RZ ;  /* 0x0000000433337210 */ /* 0x080fe40007f5e0ff */
        /* <DEDUP_REMOVED lines=9> */
[----:B------:R1:W-:Y:S04]  /*304d0*/  STL [R1+0x12dc], R3 ;  /* 0x0012dc0301007387 */ /* 0x0003e80000100800 */
[----:B------:R-:W-:Y:S04]  /*304e0*/  STL [R1+0x1318], R7 ;  /* 0x0013180701007387 */ /* 0x000fe80000100800 */
[----:B------:R2:W-:Y:S04]  /*304f0*/  STL [R1+0x12e4], R5 ;  /* 0x0012e40501007387 */ /* 0x0005e80000100800 */
[----:B------:R3:W-:Y:S04]  /*30500*/  STL [R1+0x1320], R6 ;  /* 0x0013200601007387 */ /* 0x0007e80000100800 */
[----:B------:R0:W-:Y:S04]  /*30510*/  STL [R1+0x12ec], R48 ;  /* 0x0012ec3001007387 */ /* 0x0001e80000100800 */
[----:B------:R0:W-:Y:S04]  /*30520*/  STL [R1+0x1328], R49 ;  /* 0x0013283101007387 */ /* 0x0001e80000100800 */
[----:B------:R0:W-:Y:S04]  /*30530*/  STL [R1+0x12f4], R50 ;  /* 0x0012f43201007387 */ /* 0x0001e80000100800 */
[----:B------:R0:W-:Y:S01]  /*30540*/  STL [R1+0x1330], R51 ;  /* 0x0013303301007387 */ /* 0x0001e20000100800 */
[----:B------:R-:W-:Y:S01]  /*30550*/  IMAD.X R59, R59, 0x1, R0, P5 ;  /* 0x000000013b3b7824 */ /* 0x000fe200028e0600 */
[----:B-1----:R-:W1:Y:S02]  /*30560*/  S2R R3, SR_TID.X ;  /* 0x0000000000037919 */ /* 0x002e640000002100 */
        /* <DEDUP_REMOVED lines=21> */
[----:B------:R-:W-:Y:S02]  /*306c0*/  IMAD.MOV.U32 R4, RZ, RZ, R9 ;  /* 0x000000ffff047224 */ /* 0x000fe400078e0009 */
[----:B--2---:R-:W-:Y:S01]  /*306d0*/  IMAD.MOV.U32 R5, RZ, RZ, R11 ;  /* 0x000000ffff057224 */ /* 0x004fe200078e000b */
[----:B------:R0:W-:Y:S01]  /*306e0*/  STL [R1+0x132c], R38 ;  /* 0x00132c2601007387 */ /* 0x0001e20000100800 */
[----:B------:R-:W-:-:S03]  /*306f0*/  IMAD.X R47, R47, 0x1, R0, P1 ;  /* 0x000000012f2f7824 */ /* 0x000fc600008e0600 */
[----:B------:R0:W-:Y:S01]  /*30700*/  STL [R1+0x1334], R39 ;  /* 0x0013342701007387 */ /* 0x0001e20000100800 */
[----:B---3--:R-:W-:Y:S02]  /*30710*/  IMAD.MOV.U32 R6, RZ, RZ, R8 ;  /* 0x000000ffff067224 */ /* 0x008fe400078e0008 */
[----:B------:R-:W-:Y:S01]  /*30720*/  IMAD.MOV.U32 R7, RZ, RZ, R10 ;  /* 0x000000ffff077224 */ /* 0x000fe200078e000a */
[----:B------:R0:W-:Y:S04]  /*30730*/  STL [R1+0x133c], R42 ;  /* 0x00133c2a01007387 */ /* 0x0001e80000100800 */
[----:B------:R0:W-:Y:S04]  /*30740*/  STL [R1+0x1344], R46 ;  /* 0x0013442e01007387 */ /* 0x0001e80000100800 */
[----:B------:R0:W-:Y:S04]  /*30750*/  STL.64 [R1+0x548], R4 ;  /* 0x0005480401007387 */ /* 0x0001e80000100a00 */
[----:B------:R0:W-:Y:S04]  /*30760*/  STL [R1+0x134c], R47 ;  /* 0x00134c2f01007387 */ /* 0x0001e80000100800 */
[----:B------:R0:W-:Y:S01]  /*30770*/  STL.64 [R1+0x550], R6 ;  /* 0x0005500601007387 */ /* 0x0001e20000100a00 */
[----:B-1----:R-:W-:-:S05]  /*30780*/  LOP3.LUT R3, R3, 0x1f, RZ, 0xc0, !PT ;  /* 0x0000001f03037812 */ /* 0x002fca00078ec0ff */
[----:B------:R-:W-:Y:S01]  /*30790*/  IMAD.SHL.U32 R3, R3, 0x2, RZ ;  /* 0x0000000203037824 */ /* 0x000fe200078e00ff */
[----:B------:R-:W-:Y:S06]  /*307a0*/  @P0 BRA `(.L_x_1) ;  /* 0xfffffdc800680947 */ /* 0x000fec000383ffff */
[----:B------:R-:W2:Y:S04]  /*307b0*/  LDL.LU R8, [R1+0x3ec] ;  /* 0x0003ec0001087983 */ /* 0x000ea80000300800 */
[----:B------:R-:W2:Y:S04]  /*307c0*/  LDL.LU R10, [R1+0x11c] ;  /* 0x00011c00010a7983 */ /* 0x000ea80000300800 */
[----:B0-----:R-:W3:Y:S04]  /*307d0*/  LDL.LU R7, [R1+0x3e4] ;  /* 0x0003e40001077983 */ /* 0x001ee80000300800 */
        /* <DEDUP_REMOVED lines=23> */
[----:B-----5:R-:W-:Y:S04]  /*30950*/  STL [R1+0x1428], R17 ;  /* 0x0014281101007387 */ /* 0x020fe80000100800 */
[----:B------:R-:W-:Y:S04]  /*30960*/  STL [R1+0x1424], R16 ;  /* 0x0014241001007387 */ /* 0x000fe80000100800 */
[----:B------:R-:W-:Y:S04]  /*30970*/  STL [R1+0x141c], R13 ;  /* 0x00141c0d01007387 */ /* 0x000fe80000100800 */
[----:B------:R-:W-:Y:S04]  /*30980*/  STL [R1+0x1418], R12 ;  /* 0x0014180c01007387 */ /* 0x000fe80000100800 */
[----:B------:R-:W-:Y:S04]  /*30990*/  STL [R1+0x136c], R60 ;  /* 0x00136c3c01007387 */ /* 0x000fe80000100800 */
[----:B------:R-:W-:Y:S01]  /*309a0*/  STL [R1+0x1368], R61 ;  /* 0x0013683d01007387 */ /* 0x000fe20000100800 */
[----:B--2---:R-:W-:-:S05]  /*309b0*/  F2FP.F16.F32.PACK_AB R2, R8, R10 ;  /* 0x0000000a0802723e */ /* 0x004fca00000000ff */
[----:B------:R0:W-:Y:S01]  /*309c0*/  STL [R1+0x16c], R2 ;  /* 0x00016c0201007387 */ /* 0x0001e20000100800 */
[----:B---3--:R-:W-:-:S05]  /*309d0*/  F2FP.F16.F32.PACK_AB R0, R7, R5 ;  /* 0x000000050700723e */ /* 0x008fca00000000ff */
[----:B------:R1:W-:Y:S01]  /*309e0*/  STL [R1+0x168], R0 ;  /* 0x0001680001007387 */ /* 0x0003e20000100800 */
[----:B----4-:R-:W-:-:S05]  /*309f0*/  F2FP.F16.F32.PACK_AB R3, R4, R6 ;  /* 0x000000060403723e */ /* 0x010fca00000000ff */
[----:B------:R2:W-:Y:S01]  /*30a00*/  STL [R1+0x164], R3 ;  /* 0x0001640301007387 */ /* 0x0005e20000100800 */
[----:B0-----:R-:W-:-:S05]  /*30a10*/  F2FP.F16.F32.PACK_AB R2, R48, R49 ;  /* 0x000000313002723e */ /* 0x001fca00000000ff */
[----:B------:R0:W-:Y:S01]  /*30a20*/  STL [R1+0x160], R2 ;  /* 0x0001600201007387 */ /* 0x0001e20000100800 */
[----:B-1----:R-:W-:-:S05]  /*30a30*/  F2FP.F16.F32.PACK_AB R0, R50, R51 ;  /* 0x000000333200723e */ /* 0x002fca00000000ff */
[----:B------:R1:W-:Y:S01]  /*30a40*/  STL [R1+0x15c], R0 ;  /* 0x00015c0001007387 */ /* 0x0003e20000100800 */
[----:B--2---:R-:W-:-:S05]  /*30a50*/  F2FP.F16.F32.PACK_AB R3, R27, R56 ;  /* 0x000000381b03723e */ /* 0x004fca00000000ff */
[----:B------:R2:W-:Y:S01]  /*30a60*/  STL [R1+0x158], R3 ;  /* 0x0001580301007387 */ /* 0x0005e20000100800 */
[----:B0-----:R-:W-:-:S05]  /*30a70*/  F2FP.F16.F32.PACK_AB R2, R57, R58 ;  /* 0x0000003a3902723e */ /* 0x001fca00000000ff */
[----:B------:R0:W-:Y:S01]  /*30a80*/  STL [R1+0x154], R2 ;  /* 0x0001540201007387 */ /* 0x0001e20000100800 */
[----:B-1----:R-:W-:Y:S02]  /*30a90*/  F2FP.F16.F32.PACK_AB R0, R59, R30 ;  /* 0x0000001e3b00723e */ /* 0x002fe400000000ff */
[----:B--2---:R-:W-:-:S03]  /*30aa0*/  F2FP.F16.F32.PACK_AB R3, R26, R31 ;  /* 0x0000001f1a03723e */ /* 0x004fc600000000ff */
[----:B------:R1:W-:Y:S01]  /*30ab0*/  STL [R1+0x150], R0 ;  /* 0x0001500001007387 */ /* 0x0003e20000100800 */
[----:B0-----:R-:W-:-:S03]  /*30ac0*/  F2FP.F16.F32.PACK_AB R2, R23, R54 ;  /* 0x000000361702723e */ /* 0x001fc600000000ff */
[----:B------:R0:W-:Y:S04]  /*30ad0*/  STL [R1+0x10c], R3 ;  /* 0x00010c0301007387 */ /* 0x0001e80000100800 */
[----:B------:R2:W-:Y:S01]  /*30ae0*/  STL [R1+0x108], R2 ;  /* 0x0001080201007387 */ /* 0x0005e20000100800 */
[----:B-1----:R-:W-:-:S05]  /*30af0*/  F2FP.F16.F32.PACK_AB R0, R55, R34 ;  /* 0x000000223700723e */ /* 0x002fca00000000ff */
[----:B------:R1:W-:Y:S01]  /*30b00*/  STL [R1+0x104], R0 ;  /* 0x0001040001007387 */ /* 0x0003e20000100800 */
[----:B0-----:R-:W-:Y:S02]  /*30b10*/  F2FP.F16.F32.PACK_AB R3, R35, R38 ;  /* 0x000000262303723e */ /* 0x001fe400000000ff */
[----:B--2---:R-:W-:-:S03]  /*30b20*/  F2FP.F16.F32.PACK_AB R2, R33, R39 ;  /* 0x000000272102723e */ /* 0x004fc600000000ff */
[----:B------:R0:W-:Y:S01]  /*30b30*/  STL [R1+0x100], R3 ;  /* 0x0001000301007387 */ /* 0x0001e20000100800 */
[----:B-1----:R-:W-:-:S03]  /*30b40*/  F2FP.F16.F32.PACK_AB R0, R32, R42 ;  /* 0x0000002a2000723e */ /* 0x002fc600000000ff */
[----:B------:R-:W2:Y:S04]  /*30b50*/  LDL.LU R33, [R1+0x13c] ;  /* 0x00013c0001217983 */ /* 0x000ea80000300800 */
[----:B------:R-:W-:Y:S04]  /*30b60*/  STL [R1+0xfc], R2 ;  /* 0x0000fc0201007387 */ /* 0x000fe80000100800 */
[----:B------:R-:W3:Y:S04]  /*30b70*/  LDL.LU R34, [R1+0x134] ;  /* 0x0001340001227983 */ /* 0x000ee80000300800 */
[----:B------:R1:W-:Y:S04]  /*30b80*/  STL [R1+0xf8], R0 ;  /* 0x0000f80001007387 */ /* 0x0003e80000100800 */
[----:B------:R-:W4:Y:S04]  /*30b90*/  LDL.LU R35, [R1+0x40c] ;  /* 0x00040c0001237983 */ /* 0x000f280000300800 */
[----:B------:R-:W4:Y:S04]  /*30ba0*/  LDL.LU R38, [R1+0x42c] ;  /* 0x00042c0001267983 */ /* 0x000f280000300800 */
[----:B------:R-:W4:Y:S01]  /*30bb0*/  LDL.LU R39, [R1+0x404] ;  /* 0x0004040001277983 */ /* 0x000f220000300800 */
[----:B0-----:R-:W-:-:S03]  /*30bc0*/  F2FP.F16.F32.PACK_AB R3, R44, R46 ;  /* 0x0000002e2c03723e */ /* 0x001fc600000000ff */
[----:B------:R-:W4:Y:S01]  /*30bd0*/  LDL.LU R42, [R1+0x424] ;  /* 0x00042400012a7983 */ /* 0x000f220000300800 */
[----:B-1----:R-:W-:-:S03]  /*30be0*/  F2FP.F16.F32.PACK_AB R0, R43, R47 ;  /* 0x0000002f2b00723e */ /* 0x002fc600000000ff */
        /* <DEDUP_REMOVED lines=27> */
[----:B--2---:R-:W-:-:S05]  /*30da0*/  F2FP.F16.F32.PACK_AB R0, R22, R33 ;  /* 0x000000211600723e */ /* 0x004fca00000000ff */
[----:B------:R0:W-:Y:S01]  /*30db0*/  STL [R1+0xec], R0 ;  /* 0x0000ec0001007387 */ /* 0x0001e20000100800 */
[----:B---3--:R-:W-:-:S05]  /*30dc0*/  F2FP.F16.F32.PACK_AB R12, R19, R34 ;  /* 0x00000022130c723e */ /* 0x008fca00000000ff */
[----:B------:R-:W-:Y:S04]  /*30dd0*/  STL [R1+0xe8], R12 ;  /* 0x0000e80c01007387 */ /* 0x000fe80000100800 */
[----:B------:R-:W2:Y:S01]  /*30de0*/  LDL.LU R19, [R1+0x2d4] ;  /* 0x0002d40001137983 */ /* 0x000ea20000300800 */
[----:B----4-:R-:W-:-:S05]  /*30df0*/  F2FP.F16.F32.PACK_AB R3, R35, R38 ;  /* 0x000000262303723e */ /* 0x010fca00000000ff */
[----:B------:R-:W-:Y:S01]  /*30e00*/  STL [R1+0xe4], R3 ;  /* 0x0000e40301007387 */ /* 0x000fe20000100800 */
[----:B0-----:R-:W-:-:S03]  /*30e10*/  F2FP.F16.F32.PACK_AB R0, R39, R42 ;  /* 0x0000002a2700723e */ /* 0x001fc600000000ff */
[----:B------:R-:W3:Y:S04]  /*30e20*/  LDL.LU R22, [R1+0x44c] ;  /* 0x00044c0001167983 */ /* 0x000ee80000300800 */
[----:B------:R0:W-:Y:S04]  /*30e30*/  STL [R1+0xe0], R0 ;  /* 0x0000e00001007387 */ /* 0x0001e80000100800 */
[----:B------:R-:W3:Y:S04]  /*30e40*/  LDL.LU R23, [R1+0x47c] ;  /* 0x00047c0001177983 */ /* 0x000ee80000300800 */
[----:B------:R-:W4:Y:S04]  /*30e50*/  LDL.LU R54, [R1+0x444] ;  /* 0x0004440001367983 */ /* 0x000f280000300800 */
[----:B------:R-:W4:Y:S01]  /*30e60*/  LDL.LU R55, [R1+0x474] ;  /* 0x0004740001377983 */ /* 0x000f220000300800 */
[----:B0-----:R-:W-:-:S03]  /*30e70*/  F2FP.F16.F32.PACK_AB R0, R2, R9 ;  /* 0x000000090200723e */ /* 0x001fc600000000ff */
[----:B------:R-:W4:Y:S04]  /*30e80*/  LDL.LU R32, [R1+0x48c] ;  /* 0x00048c0001207983 */ /* 0x000f280000300800 */
[----:B------:R-:W4:Y:S01]  /*30e90*/  LDL.LU R33, [R1+0x45c] ;  /* 0x00045c0001217983 */ /* 0x000f220000300800 */
[----:B------:R-:W-:-:S03]  /*30ea0*/  F2FP.F16.F32.PACK_AB R3, R11, R8 ;  /* 0x000000080b03723e */ /* 0x000fc600000000ff */
[----:B------:R-:W4:Y:S04]  /*30eb0*/  LDL.LU R34, [R1+0x484] ;  /* 0x0004840001227983 */ /* 0x000f280000300800 */
[----:B------:R-:W4:Y:S01]  /*30ec0*/  LDL.LU R35, [R1+0x454] ;  /* 0x0004540001237983 */ /* 0x000f220000300800 */
[----:B------:R-:W-:-:S03]  /*30ed0*/  F2FP.F16.F32.PACK_AB R2, R10, R7 ;  /* 0x000000070a02723e */ /* 0x000fc600000000ff */
[----:B------:R-:W4:Y:S04]  /*30ee0*/  LDL.LU R38, [R1+0x2ec] ;  /* 0x0002ec0001267983 */ /* 0x000f280000300800 */
[----:B------:R-:W4:Y:S04]  /*30ef0*/  LDL.LU R39, [R1+0x2e4] ;  /* 0x0002e40001277983 */ /* 0x000f280000300800 */
[----:B------:R-:W4:Y:S04]  /*30f00*/  LDL.LU R42, [R1+0x2d8] ;  /* 0x0002d800012a7983 */ /* 0x000f280000300800 */
[----:B------:R0:W-:Y:S04]  /*30f10*/  STL [R1+0xdc], R0 ;  /* 0x0000dc0001007387 */ /* 0x0001e80000100800 */
[----:B------:R-:W-:Y:S01]  /*30f20*/  STL [R1+0xd8], R3 ;  /* 0x0000d80301007387 */ /* 0x000fe20000100800 */
[----:B0-----:R-:W-:-:S03]  /*30f30*/  F2FP.F16.F32.PACK_AB R0, R43, R44 ;  /* 0x0000002c2b00723e */ /* 0x001fc600000000ff */
[----:B------:R-:W4:Y:S04]  /*30f40*/  LDL.LU R43, [R1+0x2d0] ;  /* 0x0002d000012b7983 */ /* 0x000f280000300800 */
[----:B------:R0:W-:Y:S04]  /*30f50*/  STL [R1+0xd4], R2 ;  /* 0x0000d40201007387 */ /* 0x0001e80000100800 */
[----:B------:R-:W4:Y:S04]  /*30f60*/  LDL.LU R44, [R1+0x478] ;  /* 0x00047800012c7983 */ /* 0x000f280000300800 */
[----:B------:R1:W-:Y:S01]  /*30f70*/  STL [R1+0xd0], R0 ;  /* 0x0000d00001007387 */ /* 0x0003e20000100800 */
[----:B0-----:R-:W-:-:S02]  /*30f80*/  F2FP.F16.F32.PACK_AB R2, R5, R4 ;  /* 0x000000040502723e */ /* 0x001fc400000000ff */
[----:B-1----:R-:W-:Y:S02]  /*30f90*/  F2FP.F16.F32.PACK_AB R0, R45, R47 ;  /* 0x0000002f2d00723e */ /* 0x002fe400000000ff */
[----:B------:R-:W4:Y:S04]  /*30fa0*/  LDL.LU R45, [R1+0x470] ;  /* 0x00047000012d7983 */ /* 0x000f280000300800 */
[----:B------:R0:W-:Y:S04]  /*30fb0*/  STL [R1+0xcc], R2 ;  /* 0x0000cc0201007387 */ /* 0x0001e80000100800 */
[----:B------:R-:W4:Y:S04]  /*30fc0*/  LDL.LU R47, [R1+0x458] ;  /* 0x00045800012f7983 */ /* 0x000f280000300800 */
[----:B------:R1:W-:Y:S01]  /*30fd0*/  STL [R1+0xc8], R0 ;  /* 0x0000c80001007387 */ /* 0x0003e20000100800 */
[----:B0-----:R-:W-:-:S03]  /*30fe0*/  F2FP.F16.F32.PACK_AB R2, R49, R46 ;  /* 0x0000002e3102723e */ /* 0x001fc600000000ff */
[----:B------:R-:W4:Y:S01]  /*30ff0*/  LDL.LU R46, [R1+0x450] ;  /* 0x00045000012e7983 */ /* 0x000f220000300800 */
[----:B-1----:R-:W-:-:S05]  /*31000*/  F2FP.F16.F32.PACK_AB R0, R6, R48 ;  /* 0x000000300600723e */ /* 0x002fca00000000ff */
[----:B------:R0:W-:Y:S01]  /*31010*/  STL [R1+0xc4], R0 ;  /* 0x0000c40001007387 */ /* 0x0001e20000100800 */
[----:B------:R-:W-:-:S03]  /*31020*/  F2FP.F16.F32.PACK_AB R3, R26, R27 ;  /* 0x0000001b1a03723e */ /* 0x000fc600000000ff */
[----:B------:R1:W-:Y:S01]  /*31030*/  STL [R1+0xc0], R2 ;  /* 0x0000c00201007387 */ /* 0x0003e20000100800 */
[----:B0-----:R-:W-:Y:S02]  /*31040*/  F2FP.F16.F32.PACK_AB R0, R50, R51 ;  /* 0x000000333200723e */ /* 0x001fe400000000ff */
[----:B-1----:R-:W-:-:S03]  /*31050*/  F2FP.F16.F32.PACK_AB R2, R56, R57 ;  /* 0x000000393802723e */ /* 0x002fc600000000ff */
[----:B------:R0:W-:Y:S04]  /*31060*/  STL [R1+0xbc], R0 ;  /* 0x0000bc0001007387 */ /* 0x0001e80000100800 */
[----:B------:R-:W-:Y:S01]  /*31070*/  STL [R1+0xb8], R3 ;  /* 0x0000b80301007387 */ /* 0x000fe20000100800 */
[----:B0-----:R-:W-:Y:S02]  /*31080*/  F2FP.F16.F32.PACK_AB R0, R58, R59 ;  /* 0x0000003b3a00723e */ /* 0x001fe400000000ff */
[----:B------:R-:W-:Y:S01]  /*31090*/  F2FP.F16.F32.PACK_AB R59, R30, R31 ;  /* 0x0000001f1e3b723e */ /* 0x000fe200000000ff */
[----:B------:R-:W-:Y:S04]  /*310a0*/  STL [R1+0xb4], R2 ;  /* 0x0000b40201007387 */ /* 0x000fe80000100800 */
[----:B------:R-:W-:Y:S04]  /*310b0*/  STL [R1+0x1370], R59 ;  /* 0x0013703b01007387 */ /* 0x000fe80000100800 */
[----:B------:R-:W-:Y:S01]  /*310c0*/  STL [R1+0xb0], R0 ;  /* 0x0000b00001007387 */ /* 0x000fe20000100800 */
[----:B--2---:R-:W-:-:S05]  /*310d0*/  F2FP.F16.F32.PACK_AB R58, R18, R19 ;  /* 0x00000013123a723e */ /* 0x004fca00000000ff */
[----:B------:R-:W-:Y:S01]  /*310e0*/  STL [R1+0x1374], R58 ;  /* 0x0013743a01007387 */ /* 0x000fe20000100800 */
[----:B---3--:R-:W-:Y:S02]  /*310f0*/  F2FP.F16.F32.PACK_AB R57, R22, R23 ;  /* 0x000000171639723e */ /* 0x008fe400000000ff */
[----:B----4-:R-:W-:-:S03]  /*31100*/  F2FP.F16.F32.PACK_AB R56, R54, R55 ;  /* 0x000000373638723e */ /* 0x010fc600000000ff */
[----:B------:R-:W-:Y:S01]  /*31110*/  STL [R1+0x1378], R57 ;  /* 0x0013783901007387 */ /* 0x000fe20000100800 */
[----:B------:R-:W-:-:S03]  /*31120*/  F2FP.F16.F32.PACK_AB R55, R32, R33 ;  /* 0x000000212037723e */ /* 0x000fc600000000ff */
        /* <DEDUP_REMOVED lines=8> */
[----:B------:R-:W-:Y:S04]  /*311b0*/  STL [R1+0x138c], R52 ;  /* 0x00138c3401007387 */ /* 0x000fe80000100800 */
[----:B------:R-:W-:Y:S01]  /*311c0*/  STL [R1+0x1390], R51 ;  /* 0x0013903301007387 */ /* 0x000fe20000100800 */
[----:B------:R-:W-:Y:S02]  /*311d0*/  F2FP.F16.F32.PACK_AB R50, R14, R43 ;  /* 0x0000002b0e32723e */ /* 0x000fe400000000ff */
[----:B------:R-:W-:-:S03]  /*311e0*/  F2FP.F16.F32.PACK_AB R49, R41, R44 ;  /* 0x0000002c2931723e */ /* 0x000fc600000000ff */
[----:B------:R-:W-:Y:S04]  /*311f0*/  STL [R1+0x1394], R50 ;  /* 0x0013943201007387 */ /* 0x000fe80000100800 */
[----:B------:R-:W-:Y:S01]  /*31200*/  STL [R1+0x1398], R49 ;  /* 0x0013983101007387 */ /* 0x000fe20000100800 */
[----:B------:R-:W-:Y:S02]  /*31210*/  F2FP.F16.F32.PACK_AB R48, R40, R45 ;  /* 0x0000002d2830723e */ /* 0x000fe400000000ff */
[----:B------:R-:W-:-:S03]  /*31220*/  F2FP.F16.F32.PACK_AB R47, R37, R47 ;  /* 0x0000002f252f723e */ /* 0x000fc600000000ff */
[----:B------:R-:W-:Y:S04]  /*31230*/  STL [R1+0x139c], R48 ;  /* 0x00139c3001007387 */ /* 0x000fe80000100800 */
[----:B------:R-:W-:Y:S04]  /*31240*/  STL [R1+0x13a0], R47 ;  /* 0x0013a02f01007387 */ /* 0x000fe80000100800 */
[----:B------:R-:W2:Y:S04]  /*31250*/  LDL.LU R22, [R1+0x2e8] ;  /* 0x0002e80001167983 */ /* 0x000ea80000300800 */
[----:B------:R-:W2:Y:S04]  /*31260*/  LDL.LU R45, [R1+0x468] ;  /* 0x00046800012d7983 */ /* 0x000ea80000300800 */
[----:B------:R-:W3:Y:S04]  /*31270*/  LDL.LU R23, [R1+0x2e0] ;  /* 0x0002e00001177983 */ /* 0x000ee80000300800 */
        /* <DEDUP_REMOVED lines=12> */
[----:B------:R-:W-:-:S03]  /*31340*/  F2FP.F16.F32.PACK_AB R46, R36, R46 ;  /* 0x0000002e242e723e */ /* 0x000fc600000000ff */
        /* <DEDUP_REMOVED lines=17> */
[----:B------:R-:W-:Y:S01]  /*31460*/  STL [R1+0x13a4], R46 ;  /* 0x0013a42e01007387 */ /* 0x000fe20000100800 */
[----:B--2---:R-:W-:-:S05]  /*31470*/  F2FP.F16.F32.PACK_AB R45, R22, R45 ;  /* 0x0000002d162d723e */ /* 0x004fca00000000ff */
[----:B------:R-:W-:Y:S04]  /*31480*/  STL [R1+0x13a8], R45 ;  /* 0x0013a82d01007387 */ /* 0x000fe80000100800 */
[----:B------:R-:W2:Y:S01]  /*31490*/  LDL.LU R22, [R1+0x4b8] ;  /* 0x0004b80001167983 */ /* 0x000ea20000300800 */
[----:B---3--:R-:W-:-:S03]  /*314a0*/  F2FP.F16.F32.PACK_AB R44, R23, R44 ;  /* 0x0000002c172c723e */ /* 0x008fc600000000ff */
[----:B------:R-:W3:Y:S01]  /*314b0*/  LDL.LU R23, [R1+0x4b0] ;  /* 0x0004b00001177983 */ /* 0x000ee20000300800 */
        /* <DEDUP_REMOVED lines=29> */
[----:B--2---:R-:W-:-:S05]  /*31690*/  F2FP.F16.F32.PACK_AB R29, R22, R29 ;  /* 0x0000001d161d723e */ /* 0x004fca00000000ff */
[----:B------:R0:W-:Y:S04]  /*316a0*/  STL [R1+0x13e8], R29 ;  /* 0x0013e81d01007387 */ /* 0x0001e80000100800 */
[----:B------:R-:W2:Y:S04]  /*316b0*/  LDL.LU R17, [R1+0x4ac] ;  /* 0x0004ac0001117983 */ /* 0x000ea80000300800 */
[----:B------:R-:W2:Y:S01]  /*316c0*/  LDL.LU R27, [R1+0x37c] ;  /* 0x00037c00011b7983 */ /* 0x000ea20000300800 */
[----:B---3--:R-:W-:-:S03]  /*316d0*/  F2FP.F16.F32.PACK_AB R28, R23, R28 ;  /* 0x0000001c171c723e */ /* 0x008fc600000000ff */
[----:B------:R-:W3:Y:S04]  /*316e0*/  LDL.LU R16, [R1+0x4a4] ;  /* 0x0004a40001107983 */ /* 0x000ee80000300800 */
[----:B------:R-:W3:Y:S04]  /*316f0*/  LDL.LU R26, [R1+0x374] ;  /* 0x00037400011a7983 */ /* 0x000ee80000300800 */
        /* <DEDUP_REMOVED lines=52> */
[----:B------:R0:W-:Y:S04]  /*31a40*/  STL [R1+0x13ec], R28 ;  /* 0x0013ec1c01007387 */ /* 0x0001e80000100800 */
[----:B0-----:R-:W4:Y:S01]  /*31a50*/  LDL.LU R28, [R1+0x4e4] ;  /* 0x0004e400011c7983 */ /* 0x001f220000300800 */
[----:B--2---:R-:W-:-:S03]  /*31a60*/  F2FP.F16.F32.PACK_AB R27, R17, R27 ;  /* 0x0000001b111b723e */ /* 0x004fc600000000ff */
[----:B------:R-:W2:Y:S04]  /*31a70*/  LDL.LU R17, [R1+0x1428] ;  /* 0x0014280001117983 */ /* 0x000ea80000300800 */
[----:B------:R0:W-:Y:S04]  /*31a80*/  STL [R1+0x13f0], R27 ;  /* 0x0013f01b01007387 */ /* 0x0001e80000100800 */
[----:B0-----:R-:W2:Y:S01]  /*31a90*/  LDL.LU R27, [R1+0x4ec] ;  /* 0x0004ec00011b7983 */ /* 0x001ea20000300800 */
[----:B---3--:R-:W-:Y:S02]  /*31aa0*/  F2FP.F16.F32.PACK_AB R26, R16, R26 ;  /* 0x0000001a101a723e */ /* 0x008fe400000000ff */
[----:B----4-:R-:W-:Y:S01]  /*31ab0*/  F2FP.F16.F32.PACK_AB R23, R29, R23 ;  /* 0x000000171d17723e */ /* 0x010fe200000000ff */
[----:B------:R-:W3:Y:S01]  /*31ac0*/  LDL.LU R16, [R1+0x1424] ;  /* 0x0014240001107983 */ /* 0x000ee20000300800 */
[----:B------:R-:W-:-:S03]  /*31ad0*/  F2FP.F16.F32.PACK_AB R22, R30, R22 ;  /* 0x000000161e16723e */ /* 0x000fc600000000ff */
[----:B------:R-:W-:Y:S01]  /*31ae0*/  STL [R1+0x13f4], R26 ;  /* 0x0013f41a01007387 */ /* 0x000fe20000100800 */
[----:B------:R-:W-:Y:S02]  /*31af0*/  F2FP.F16.F32.PACK_AB R21, R31, R21 ;  /* 0x000000151f15723e */ /* 0x000fe400000000ff */
[----:B------:R-:W-:Y:S02]  /*31b00*/  F2FP.F16.F32.PACK_AB R20, R32, R20 ;  /* 0x000000142014723e */ /* 0x000fe400000000ff */
[----:B------:R-:W-:Y:S02]  /*31b10*/  F2FP.F16.F32.PACK_AB R19, R33, R19 ;  /* 0x000000132113723e */ /* 0x000fe400000000ff */
[----:B------:R-:W-:Y:S02]  /*31b20*/  F2FP.F16.F32.PACK_AB R18, R34, R18 ;  /* 0x000000122212723e */ /* 0x000fe400000000ff */
[----:B------:R-:W-:Y:S02]  /*31b30*/  F2FP.F16.F32.PACK_AB R24, R28, R24 ;  /* 0x000000181c18723e */ /* 0x000fe400000000ff */
[----:B--2---:R-:W-:-:S02]  /*31b40*/  F2FP.F16.F32.PACK_AB R17, R35, R17 ;  /* 0x000000112311723e */ /* 0x004fc400000000ff */
[----:B------:R-:W-:-:S05]  /*31b50*/  F2FP.F16.F32.PACK_AB R25, R27, R25 ;  /* 0x000000191b19723e */ /* 0x000fca00000000ff */
        /* <DEDUP_REMOVED lines=8> */
[----:B------:R1:W-:Y:S01]  /*31be0*/  STL [R1+0x1420], R17 ;  /* 0x0014201101007387 */ /* 0x0003e20000100800 */
[----:B0-----:R-:W-:-:S02]  /*31bf0*/  F2FP.F16.F32.PACK_AB R19, R39, R40 ;  /* 0x000000282713723e */ /* 0x001fc400000000ff */
[----:B-1----:R-:W-:Y:S02]  /*31c00*/  F2FP.F16.F32.PACK_AB R17, R37, R38 ;  /* 0x000000262511723e */ /* 0x002fe400000000ff */
[----:B------:R-:W-:-:S03]  /*31c10*/  F2FP.F16.F32.PACK_AB R18, R41, R42 ;  /* 0x0000002a2912723e */ /* 0x000fc600000000ff */
[----:B------:R0:W-:Y:S04]  /*31c20*/  STL [R1+0x5c], R17 ;  /* 0x00005c1101007387 */ /* 0x0001e80000100800 */
[----:B------:R1:W-:Y:S01]  /*31c30*/  STL [R1+0x58], R19 ;  /* 0x0000581301007387 */ /* 0x0003e20000100800 */
[----:B0-----:R-:W-:-:S03]  /*31c40*/  F2FP.F16.F32.PACK_AB R17, R43, R44 ;  /* 0x0000002c2b11723e */ /* 0x001fc600000000ff */
[----:B------:R0:W-:Y:S01]  /*31c50*/  STL [R1+0x54], R18 ;  /* 0x0000541201007387 */ /* 0x0001e20000100800 */
[----:B-1----:R-:W-:-:S03]  /*31c60*/  F2FP.F16.F32.PACK_AB R19, R45, R46 ;  /* 0x0000002e2d13723e */ /* 0x002fc600000000ff */
[----:B------:R1:W-:Y:S01]  /*31c70*/  STL [R1+0x50], R17 ;  /* 0x0000501101007387 */ /* 0x0003e20000100800 */
[----:B0-----:R-:W-:-:S03]  /*31c80*/  F2FP.F16.F32.PACK_AB R18, R47, R48 ;  /* 0x000000302f12723e */ /* 0x001fc600000000ff */
[----:B------:R0:W-:Y:S01]  /*31c90*/  STL [R1+0x6c], R19 ;  /* 0x00006c1301007387 */ /* 0x0001e20000100800 */
[----:B-1----:R-:W-:-:S03]  /*31ca0*/  F2FP.F16.F32.PACK_AB R17, R49, R50 ;  /* 0x000000323111723e */ /* 0x002fc600000000ff */
[----:B------:R1:W-:Y:S04]  /*31cb0*/  STL [R1+0x68], R18 ;  /* 0x0000681201007387 */ /* 0x0003e80000100800 */
[----:B------:R2:W-:Y:S01]  /*31cc0*/  STL [R1+0x64], R17 ;  /* 0x0000641101007387 */ /* 0x0005e20000100800 */
[----:B0-----:R-:W-:Y:S02]  /*31cd0*/  F2FP.F16.F32.PACK_AB R19, R51, R52 ;  /* 0x000000343313723e */ /* 0x001fe400000000ff */
[----:B-1----:R-:W-:-:S03]  /*31ce0*/  F2FP.F16.F32.PACK_AB R18, R53, R54 ;  /* 0x000000363512723e */ /* 0x002fc600000000ff */
[----:B------:R0:W-:Y:S01]  /*31cf0*/  STL [R1+0x60], R19 ;  /* 0x0000601301007387 */ /* 0x0001e20000100800 */
[----:B--2---:R-:W-:-:S03]  /*31d00*/  F2FP.F16.F32.PACK_AB R17, R55, R56 ;  /* 0x000000383711723e */ /* 0x004fc600000000ff */
[----:B------:R1:W-:Y:S04]  /*31d10*/  STL [R1+0x7c], R18 ;  /* 0x00007c1201007387 */ /* 0x0003e80000100800 */
[----:B------:R2:W-:Y:S01]  /*31d20*/  STL [R1+0x78], R17 ;  /* 0x0000781101007387 */ /* 0x0005e20000100800 */
[----:B0-----:R-:W-:Y:S02]  /*31d30*/  F2FP.F16.F32.PACK_AB R19, R57, R58 ;  /* 0x0000003a3913723e */ /* 0x001fe400000000ff */
[----:B-1----:R-:W-:-:S03]  /*31d40*/  F2FP.F16.F32.PACK_AB R18, R59, R61 ;  /* 0x0000003d3b12723e */ /* 0x002fc600000000ff */
[----:B------:R-:W-:Y:S01]  /*31d50*/  STL [R1+0x74], R19 ;  /* 0x0000741301007387 */ /* 0x000fe20000100800 */
[----:B--2---:R-:W-:Y:S02]  /*31d60*/  F2FP.F16.F32.PACK_AB R17, R60, R12 ;  /* 0x0000000c3c11723e */ /* 0x004fe400000000ff */
[----:B------:R-:W-:Y:S02]  /*31d70*/  F2FP.F16.F32.PACK_AB R12, R13, R3 ;  /* 0x000000030d0c723e */ /* 0x000fe400000000ff */
[----:B------:R-:W-:Y:S01]  /*31d80*/  F2FP.F16.F32.PACK_AB R3, R0, R2 ;  /* 0x000000020003723e */ /* 0x000fe200000000ff */
[----:B------:R-:W-:Y:S01]  /*31d90*/  STL [R1+0x70], R18 ;  /* 0x0000701201007387 */ /* 0x000fe20000100800 */
[----:B------:R-:W-:Y:S02]  /*31da0*/  F2FP.F16.F32.PACK_AB R2, R9, R11 ;  /* 0x0000000b0902723e */ /* 0x000fe400000000ff */
[----:B------:R-:W-:Y:S01]  /*31db0*/  F2FP.F16.F32.PACK_AB R0, R8, R10 ;  /* 0x0000000a0800723e */ /* 0x000fe200000000ff */
[----:B------:R-:W-:Y:S04]  /*31dc0*/  STL [R1+0x8c], R17 ;  /* 0x00008c1101007387 */ /* 0x000fe80000100800 */
[----:B------:R-:W-:Y:S04]  /*31dd0*/  STL [R1+0x88], R12 ;  /* 0x0000880c01007387 */ /* 0x000fe80000100800 */
[----:B------:R0:W-:Y:S04]  /*31de0*/  STL [R1+0x84], R3 ;  /* 0x0000840301007387 */ /* 0x0001e80000100800 */
[----:B------:R1:W-:Y:S01]  /*31df0*/  STL [R1+0x80], R2 ;  /* 0x0000800201007387 */ /* 0x0003e20000100800 */
[----:B0-----:R-:W-:-:S03]  /*31e00*/  F2FP.F16.F32.PACK_AB R3, R7, R5 ;  /* 0x000000050703723e */ /* 0x001fc600000000ff */
[----:B------:R0:W-:Y:S01]  /*31e10*/  STL [R1+0x9c], R0 ;  /* 0x00009c0001007387 */ /* 0x0001e20000100800 */
[----:B-1----:R-:W-:-:S03]  /*31e20*/  F2FP.F16.F32.PACK_AB R2, R4, R6 ;  /* 0x000000060402723e */ /* 0x002fc600000000ff */
[----:B------:R1:W-:Y:S04]  /*31e30*/  STL [R1+0x98], R3 ;  /* 0x0000980301007387 */ /* 0x0003e80000100800 */
[----:B------:R-:W2:Y:S01]  /*31e40*/  LDL.LU R17, [R1+0x5fc] ;  /* 0x0005fc0001117983 */ /* 0x000ea20000300800 */
[----:B0-----:R-:W-:-:S03]  /*31e50*/  F2FP.F16.F32.PACK_AB R0, R14, R15 ;  /* 0x0000000f0e00723e */ /* 0x001fc600000000ff */
[----:B------:R-:W-:Y:S04]  /*31e60*/  STL [R1+0x94], R2 ;  /* 0x0000940201007387 */ /* 0x000fe80000100800 */
[----:B------:R-:W2:Y:S04]  /*31e70*/  LDL.LU R15, [R1+0x64c] ;  /* 0x00064c00010f7983 */ /* 0x000ea80000300800 */
        /* <DEDUP_REMOVED lines=26> */
[----:B---3--:R-:W-:-:S03]  /*32020*/  F2FP.F16.F32.PACK_AB R16, R36, R16 ;  /* 0x000000102410723e */ /* 0x008fc600000000ff */
        /* <DEDUP_REMOVED lines=30> */
[----:B-1----:R-:W3:Y:S04]  /*32210*/  LDL.LU R3, [R1+0x6e0] ;  /* 0x0006e00001037983 */ /* 0x002ee80000300800 */
[----:B0-----:R-:W3:Y:S04]  /*32220*/  LDL.LU R0, [R1+0x6d8] ;  /* 0x0006d80001007983 */ /* 0x001ee80000300800 */
[----:B------:R-:W3:Y:S01]  /*32230*/  LDL.LU R2, [R1+0x678] ;  /* 0x0006780001027983 */ /* 0x000ee20000300800 */
[----:B--2---:R-:W-:-:S03]  /*32240*/  F2FP.F16.F32.PACK_AB R15, R17, R15 ;  /* 0x0000000f110f723e */ /* 0x004fc600000000ff */
[----:B------:R0:W5:Y:S01]  /*32250*/  LDL.LU R17, [R1+0x1420] ;  /* 0x0014200001117983 */ /* 0x0001620000300800 */
[----:B----4-:R-:W-:-:S03]  /*32260*/  F2FP.F16.F32.PACK_AB R14, R13, R14 ;  /* 0x0000000e0d0e723e */ /* 0x010fc600000000ff */
[----:B------:R-:W2:Y:S02]  /*32270*/  LDL.LU R13, [R1+0x141c] ;  /* 0x00141c00010d7983 */ /* 0x000ea40000300800 */
[----:B--2---:R-:W-:Y:S02]  /*32280*/  F2FP.F16.F32.PACK_AB R13, R12, R13 ;  /* 0x0000000d0c0d723e */ /* 0x004fe400000000ff */
[----:B------:R-:W2:Y:S01]  /*32290*/  LDL.LU R12, [R1+0x1418] ;  /* 0x00141800010c7983 */ /* 0x000ea20000300800 */
[----:B------:R-:W-:Y:S02]  /*322a0*/  F2FP.F16.F32.PACK_AB R11, R19, R11 ;  /* 0x0000000b130b723e */ /* 0x000fe400000000ff */
[----:B------:R-:W-:Y:S02]  /*322b0*/  F2FP.F16.F32.PACK_AB R10, R20, R10 ;  /* 0x0000000a140a723e */ /* 0x000fe400000000ff */
[----:B------:R-:W-:Y:S02]  /*322c0*/  F2FP.F16.F32.PACK_AB R9, R21, R9 ;  /* 0x000000091509723e */ /* 0x000fe400000000ff */
[----:B------:R-:W-:-:S02]  /*322d0*/  F2FP.F16.F32.PACK_AB R8, R22, R8 ;  /* 0x000000081608723e */ /* 0x000fc400000000ff */
[----:B------:R-:W-:Y:S02]  /*322e0*/  F2FP.F16.F32.PACK_AB R7, R23, R7 ;  /* 0x000000071707723e */ /* 0x000fe400000000ff */
[----:B------:R-:W-:Y:S02]  /*322f0*/  F2FP.F16.F32.PACK_AB R6, R24, R6 ;  /* 0x000000061806723e */ /* 0x000fe400000000ff */
[----:B------:R-:W-:Y:S02]  /*32300*/  F2FP.F16.F32.PACK_AB R28, R27, R28 ;  /* 0x0000001c1b1c723e */ /* 0x000fe400000000ff */
[----:B------:R-:W-:Y:S02]  /*32310*/  F2FP.F16.F32.PACK_AB R5, R25, R5 ;  /* 0x000000051905723e */ /* 0x000fe400000000ff */
[----:B------:R-:W-:Y:S02]  /*32320*/  F2FP.F16.F32.PACK_AB R4, R26, R4 ;  /* 0x000000041a04723e */ /* 0x000fe400000000ff */
[----:B------:R-:W-:-:S02]  /*32330*/  F2FP.F16.F32.PACK_AB R30, R29, R30 ;  /* 0x0000001e1d1e723e */ /* 0x000fc400000000ff */
[----:B---3--:R-:W-:Y:S02]  /*32340*/  F2FP.F16.F32.PACK_AB R32, R31, R32 ;  /* 0x000000201f20723e */ /* 0x008fe400000000ff */
[----:B------:R-:W-:Y:S02]  /*32350*/  F2FP.F16.F32.PACK_AB R34, R33, R34 ;  /* 0x000000222122723e */ /* 0x000fe400000000ff */
        /* <DEDUP_REMOVED lines=14> */
[----:B--2---:R-:W-:Y:S02]  /*32440*/  F2FP.F16.F32.PACK_AB R12, R18, R12 ;  /* 0x0000000c120c723e */ /* 0x004fe400000000ff */
[----:B------:R0:W5:Y:S04]  /*32450*/  LDL.LU R18, [R1+0x1414] ;  /* 0x0014140001127983 */ /* 0x0001680000300800 */
        /* <DEDUP_REMOVED lines=9> */
[----:B------:R1:W-:Y:S04]  /*324f0*/  STL [R1+0xc], R28 ;  /* 0x00000c1c01007387 */ /* 0x0003e80000100800 */
[----:B-1----:R0:W5:Y:S04]  /*32500*/  LDL.LU R28, [R1+0x13ec] ;  /* 0x0013ec00011c7983 */ /* 0x0021680000300800 */
[----:B------:R0:W5:Y:S04]  /*32510*/  LDL.LU R29, [R1+0x13e8] ;  /* 0x0013e800011d7983 */ /* 0x0001680000300800 */
[----:B------:R1:W-:Y:S04]  /*32520*/  STL [R1+0x8], R30 ;  /* 0x0000081e01007387 */ /* 0x0003e80000100800 */
[----:B-1----:R0:W5:Y:S04]  /*32530*/  LDL.LU R30, [R1+0x13e4] ;  /* 0x0013e400011e7983 */ /* 0x0021680000300800 */
[----:B------:R0:W5:Y:S04]  /*32540*/  LDL.LU R31, [R1+0x13e0] ;  /* 0x0013e000011f7983 */ /* 0x0001680000300800 */
[----:B------:R1:W-:Y:S04]  /*32550*/  STL [R1+0x4], R32 ;  /* 0x0000042001007387 */ /* 0x0003e80000100800 */
[----:B-1----:R0:W5:Y:S04]  /*32560*/  LDL.LU R32, [R1+0x13dc] ;  /* 0x0013dc0001207983 */ /* 0x0021680000300800 */
[----:B------:R0:W5:Y:S04]  /*32570*/  LDL.LU R33, [R1+0x13d8] ;  /* 0x0013d80001217983 */ /* 0x0001680000300800 */
[----:B------:R1:W-:Y:S04]  /*32580*/  STL [R1], R34 ;  /* 0x0000002201007387 */ /* 0x0003e80000100800 */
        /* <DEDUP_REMOVED lines=39> */
[----:B-1----:R-:W2:Y:S04]  /*32800*/  LDL.LU R60, [R1+0x136c] ;  /* 0x00136c00013c7983 */ /* 0x002ea80000300800 */
[----:B------:R-:W2:Y:S01]  /*32810*/  LDL.LU R61, [R1+0x1368] ;  /* 0x00136800013d7983 */ /* 0x000ea20000300800 */
[----:B------:R-:W-:-:S03]  /*32820*/  F2FP.F16.F32.PACK_AB R2, R0, R2 ;  /* 0x000000020002723e */ /* 0x000fc600000000ff */
[----:B------:R0:W-:Y:S01]  /*32830*/  STL [R1+0x48], R3 ;  /* 0x0000480301007387 */ /* 0x0001e20000100800 */
[----:B--2---:R-:W-:-:S05]  /*32840*/  F2FP.F16.F32.PACK_AB R0, R61, R60 ;  /* 0x0000003c3d00723e */ /* 0x004fca00000000ff */
[----:B------:R0:W-:Y:S04]  /*32850*/  STL [R1+0x40], R0 ;  /* 0x0000400001007387 */ /* 0x0001e80000100800 */
[----:B------:R0:W-:Y:S02]  /*32860*/  STL [R1+0x44], R2 ;  /* 0x0000440201007387 */ /* 0x0001e40000100800 */
.L_x_0:
[----:B-----5:R-:W-:Y:S01]  /*32870*/  STL.64 [R1+0x1420], R42 ;  /* 0x0014202a01007387 */ /* 0x020fe20000100a00 */
[----:B------:R-:W2:Y:S01]  /*32880*/  S2UR UR20, SR_CgaCtaId ;  /* 0x00000000001479c3 */ /* 0x000ea20000008800 */
[----:B------:R-:W3:Y:S02]  /*32890*/  LDCU.64 UR44, c[0x0][0x398] ;  /* 0x00007300ff2c77ac */ /* 0x000ee40008000a00 */
[----:B------:R-:W-:Y:S01]  /*328a0*/  STL.64 [R1+0x1418], R40 ;  /* 0x0014182801007387 */ /* 0x000fe20000100a00 */
[----:B------:R-:W-:Y:S01]  /*328b0*/  UMOV UR19, 0x400 ;  /* 0x0000040000137882 */ /* 0x000fe20000000000 */
[----:B------:R-:W4:Y:S02]  /*328c0*/  LDCU.128 UR24, c[0x0][0x390] ;  /* 0x00007200ff1877ac */ /* 0x000f240008000c00 */
[----:B------:R-:W-:Y:S01]  /*328d0*/  STL.64 [R1+0x1410], R46 ;  /* 0x0014102e01007387 */ /* 0x000fe20000100a00 */
[----:B------:R-:W0:Y:S03]  /*328e0*/  LDCU UR21, c[0x0][0x39c] ;  /* 0x00007380ff1577ac */ /* 0x000e260008000800 */
[----:B------:R-:W-:Y:S01]  /*328f0*/  STL.64 [R1+0x1408], R44 ;  /* 0x0014082c01007387 */ /* 0x000fe20000100a00 */
[----:B------:R-:W1:Y:S03]  /*32900*/  LDCU.64 UR40, c[0x0][0x398] ;  /* 0x00007300ff2877ac */ /* 0x000e660008000a00 */
[----:B------:R-:W-:Y:S01]  /*32910*/  STL.64 [R1+0x1400], R50 ;  /* 0x0014003201007387 */ /* 0x000fe20000100a00 */
[----:B------:R-:W0:Y:S03]  /*32920*/  LDCU.64 UR46, c[0x0][0x398] ;  /* 0x00007300ff2e77ac */ /* 0x000e260008000a00 */
[----:B------:R1:W-:Y:S01]  /*32930*/  STL.64 [R1+0x13f8], R48 ;  /* 0x0013f83001007387 */ /* 0x0003e20000100a00 */
[----:B------:R-:W0:Y:S02]  /*32940*/  LDCU UR4, c[0x0][0x3b8] ;  /* 0x00007700ff0477ac */ /* 0x000e240008000800 */
[----:B0-----:R-:W0:Y:S01]  /*32950*/  S2R R3, SR_TID.X ;  /* 0x0000000000037919 */ /* 0x001e220000002100 */
[----:B------:R-:W0:Y:S01]  /*32960*/  LDCU.64 UR42, c[0x0][0x398] ;  /* 0x00007300ff2a77ac */ /* 0x000e220008000a00 */
[----:B------:R-:W0:Y:S01]  /*32970*/  LDCU.64 UR34, c[0x0][0x398] ;  /* 0x00007300ff2277ac */ /* 0x000e220008000a00 */
[----:B-1----:R-:W3:Y:S01]  /*32980*/  LDL.LU R48, [R1] ;  /* 0x0000000001307983 */ /* 0x002ee20000300800 */
[----:B------:R-:W1:Y:S03]  /*32990*/  LDCU.64 UR36, c[0x0][0x398] ;  /* 0x00007300ff2477ac */ /* 0x000e660008000a00 */
[----:B------:R-:W3:Y:S01]  /*329a0*/  LDL.LU R49, [R1+0x4] ;  /* 0x0000040001317983 */ /* 0x000ee20000300800 */
[----:B------:R-:W0:Y:S03]  /*329b0*/  LDCU.64 UR32, c[0x0][0x398] ;  /* 0x00007300ff2077ac */ /* 0x000e260008000a00 */
[----:B------:R-:W3:Y:S01]  /*329c0*/  LDL.LU R50, [R1+0x8] ;  /* 0x0000080001327983 */ /* 0x000ee20000300800 */
[----:B------:R-:W0:Y:S03]  /*329d0*/  LDCU.64 UR48, c[0x0][0x398] ;  /* 0x00007300ff3077ac */ /* 0x000e260008000a00 */
[----:B------:R-:W3:Y:S01]  /*329e0*/  LDL.LU R51, [R1+0xc] ;  /* 0x00000c0001337983 */ /* 0x000ee20000300800 */
[----:B------:R-:W0:Y:S03]  /*329f0*/  LDCU.64 UR50, c[0x0][0x398] ;  /* 0x00007300ff3277ac */ /* 0x000e260008000a00 */
[----:B------:R-:W-:Y:S01]  /*32a00*/  STL.64 [R1+0x13f0], R54 ;  /* 0x0013f03601007387 */ /* 0x000fe20000100a00 */
[----:B------:R-:W0:Y:S03]  /*32a10*/  LDCU.64 UR52, c[0x0][0x398] ;  /* 0x00007300ff3477ac */ /* 0x000e260008000a00 */
[----:B------:R1:W-:Y:S01]  /*32a20*/  STL.64 [R1+0x13e8], R52 ;  /* 0x0013e83401007387 */ /* 0x0003e20000100a00 */
[----:B------:R-:W0:Y:S01]  /*32a30*/  LDCU UR77, c[0x0][0x398] ;  /* 0x00007300ff4d77ac */ /* 0x000e220008000800 */
[----:B------:R-:W0:Y:S01]  /*32a40*/  LDCU UR76, c[0x0][0x398] ;  /* 0x00007300ff4c77ac */ /* 0x000e220008000800 */
[----:B------:R-:W0:Y:S01]  /*32a50*/  LDCU UR75, c[0x0][0x398] ;  /* 0x00007300ff4b77ac */ /* 0x000e220008000800 */
[----:B-1----:R-:W3:Y:S01]  /*32a60*/  LDL.LU R52, [R1+0x10] ;  /* 0x0000100001347983 */ /* 0x002ee20000300800 */
[----:B------:R-:W1:Y:S03]  /*32a70*/  LDCU UR74, c[0x0][0x398] ;  /* 0x00007300ff4a77ac */ /* 0x000e660008000800 */
[----:B------:R-:W3:Y:S01]  /*32a80*/  LDL.LU R53, [R1+0x14] ;  /* 0x0000140001357983 */ /* 0x000ee20000300800 */
[----:B------:R-:W0:Y:S03]  /*32a90*/  LDCU UR73, c[0x0][0x398] ;  /* 0x00007300ff4977ac */ /* 0x000e260008000800 */
[----:B------:R-:W3:Y:S01]  /*32aa0*/  LDL.LU R54, [R1+0x18] ;  /* 0x0000180001367983 */ /* 0x000ee20000300800 */
[----:B------:R-:W0:Y:S03]  /*32ab0*/  LDCU UR13, c[0x0][0x398] ;  /* 0x00007300ff0d77ac */ /* 0x000e260008000800 */
[----:B------:R-:W3:Y:S01]  /*32ac0*/  LDL.LU R55, [R1+0x1c] ;  /* 0x00001c0001377983 */ /* 0x000ee20000300800 */
[----:B------:R-:W0:Y:S03]  /*32ad0*/  LDCU UR5, c[0x0][0x398] ;  /* 0x00007300ff0577ac */ /* 0x000e260008000800 */
[----:B------:R-:W-:Y:S01]  /*32ae0*/  STL.64 [R1+0x13e0], R58 ;  /* 0x0013e03a01007387 */ /* 0x000fe20000100a00 */
[----:B------:R-:W0:Y:S03]  /*32af0*/  LDCU UR11, c[0x0][0x398] ;  /* 0x00007300ff0b77ac */ /* 0x000e260008000800 */
        /* <DEDUP_REMOVED lines=21> */
[----:B------:R-:W1:Y:S03]  /*32c50*/  LDCU UR55, c[0x0][0x39c] ;  /* 0x00007380ff3777ac */ /* 0x000e660008000800 */
[----:B------:R-:W3:Y:S01]  /*32c60*/  LDL.LU R41, [R1+0x44] ;  /* 0x0000440001297983 */ /* 0x000ee20000300800 */
[----:B------:R-:W1:Y:S03]  /*32c70*/  LDCU UR28, c[0x0][0x398] ;  /* 0x00007300ff1c77ac */ /* 0x000e660008000800 */
[----:B------:R-:W3:Y:S01]  /*32c80*/  LDL.LU R42, [R1+0x48] ;  /* 0x00004800012a7983 */ /* 0x000ee20000300800 */
[----:B------:R-:W1:Y:S03]  /*32c90*/  LDCU UR30, c[0x0][0x398] ;  /* 0x00007300ff1e77ac */ /* 0x000e660008000800 */
[----:B------:R-:W3:Y:S01]  /*32ca0*/  LDL.LU R43, [R1+0x4c] ;  /* 0x00004c00012b7983 */ /* 0x000ee20000300800 */
[----:B------:R-:W1:Y:S03]  /*32cb0*/  LDCU UR31, c[0x0][0x398] ;  /* 0x00007300ff1f77ac */ /* 0x000e660008000800 */
[----:B------:R-:W3:Y:S01]  /*32cc0*/  LDL R2, [R1+0x710] ;  /* 0x0007100001027983 */ /* 0x000ee20000100800 */
[----:B0-----:R-:W-:Y:S01]  /*32cd0*/  LOP3.LUT R60, R3, 0x1f, RZ, 0xc0, !PT ;  /* 0x0000001f033c7812 */ /* 0x001fe200078ec0ff */
[----:B--2---:R-:W-:Y:S01]  /*32ce0*/  ULEA UR20, UR20, UR19, 0x18 ;  /* 0x0000001314147291 */ /* 0x004fe2000f8ec0ff */
[----:B------:R-:W0:Y:S01]  /*32cf0*/  LDCU UR19, c[0x0][0x398] ;  /* 0x00007300ff1377ac */ /* 0x000e220008000800 */
[----:B------:R-:W2:Y:S01]  /*32d00*/  LDCU UR54, c[0x0][0x398] ;  /* 0x00007300ff3677ac */ /* 0x000ea20008000800 */
[----:B------:R-:W0:Y:S01]  /*32d10*/  LDCU UR60, c[0x0][0x39c] ;  /* 0x00007380ff3c77ac */ /* 0x000e220008000800 */
        /* <DEDUP_REMOVED lines=19> */
[----:B------:R-:W-:Y:S01]  /*32e50*/  BAR.SYNC.DEFER_BLOCKING 0x0 ;  /* 0x0000000000007b1d */ /* 0x000fe20000010000 */
[----:B---3--:R-:W-:-:S02]  /*32e60*/  VIADD R0, R2, 0x3f ;  /* 0x0000003f02007836 */ /* 0x008fc40000000000 */
[C---:B------:R-:W-:Y:S02]  /*32e70*/  VIADD R3, R2.reuse, 0x1 ;  /* 0x0000000102037836 */ /* 0x040fe40000000000 */
[----:B------:R-:W-:Y:S01]  /*32e80*/  VIADD R2, R2, 0x2 ;  /* 0x0000000202027836 */ /* 0x000fe20000000000 */
[----:B------:R-:W-:Y:S01]  /*32e90*/  ISETP.GE.AND P0, PT, R0, UR45, PT ;  /* 0x0000002d00007c0c */ /* 0x000fe2000bf06270 */
[----:B------:R-:W3:Y:S01]  /*32ea0*/  LDCU UR45, c[0x0][0x398] ;  /* 0x00007300ff2d77ac */ /* 0x000ee20008000800 */
[----:B------:R-:W-:Y:S02]  /*32eb0*/  LEA R0, R60, UR20, 0x4 ;  /* 0x000000143c007c11 */ /* 0x000fe4000f8e20ff */
[----:B------:R-:W-:Y:S01]  /*32ec0*/  ISETP.GE.AND P3, PT, R2, UR21, PT ;  /* 0x0000001502007c0c */ /* 0x000fe2000bf66270 */
[----:B------:R-:W0:Y:S01]  /*32ed0*/  LDCU UR20, c[0x0][0x39c] ;  /* 0x00007380ff1477ac */ /* 0x000e220008000800 */
[----:B------:R-:W-:Y:S01]  /*32ee0*/  ISETP.GE.AND P2, PT, R3, UR47, PT ;  /* 0x0000002f03007c0c */ /* 0x000fe2000bf46270 */
[----:B------:R-:W-:Y:S01]  /*32ef0*/  STSM.16.M88.4 [R0], R40 ;  /* 0x0000002800007844 */ /* 0x000fe20000000200 */
[----:B------:R-:W-:-:S03]  /*32f00*/  NOP ;  /* 0x0000000000007918 */ /* 0x000fc60000000000 */
[----:B------:R-:W0:Y:S01]  /*32f10*/  LDS.128 R40, [R0] ;  /* 0x0000000000287984 */ /* 0x000e220000000c00 */
[----:B------:R-:W-:-:S03]  /*32f20*/  NOP ;  /* 0x0000000000007918 */ /* 0x000fc60000000000 */
[----:B------:R-:W-:Y:S01]  /*32f30*/  STSM.16.M88.4 [R0], R44 ;  /* 0x0000002c00007844 */ /* 0x000fe20000000200 */
[----:B------:R-:W-:-:S03]  /*32f40*/  NOP ;  /* 0x0000000000007918 */ /* 0x000fc60000000000 */
[----:B------:R-:W1:Y:S01]  /*32f50*/  LDS.128 R44, [R0] ;  /* 0x00000000002c7984 */ /* 0x000e620000000c00 */
        /* <DEDUP_REMOVED lines=11> */
[----:B------:R-:W2:Y:S01]  /*33010*/  LDS.128 R48, [R0] ;  /* 0x0000000000307984 */ /* 0x000ea20000000c00 */
[----:B------:R-:W-:-:S03]  /*33020*/  NOP ;  /* 0x0000000000007918 */ /* 0x000fc60000000000 */
[----:B------:R-:W-:Y:S01]  /*33030*/  STSM.16.M88.4 [R0], R4 ;  /* 0x0000000400007844 */ /* 0x000fe20000000200 */
[----:B------:R-:W-:-:S03]  /*33040*/  NOP ;  /* 0x0000000000007918 */ /* 0x000fc60000000000 */
[----:B------:R-:W2:Y:S01]  /*33050*/  LDS.128 R4, [R0] ;  /* 0x0000000000047984 */ /* 0x000ea20000000c00 */
[----:B0-----:R-:W-:Y:S01]  /*33060*/  IMAD.MOV.U32 R60, RZ, RZ, R40 ;  /* 0x000000ffff3c7224 */ /* 0x001fe200078e0028 */
[----:B------:R-:W-:Y:S02]  /*33070*/  NOP ;  /* 0x0000000000007918 */ /* 0x000fe40000000000 */
[----:B------:R-:W-:Y:S01]  /*33080*/  STL [R1+0xa4], R41 ;  /* 0x0000a42901007387 */ /* 0x000fe20000100800 */
[----:B------:R-:W0:Y:S03]  /*33090*/  LDCU UR21, c[0x0][0x398] ;  /* 0x00007300ff1577ac */ /* 0x000e260008000800 */
[----:B------:R3:W-:Y:S04]  /*330a0*/  STL.64 [R1+0xa8], R42 ;  /* 0x0000a82a01007387 */ /* 0x0007e80000100a00 */
[----:B---3--:R-:W3:Y:S04]  /*330b0*/  LDL.LU.64 R42, [R1+0x1420] ;  /* 0x00142000012a7983 */ /* 0x008ee80000300a00 */
[----:B------:R-:W3:Y:S04]  /*330c0*/  LDL.LU.64 R40, [R1+0x1418] ;  /* 0x0014180001287983 */ /* 0x000ee80000300a00 */
[----:B-1----:R-:W-:Y:S04]  /*330d0*/  STL.64 [R1+0x40], R44 ;  /* 0x0000402c01007387 */ /* 0x002fe80000100a00 */
[----:B------:R1:W-:Y:S04]  /*330e0*/  STL.64 [R1+0x48], R46 ;  /* 0x0000482e01007387 */ /* 0x0003e80000100a00 */
[----:B-1----:R-:W3:Y:S04]  /*330f0*/  LDL.LU.64 R46, [R1+0x1410] ;  /* 0x00141000012e7983 */ /* 0x002ee80000300a00 */
[----:B------:R-:W3:Y:S04]  /*33100*/  LDL.LU.64 R44, [R1+0x1408] ;  /* 0x00140800012c7983 */ /* 0x000ee80000300a00 */
[----:B------:R1:W-:Y:S04]  /*33110*/  STL.64 [R1+0x30], R56 ;  /* 0x0000303801007387 */ /* 0x0003e80000100a00 */
[----:B------:R0:W-:Y:S04]  /*33120*/  STL.64 [R1+0x38], R58 ;  /* 0x0000383a01007387 */ /* 0x0001e80000100a00 */
[----:B------:R-:W-:Y:S04]  /*33130*/  STL.64 [R1+0x20], R52 ;  /* 0x0000203401007387 */ /* 0x000fe80000100a00 */
[----:B------:R-:W-:Y:S04]  /*33140*/  STL.64 [R1+0x28], R54 ;  /* 0x0000283601007387 */ /* 0x000fe80000100a00 */
[----:B--2---:R2:W-:Y:S04]  /*33150*/  STL.64 [R1+0x10], R48 ;  /* 0x0000103001007387 */ /* 0x0045e80000100a00 */
[----:B------:R0:W-:Y:S04]  /*33160*/  STL.64 [R1+0x18], R50 ;  /* 0x0000183201007387 */ /* 0x0001e80000100a00 */
[----:B-1----:R-:W3:Y:S04]  /*33170*/  LDL.LU R56, [R1+0x70] ;  /* 0x0000700001387983 */ /* 0x002ee80000300800 */
[----:B------:R-:W-:Y:S04]  /*33180*/  STL.64 [R1], R4 ;  /* 0x0000000401007387 */ /* 0x000fe80000100a00 */
[----:B------:R-:W-:Y:S01]  /*33190*/  STSM.16.M88.4 [R0], R8 ;  /* 0x0000000800007844 */ /* 0x000fe20000000200 */
[----:B------:R-:W-:-:S03]  /*331a0*/  NOP ;  /* 0x0000000000007918 */ /* 0x000fc60000000000 */
[----:B------:R-:W-:Y:S04]  /*331b0*/  STL.64 [R1+0x8], R6 ;  /* 0x0000080601007387 */ /* 0x000fe80000100a00 */
[----:B------:R-:W1:Y:S01]  /*331c0*/  LDS.128 R4, [R0] ;  /* 0x0000000000047984 */ /* 0x000e620000000c00 */
[----:B------:R-:W-:-:S03]  /*331d0*/  NOP ;  /* 0x0000000000007918 */ /* 0x000fc60000000000 */
[----:B------:R1:W-:Y:S01]  /*331e0*/  STSM.16.M88.4 [R0], R12 ;  /* 0x0000000c00007844 */ /* 0x0003e20000000200 */
[----:B------:R-:W-:-:S03]  /*331f0*/  NOP ;  /* 0x0000000000007918 */ /* 0x000fc60000000000 */
[----:B------:R-:W1:Y:S04]  /*33200*/  LDS.128 R8, [R0] ;  /* 0x0000000000087984 */ /* 0x000e680000000c00 */
[----:B------:R-:W3:Y:S04]  /*33210*/  LDL.LU R57, [R1+0x74] ;  /* 0x0000740001397983 */ /* 0x000ee80000300800 */
[----:B0-----:R-:W3:Y:S04]  /*33220*/  LDL.LU R58, [R1+0x78] ;  /* 0x00007800013a7983 */ /* 0x001ee80000300800 */
[----:B------:R-:W3:Y:S01]  /*33230*/  LDL.LU R59, [R1+0x7c] ;  /* 0x00007c00013b7983 */ /* 0x000ee20000300800 */
[----:B------:R-:W-:-:S03]  /*33240*/  NOP ;  /* 0x0000000000007918 */ /* 0x000fc60000000000 */
[----:B--2---:R-:W2:Y:S04]  /*33250*/  LDL.LU R48, [R1+0x90] ;  /* 0x0000900001307983 */ /* 0x004ea80000300800 */
[----:B------:R-:W2:Y:S04]  /*33260*/  LDL.LU R49, [R1+0x94] ;  /* 0x0000940001317983 */ /* 0x000ea80000300800 */
[----:B------:R-:W2:Y:S04]  /*33270*/  LDL.LU R50, [R1+0x98] ;  /* 0x0000980001327983 */ /* 0x000ea80000300800 */
[----:B------:R-:W2:Y:S04]  /*33280*/  LDL.LU R51, [R1+0x9c] ;  /* 0x00009c0001337983 */ /* 0x000ea80000300800 */
[----:B------:R-:W3:Y:S04]  /*33290*/  LDL.LU R52, [R1+0x80] ;  /* 0x0000800001347983 */ /* 0x000ee80000300800 */
[----:B------:R-:W3:Y:S04]  /*332a0*/  LDL.LU R53, [R1+0x84] ;  /* 0x0000840001357983 */ /* 0x000ee80000300800 */
[----:B------:R-:W3:Y:S04]  /*332b0*/  LDL.LU R54, [R1+0x88] ;  /* 0x0000880001367983 */ /* 0x000ee80000300800 */
[----:B------:R-:W3:Y:S04]  /*332c0*/  LDL.LU R55, [R1+0x8c] ;  /* 0x00008c0001377983 */ /* 0x000ee80000300800 */
[----:B-1----:R-:W-:Y:S04]  /*332d0*/  STL.64 [R1+0x13a0], R4 ;  /* 0x0013a00401007387 */ /* 0x002fe80000100a00 */
[----:B------:R-:W-:Y:S04]  /*332e0*/  STL.64 [R1+0x1388], R6 ;  /* 0x0013880601007387 */ /* 0x000fe80000100a00 */
[----:B------:R-:W-:Y:S04]  /*332f0*/  STL.64 [R1+0x13b8], R6 ;  /* 0x0013b80601007387 */ /* 0x000fe80000100a00 */
[----:B------:R-:W4:Y:S04]  /*33300*/  LDL.LU R12, [R1+0x50] ;  /* 0x00005000010c7983 */ /* 0x000f280000300800 */
[----:B------:R-:W4:Y:S04]  /*33310*/  LDL.LU R13, [R1+0x54] ;  /* 0x00005400010d7983 */ /* 0x000f280000300800 */
[----:B------:R-:W4:Y:S04]  /*33320*/  LDL.LU R14, [R1+0x58] ;  /* 0x00005800010e7983 */ /* 0x000f280000300800 */
[----:B------:R-:W4:Y:S04]  /*33330*/  LDL.LU R15, [R1+0x5c] ;  /* 0x00005c00010f7983 */ /* 0x000f280000300800 */
[----:B------:R-:W-:Y:S04]  /*33340*/  STL.64 [R1+0x1398], R8 ;  /* 0x0013980801007387 */ /* 0x000fe80000100a00 */
[----:B------:R-:W-:Y:S04]  /*33350*/  STL [R1+0x13c4], R8 ;  /* 0x0013c40801007387 */ /* 0x000fe80000100800 */
[----:B------:R-:W-:Y:S04]  /*33360*/  STL.64 [R1+0x1390], R10 ;  /* 0x0013900a01007387 */ /* 0x000fe80000100a00 */
[----:B------:R0:W-:Y:S04]  /*33370*/  STL.64 [R1+0x13d0], R8 ;  /* 0x0013d00801007387 */ /* 0x0001e80000100a00 */
[----:B0-----:R-:W4:Y:S04]  /*33380*/  LDL.LU R8, [R1+0x60] ;  /* 0x0000600001087983 */ /* 0x001f280000300800 */
[----:B------:R-:W4:Y:S04]  /*33390*/  LDL.LU R9, [R1+0x64] ;  /* 0x0000640001097983 */ /* 0x000f280000300800 */
[----:B------:R-:W4:Y:S04]  /*333a0*/  LDL.LU R10, [R1+0x68] ;  /* 0x00006800010a7983 */ /* 0x000f280000300800 */
[----:B------:R-:W4:Y:S04]  /*333b0*/  LDL.LU R11, [R1+0x6c] ;  /* 0x00006c00010b7983 */ /* 0x000f280000300800 */
[----:B--2---:R-:W-:Y:S01]  /*333c0*/  STSM.16.M88.4 [R0], R48 ;  /* 0x0000003000007844 */ /* 0x004fe20000000200 */
[----:B------:R-:W-:-:S03]  /*333d0*/  NOP ;  /* 0x0000000000007918 */ /* 0x000fc60000000000 */
[----:B------:R-:W0:Y:S01]  /*333e0*/  LDS.128 R48, [R0] ;  /* 0x0000000000307984 */ /* 0x000e220000000c00 */
[----:B------:R-:W-:-:S03]  /*333f0*/  NOP ;  /* 0x0000000000007918 */ /* 0x000fc60000000000 */
[----:B---3--:R-:W-:Y:S01]  /*33400*/  STSM.16.M88.4 [R0], R52 ;  /* 0x0000003400007844 */ /* 0x008fe20000000200 */
[----:B------:R-:W-:-:S03]  /*33410*/  NOP ;  /* 0x0000000000007918 */ /* 0x000fc60000000000 */
[----:B------:R-:W1:Y:S01]  /*33420*/  LDS.128 R52, [R0] ;  /* 0x0000000000347984 */ /* 0x000e620000000c00 */
[----:B------:R-:W-:-:S03]  /*33430*/  NOP ;  /* 0x0000000000007918 */ /* 0x000fc60000000000 */
[----:B------:R-:W-:Y:S01]  /*33440*/  STSM.16.M88.4 [R0], R56 ;  /* 0x0000003800007844 */ /* 0x000fe20000000200 */
[----:B------:R-:W-:-:S03]  /*33450*/  NOP ;  /* 0x0000000000007918 */ /* 0x000fc60000000000 */
[----:B------:R-:W2:Y:S01]  /*33460*/  LDS.128 R56, [R0] ;  /* 0x0000000000387984 */ /* 0x000ea20000000c00 */
[----:B------:R-:W-:-:S03]  /*33470*/  NOP ;  /* 0x0000000000007918 */ /* 0x000fc60000000000 */
[----:B0-----:R-:W-:Y:S04]  /*33480*/  STL.64 [R1+0x90], R48 ;  /* 0x0000903001007387 */ /* 0x001fe80000100a00 */
[----:B------:R0:W-:Y:S04]  /*33490*/  STL.64 [R1+0x98], R50 ;  /* 0x0000983201007387 */ /* 0x0001e80000100a00 */
[----:B0-----:R-:W3:Y:S04]  /*334a0*/  LDL.LU.64 R50, [R1+0x1400] ;  /* 0x0014000001327983 */ /* 0x001ee80000300a00 */
[----:B------:R-:W3:Y:S04]  /*334b0*/  LDL.LU.64 R48, [R1+0x13f8] ;  /* 0x0013f80001307983 */ /* 0x000ee80000300a00 */
[----:B-1----:R-:W-:Y:S04]  /*334c0*/  STL.64 [R1+0x80], R52 ;  /* 0x0000803401007387 */ /* 0x002fe80000100a00 */
[----:B------:R0:W-:Y:S04]  /*334d0*/  STL.64 [R1+0x88], R54 ;  /* 0x0000883601007387 */ /* 0x0001e80000100a00 */
[----:B----4-:R-:W-:Y:S01]  /*334e0*/  STSM.16.M88.4 [R0], R8 ;  /* 0x0000000800007844 */ /* 0x010fe20000000200 */
[----:B------:R-:W-:-:S03]  /*334f0*/  NOP ;  /* 0x0000000000007918 */ /* 0x000fc60000000000 */
[----:B------:R-:W1:Y:S01]  /*33500*/  LDS.128 R8, [R0] ;  /* 0x0000000000087984 */ /* 0x000e620000000c00 */
[----:B------:R-:W-:-:S03]  /*33510*/  NOP ;  /* 0x0000000000007918 */ /* 0x000fc60000000000 */
[----:B0-----:R-:W4:Y:S04]  /*33520*/  LDL.LU.64 R54, [R1+0x13f0] ;  /* 0x0013f00001367983 */ /* 0x001f280000300a00 */
[----:B------:R-:W4:Y:S04]  /*33530*/  LDL.LU.64 R52, [R1+0x13e8] ;  /* 0x0013e80001347983 */ /* 0x000f280000300a00 */
[----:B--2---:R-:W-:Y:S04]  /*33540*/  STL.64 [R1+0x70], R56 ;  /* 0x0000703801007387 */ /* 0x004fe80000100a00 */
[----:B------:R0:W-:Y:S04]  /*33550*/  STL.64 [R1+0x78], R58 ;  /* 0x0000783a01007387 */ /* 0x0001e80000100a00 */
[----:B------:R-:W-:Y:S01]  /*33560*/  STSM.16.M88.4 [R0], R12 ;  /* 0x0000000c00007844 */ /* 0x000fe20000000200 */
[----:B------:R-:W-:-:S03]  /*33570*/  NOP ;  /* 0x0000000000007918 */ /* 0x000fc60000000000 */
[----:B0-----:R-:W2:Y:S04]  /*33580*/  LDL.LU.64 R58, [R1+0x13e0] ;  /* 0x0013e000013a7983 */ /* 0x001ea80000300a00 */
[----:B------:R-:W2:Y:S04]  /*33590*/  LDL.LU.64 R56, [R1+0x13d8] ;  /* 0x0013d80001387983 */ /* 0x000ea80000300a00 */
[----:B-1----:R-:W-:Y:S04]  /*335a0*/  STL.64 [R1+0x60], R8 ;  /* 0x0000600801007387 */ /* 0x002fe80000100a00 */
[----:B------:R-:W-:Y:S04]  /*335b0*/  STL.64 [R1+0x68], R10 ;  /* 0x0000680a01007387 */ /* 0x000fe80000100a00 */
[----:B------:R-:W0:Y:S01]  /*335c0*/  LDS.128 R8, [R0] ;  /* 0x0000000000087984 */ /* 0x000e220000000c00 */
[----:B------:R-:W-:-:S03]  /*335d0*/  NOP ;  /* 0x0000000000007918 */ /* 0x000fc60000000000 */
[----:B------:R-:W-:Y:S01]  /*335e0*/  STSM.16.M88.4 [R0], R16 ;  /* 0x0000001000007844 */ /* 0x000fe20000000200 */
[----:B------:R-:W-:-:S03]  /*335f0*/  NOP ;  /* 0x0000000000007918 */ /* 0x000fc60000000000 */
[----:B0-----:R-:W-:Y:S04]  /*33600*/  STL.64 [R1+0x140], R8 ;  /* 0x0001400801007387 */ /* 0x001fe80000100a00 */
[----:B------:R-:W-:Y:S04]  /*33610*/  STL.64 [R1+0x148], R10 ;  /* 0x0001480a01007387 */ /* 0x000fe80000100a00 */
[----:B------:R-:W0:Y:S01]  /*33620*/  LDS.128 R8, [R0] ;  /* 0x0000000000087984 */ /* 0x000e220000000c00 */
[----:B------:R-:W-:-:S03]  /*33630*/  NOP ;  /* 0x0000000000007918 */ /* 0x000fc60000000000 */
[----:B------:R-:W-:Y:S04]  /*33640*/  STSM.16.M88.4 [R0], R20 ;  /* 0x0000001400007844 */ /* 0x000fe80000000200 */
[----:B0-----:R-:W-:Y:S04]  /*33650*/  STL.64 [R1+0x130], R8 ;  /* 0x0001300801007387 */ /* 0x001fe80000100a00 */
[----:B------:R-:W-:Y:S01]  /*33660*/  STL.64 [R1+0x138], R10 ;  /* 0x0001380a01007387 */ /* 0x000fe20000100a00 */
[----:B------:R-:W-:-:S03]  /*33670*/  NOP ;  /* 0x0000000000007918 */ /* 0x000fc60000000000 */
        /* <DEDUP_REMOVED lines=38> */
[----:B------:R-:W2:Y:S04]  /*338e0*/  LDL.LU R24, [R1+0xb0] ;  /* 0x0000b00001187983 */ /* 0x000ea80000300800 */
[----:B0-----:R0:W-:Y:S04]  /*338f0*/  STL.64 [R1+0x1b0], R8 ;  /* 0x0001b00801007387 */ /* 0x0011e80000100a00 */
[----:B------:R1:W-:Y:S04]  /*33900*/  STL.64 [R1+0x1b8], R10 ;  /* 0x0001b80a01007387 */ /* 0x0003e80000100a00 */
[----:B------:R-:W2:Y:S04]  /*33910*/  LDL.LU R25, [R1+0xb4] ;  /* 0x0000b40001197983 */ /* 0x000ea80000300800 */
[----:B------:R-:W2:Y:S04]  /*33920*/  LDL.LU R26, [R1+0xb8] ;  /* 0x0000b800011a7983 */ /* 0x000ea80000300800 */
[----:B------:R-:W2:Y:S04]  /*33930*/  LDL.LU R27, [R1+0xbc] ;  /* 0x0000bc00011b7983 */ /* 0x000ea80000300800 */
[----:B0-----:R-:W2:Y:S04]  /*33940*/  LDL.LU R8, [R1+0xe0] ;  /* 0x0000e00001087983 */ /* 0x001ea80000300800 */
[----:B------:R-:W2:Y:S04]  /*33950*/  LDL.LU R9, [R1+0xe4] ;  /* 0x0000e40001097983 */ /* 0x000ea80000300800 */
        /* <DEDUP_REMOVED lines=10> */
[----:B---3--:R-:W-:Y:S01]  /*33a00*/  STSM.16.M88.4 [R0], R48 ;  /* 0x0000003000007844 */ /* 0x008fe20000000200 */
[----:B------:R-:W-:-:S03]  /*33a10*/  NOP ;  /* 0x0000000000007918 */ /* 0x000fc60000000000 */
[----:B------:R-:W0:Y:S01]  /*33a20*/  LDS.128 R12, [R0] ;  /* 0x00000000000c7984 */ /* 0x000e220000000c00 */
[----:B------:R-:W-:-:S03]  /*33a30*/  NOP ;  /* 0x0000000000007918 */ /* 0x000fc60000000000 */
[----:B----4-:R-:W-:Y:S01]  /*33a40*/  STSM.16.M88.4 [R0], R52 ;  /* 0x0000003400007844 */ /* 0x010fe20000000200 */
[----:B------:R-:W-:-:S03]  /*33a50*/  NOP ;  /* 0x0000000000007918 */ /* 0x000fc60000000000 */
[----:B------:R-:W1:Y:S01]  /*33a60*/  LDS.128 R16, [R0] ;  /* 0x0000000000107984 */ /* 0x000e620000000c00 */
[----:B------:R-:W-:-:S03]  /*33a70*/  NOP ;  /* 0x0000000000007918 */ /* 0x000fc60000000000 */
[----:B--2---:R2:W-:Y:S01]  /*33a80*/  STSM.16.M88.4 [R0], R56 ;  /* 0x0000003800007844 */ /* 0x0045e20000000200 */
[----:B------:R-:W-:-:S03]  /*33a90*/  NOP ;  /* 0x0000000000007918 */ /* 0x000fc60000000000 */
[----:B------:R-:W-:Y:S01]  /*33aa0*/  LDS.128 R48, [R0] ;  /* 0x0000000000307984 */ /* 0x000fe20000000c00 */
[----:B------:R-:W-:Y:S01]  /*33ab0*/  NOP ;  /* 0x0000000000007918 */ /* 0x000fe20000000000 */
[----:B--2---:R-:W2:Y:S02]  /*33ac0*/  LDC R57, c[0x0][0x3b4] ;  /* 0x0000ed00ff397b82 */ /* 0x004ea40000000800 */
[----:B0-----:R-:W-:Y:S04]  /*33ad0*/  STL [R1+0x1380], R13 ;  /* 0x0013800d01007387 */ /* 0x001fe80000100800 */
[----:B------:R-:W-:Y:S04]  /*33ae0*/  STL [R1+0x13c0], R12 ;  /* 0x0013c00c01007387 */ /* 0x000fe80000100800 */
[----:B------:R-:W-:Y:S04]  /*33af0*/  STL [R1+0x137c], R14 ;  /* 0x00137c0e01007387 */ /* 0x000fe80000100800 */
[----:B------:R-:W-:Y:S04]  /*33b00*/  STL [R1+0x1378], R15 ;  /* 0x0013780f01007387 */ /* 0x000fe80000100800 */
[----:B-1----:R-:W-:Y:S04]  /*33b10*/  STL.64 [R1+0x13c8], R18 ;  /* 0x0013c81201007387 */ /* 0x002fe80000100a00 */
[----:B------:R0:W-:Y:S01]  /*33b20*/  STSM.16.M88.4 [R0], R24 ;  /* 0x0000001800007844 */ /* 0x0001e20000000200 */
[----:B------:R-:W-:-:S03]  /*33b30*/  NOP ;  /* 0x0000000000007918 */ /* 0x000fc60000000000 */
[----:B------:R-:W-:Y:S01]  /*33b40*/  LDS.128 R44, [R0] ;  /* 0x00000000002c7984 */ /* 0x000fe20000000c00 */
[----:B------:R-:W-:-:S03]  /*33b50*/  NOP ;  /* 0x0000000000007918 */ /* 0x000fc60000000000 */
[----:B0-----:R-:W3:Y:S04]  /*33b60*/  LDL.LU R24, [R1+0xf0] ;  /* 0x0000f00001187983 */ /* 0x001ee80000300800 */
[----:B------:R-:W3:Y:S04]  /*33b70*/  LDL.LU R25, [R1+0xf4] ;  /* 0x0000f40001197983 */ /* 0x000ee80000300800 */
[----:B------:R-:W3:Y:S04]  /*33b80*/  LDL.LU R26, [R1+0xf8] ;  /* 0x0000f800011a7983 */ /* 0x000ee80000300800 */
[----:B------:R-:W3:Y:S04]  /*33b90*/  LDL.LU R27, [R1+0xfc] ;  /* 0x0000fc00011b7983 */ /* 0x000ee80000300800 */
[----:B------:R0:W-:Y:S01]  /*33ba0*/  STSM.16.M88.4 [R0], R20 ;  /* 0x0000001400007844 */ /* 0x0001e20000000200 */
[----:B------:R-:W-:-:S03]  /*33bb0*/  NOP ;  /* 0x0000000000007918 */ /* 0x000fc60000000000 */
[----:B------:R-:W-:Y:S01]  /*33bc0*/  LDS.128 R40, [R0] ;  /* 0x0000000000287984 */ /* 0x000fe20000000c00 */
[----:B------:R-:W-:-:S03]  /*33bd0*/  NOP ;  /* 0x0000000000007918 */ /* 0x000fc60000000000 */
[----:B0-----:R-:W4:Y:S04]  /*33be0*/  LDL.LU R20, [R1+0x100] ;  /* 0x0001000001147983 */ /* 0x001f280000300800 */
[----:B------:R-:W4:Y:S04]  /*33bf0*/  LDL.LU R21, [R1+0x104] ;  /* 0x0001040001157983 */ /* 0x000f280000300800 */
[----:B------:R-:W4:Y:S04]  /*33c00*/  LDL.LU R22, [R1+0x108] ;  /* 0x0001080001167983 */ /* 0x000f280000300800 */
[----:B------:R-:W4:Y:S04]  /*33c10*/  LDL.LU R23, [R1+0x10c] ;  /* 0x00010c0001177983 */ /* 0x000f280000300800 */
[----:B------:R0:W-:Y:S01]  /*33c20*/  STSM.16.M88.4 [R0], R28 ;  /* 0x0000001c00007844 */ /* 0x0001e20000000200 */
[----:B------:R-:W-:-:S03]  /*33c30*/  NOP ;  /* 0x0000000000007918 */ /* 0x000fc60000000000 */
[----:B------:R-:W-:Y:S01]  /*33c40*/  LDS.128 R36, [R0] ;  /* 0x0000000000247984 */ /* 0x000fe20000000c00 */
[----:B------:R-:W-:-:S03]  /*33c50*/  NOP ;  /* 0x0000000000007918 */ /* 0x000fc60000000000 */
[----:B0-----:R-:W2:Y:S04]  /*33c60*/  LDL.LU R28, [R1+0x150] ;  /* 0x00015000011c7983 */ /* 0x001ea80000300800 */
[----:B------:R-:W2:Y:S04]  /*33c70*/  LDL.LU R29, [R1+0x154] ;  /* 0x00015400011d7983 */ /* 0x000ea80000300800 */
[----:B------:R-:W2:Y:S04]  /*33c80*/  LDL.LU R30, [R1+0x158] ;  /* 0x00015800011e7983 */ /* 0x000ea80000300800 */
[----:B------:R-:W2:Y:S04]  /*33c90*/  LDL.LU R31, [R1+0x15c] ;  /* 0x00015c00011f7983 */ /* 0x000ea80000300800 */
        /* <DEDUP_REMOVED lines=8> */
[----:B---3--:R-:W-:Y:S01]  /*33d20*/  STSM.16.M88.4 [R0], R24 ;  /* 0x0000001800007844 */ /* 0x008fe20000000200 */
[----:B------:R-:W-:-:S03]  /*33d30*/  NOP ;  /* 0x0000000000007918 */ /* 0x000fc60000000000 */
[----:B------:R-:W0:Y:S01]  /*33d40*/  LDS.128 R24, [R0] ;  /* 0x0000000000187984 */ /* 0x000e220000000c00 */
[----:B------:R-:W-:-:S03]  /*33d50*/  NOP ;  /* 0x0000000000007918 */ /* 0x000fc60000000000 */
[----:B0-----:R0:W-:Y:S04]  /*33d60*/  STL [R1+0x1370], R27 ;  /* 0x0013701b01007387 */ /* 0x0011e80000100800 */
[----:B----4-:R-:W-:Y:S01]  /*33d70*/  STSM.16.M88.4 [R0], R20 ;  /* 0x0000001400007844 */ /* 0x010fe20000000200 */
[----:B------:R-:W-:-:S03]  /*33d80*/  NOP ;  /* 0x0000000000007918 */ /* 0x000fc60000000000 */
[----:B------:R-:W1:Y:S01]  /*33d90*/  LDS.128 R20, [R0] ;  /* 0x0000000000147984 */ /* 0x000e620000000c00 */
[----:B------:R-:W-:-:S03]  /*33da0*/  NOP ;  /* 0x0000000000007918 */ /* 0x000fc60000000000 */
[----:B0-----:R-:W3:Y:S04]  /*33db0*/  LDL.LU R27, [R1+0x768] ;  /* 0x00076800011b7983 */ /* 0x001ee80000300800 */
[----:B--2---:R-:W-:Y:S01]  /*33dc0*/  STSM.16.M88.4 [R0], R28 ;  /* 0x0000001c00007844 */ /* 0x004fe20000000200 */
[----:B------:R-:W-:-:S03]  /*33dd0*/  NOP ;  /* 0x0000000000007918 */ /* 0x000fc60000000000 */
[----:B------:R-:W0:Y:S01]  /*33de0*/  LDS.128 R28, [R0] ;  /* 0x00000000001c7984 */ /* 0x000e220000000c00 */
[----:B------:R-:W-:-:S03]  /*33df0*/  NOP ;  /* 0x0000000000007918 */ /* 0x000fc60000000000 */
[----:B-1----:R1:W-:Y:S04]  /*33e00*/  STL [R1+0x1374], R22 ;  /* 0x0013741601007387 */ /* 0x0023e80000100800 */
[----:B-1----:R-:W2:Y:S04]  /*33e10*/  LDL.LU R22, [R1+0x710] ;  /* 0x0007100001167983 */ /* 0x002ea80000300800 */
[----:B------:R-:W-:Y:S04]  /*33e20*/  STL [R1+0x136c], R23 ;  /* 0x00136c1701007387 */ /* 0x000fe80000100800 */
[----:B------:R-:W4:Y:S04]  /*33e30*/  LDL R14, [R1+0x76c] ;  /* 0x00076c00010e7983 */ /* 0x000f280000100800 */
[----:B------:R1:W-:Y:S04]  /*33e40*/  STSM.16.M88.4 [R0], R8 ;  /* 0x0000000800007844 */ /* 0x0003e80000000200 */
[----:B0-----:R0:W-:Y:S04]  /*33e50*/  STL [R1+0x1368], R31 ;  /* 0x0013681f01007387 */ /* 0x0011e80000100800 */
[----:B-1----:R-:W4:Y:S04]  /*33e60*/  LDL.LU.64 R8, [R1+0x13d0] ;  /* 0x0013d00001087983 */ /* 0x002f280000300a00 */
[----:B------:R-:W4:Y:S04]  /*33e70*/  LDL.LU R10, [R1+0x40] ;  /* 0x00004000010a7983 */ /* 0x000f280000300800 */
[----:B------:R-:W4:Y:S04]  /*33e80*/  LDL.LU R23, [R1+0xd34] ;  /* 0x000d340001177983 */ /* 0x000f280000300800 */
[----:B0-----:R-:W4:Y:S04]  /*33e90*/  LDL.LU R31, [R1+0xc54] ;  /* 0x000c5400011f7983 */ /* 0x001f280000300800 */
[----:B------:R-:W4:Y:S04]  /*33ea0*/  LDL.LU R15, [R1+0x30] ;  /* 0x00003000010f7983 */ /* 0x000f280000300800 */
[----:B------:R-:W4:Y:S01]  /*33eb0*/  LDL.LU R11, [R1+0x20] ;  /* 0x00002000010b7983 */ /* 0x000f220000300800 */
[----:B------:R-:W-:Y:S01]  /*33ec0*/  PRMT R12, R60, 0x7632, R12 ;  /* 0x000076323c0c7816 */ /* 0x000fe2000000000c */
[----:B------:R-:W-:Y:S01]  /*33ed0*/  NOP ;  /* 0x0000000000007918 */ /* 0x000fe20000000000 */
[C---:B---3--:R-:W-:Y:S01]  /*33ee0*/  IMAD R55, R27.reuse, R57, RZ ;  /* 0x000000391b377224 */ /* 0x048fe200078e02ff */
[----:B------:R-:W-:-:S04]  /*33ef0*/  ISETP.GE.AND P1, PT, R27, UR26, PT ;  /* 0x0000001a1b007c0c */ /* 0x000fc8000bf26270 */
[----:B------:R-:W-:-:S04]  /*33f00*/  LEA R2, P4, R55, UR24, 0x1 ;  /* 0x0000001837027c11 */ /* 0x000fc8000f8808ff */
[----:B------:R-:W-:Y:S01]  /*33f10*/  LEA.HI.X.SX32 R3, R55, UR25, 0x1, P4 ;  /* 0x0000001937037c11 */ /* 0x000fe2000a0f0eff */
[----:B------:R-:W-:-:S05]  /*33f20*/  IMAD R55, R57, 0x40, R55 ;  /* 0x0000004039377824 */ /* 0x000fca00078e0237 */
[----:B------:R-:W-:Y:S02]  /*33f30*/  LEA R54, P6, R55, UR24, 0x1 ;  /* 0x0000001837367c11 */ /* 0x000fe4000f8c08ff */
[C---:B--2---:R-:W-:Y:S01]  /*33f40*/  ISETP.LT.AND P1, PT, R22.reuse, UR41, !P1 ;  /* 0x0000002916007c0c */ /* 0x044fe2000cf21270 */
[----:B------:R-:W-:Y:S01]  /*33f50*/  IMAD R7, R22, UR4, RZ ;  /* 0x0000000416077c24 */ /* 0x000fe2000f8e02ff */
[----:B------:R-:W0:Y:S03]  /*33f60*/  LDCU UR41, c[0x0][0x39c] ;  /* 0x00007380ff2977ac */ /* 0x000e260008000800 */
[----:B------:R-:W-:Y:S01]  /*33f70*/  IMAD.WIDE R52, R7, 0x2, R2 ;  /* 0x0000000207347825 */ /* 0x000fe200078e0202 */
[----:B----4-:R-:W-:Y:S01]  /*33f80*/  ISETP.GE.AND P4, PT, R14, UR46, PT ;  /* 0x0000002e0e007c0c */ /* 0x010fe2000bf86270 */
[----:B------:R-:W1:Y:S06]  /*33f90*/  LDCU.64 UR46, c[0x0][0x398] ;  /* 0x00007300ff2e77ac */ /* 0x000e6c0008000a00 */
[----:B------:R2:W-:Y:S01]  /*33fa0*/  @P1 STG.E.U16 desc[UR38][R52.64], R60 ;  /* 0x0000003c34001986 */ /* 0x0005e2000c101526 */
[C---:B------:R-:W-:Y:S01]  /*33fb0*/  ISETP.LT.AND P4, PT, R22.reuse, UR43, !P4 ;  /* 0x0000002b16007c0c */ /* 0x040fe2000e781270 */
[----:B------:R-:W3:Y:S01]  /*33fc0*/  LDCU UR43, c[0x0][0x39c] ;  /* 0x00007380ff2b77ac */ /* 0x000ee20008000800 */
[----:B------:R-:W-:Y:S01]  /*33fd0*/  ISETP.GE.AND P1, PT, R22, UR27, PT ;  /* 0x0000001b16007c0c */ /* 0x000fe2000bf26270 */
[----:B------:R-:W4:Y:S01]  /*33fe0*/  LDCU.64 UR26, c[0x0][0x398] ;  /* 0x00007300ff1a77ac */ /* 0x000f220008000a00 */
[----:B--2---:R-:W-:-:S05]  /*33ff0*/  IMAD R53, R14, R57, RZ ;  /* 0x000000390e357224 */ /* 0x004fca00078e02ff */
[----:B------:R-:W-:Y:S01]  /*34000*/  LEA R52, P5, R53, UR24, 0x1 ;  /* 0x0000001835347c11 */ /* 0x000fe2000f8a08ff */
[----:B------:R-:W-:-:S03]  /*34010*/  IMAD R57, R57, 0x20, R55 ;  /* 0x0000002039397824 */ /* 0x000fc600078e0237 */
[----:B------:R-:W-:Y:S02]  /*34020*/  LEA.HI.X.SX32 R53, R53, UR25, 0x1, P5 ;  /* 0x0000001935357c11 */ /* 0x000fe4000a8f0eff */
[----:B------:R-:W-:Y:S01]  /*34030*/  ISETP.LT.AND P5, PT, R23, UR34, !P1 ;  /* 0x0000002217007c0c */ /* 0x000fe2000cfa1270 */
[----:B------:R-:W2:Y:S01]  /*34040*/  LDCU UR34, c[0x0][0x398] ;  /* 0x00007300ff2277ac */ /* 0x000ea20008000800 */
[----:B------:R-:W-:Y:S01]  /*34050*/  LEA.HI.X.SX32 R55, R55, UR25, 0x1, P6 ;  /* 0x0000001937377c11 */ /* 0x000fe2000b0f0eff */
[----:B------:R-:W-:Y:S01]  /*34060*/  IMAD.WIDE R60, R7, 0x2, R52 ;  /* 0x00000002073c7825 */ /* 0x000fe200078e0234 */
[----:B------:R-:W-:-:S03]  /*34070*/  LEA R56, P6, R57, UR24, 0x1 ;  /* 0x0000001839387c11 */ /* 0x000fc6000f8c08ff */
[----:B------:R-:W-:Y:S01]  /*34080*/  IMAD.WIDE R58, R7, 0x2, R54 ;  /* 0x00000002073a7825 */ /* 0x000fe200078e0236 */
[----:B------:R0:W-:Y:S01]  /*34090*/  @P4 STG.E.U16 desc[UR38][R60.64], R12 ;  /* 0x0000000c3c004986 */ /* 0x0001e2000c101526 */
[----:B------:R-:W-:Y:S01]  /*340a0*/  LEA.HI.X.SX32 R57, R57, UR25, 0x1, P6 ;  /* 0x0000001939397c11 */ /* 0x000fe2000b0f0eff */
[----:B------:R-:W1:Y:S03]  /*340b0*/  LDCU.64 UR24, c[0x0][0x398] ;  /* 0x00007300ff1877ac */ /* 0x000e660008000a00 */
[----:B------:R2:W-:Y:S04]  /*340c0*/  @P5 STG.E.U16 desc[UR38][R58.64], R10 ;  /* 0x0000000a3a005986 */ /* 0x0005e8000c101526 */
[----:B0-----:R-:W3:Y:S01]  /*340d0*/  LDL.LU R12, [R1+0xa4] ;  /* 0x0000a400010c7983 */ /* 0x001ee20000300800 */
[----:B------:R-:W-:Y:S01]  /*340e0*/  PRMT R61, R10, 0x7632, R61 ;  /* 0x000076320a3d7816 */ /* 0x000fe2000000003d */
[----:B--2---:R-:W-:-:S04]  /*340f0*/  IMAD.WIDE R58, R7, 0x2, R56 ;  /* 0x00000002073a7825 */ /* 0x004fc800078e0238 */
[----:B------:R-:W-:Y:S02]  /*34100*/  VIADD R10, R7, UR4 ;  /* 0x00000004070a7c36 */ /* 0x000fe40008000000 */
[----:B------:R-:W2:Y:S01]  /*34110*/  LDL.LU R7, [R1+0x44] ;  /* 0x0000440001077983 */ /* 0x000ea20000300800 */
[----:B------:R-:W-:Y:S02]  /*34120*/  ISETP.LT.AND P1, PT, R31, UR36, !P1 ;  /* 0x000000241f007c0c */ /* 0x000fe4000cf21270 */
[----:B------:R-:W-:Y:S02]  /*34130*/  ISETP.LT.AND P5, PT, R27, UR32, !P2 ;  /* 0x000000201b007c0c */ /* 0x000fe4000d7a1270 */
[----:B-1----:R-:W-:Y:S01]  /*34140*/  ISETP.LT.AND P4, PT, R14, UR46, !P2 ;  /* 0x0000002e0e007c0c */ /* 0x002fe2000d781270 */
[----:B------:R-:W-:Y:S01]  /*34150*/  VIADD R60, R22, 0x3 ;  /* 0x00000003163c7836 */ /* 0x000fe20000000000 */
[----:B----4-:R-:W-:Y:S01]  /*34160*/  ISETP.LT.AND P6, PT, R23, UR26, !P2 ;  /* 0x0000001a17007c0c */ /* 0x010fe2000d7c1270 */
[----:B------:R-:W-:Y:S01]  /*34170*/  IMAD.WIDE R18, R10, 0x2, R2 ;  /* 0x000000020a127825 */ /* 0x000fe200078e0202 */
[----:B------:R-:W-:Y:S01]  /*34180*/  ISETP.LT.AND P2, PT, R31, UR48, !P2 ;  /* 0x000000301f007c0c */ /* 0x000fe2000d741270 */
[----:B------:R-:W0:Y:S01]  /*34190*/  LDCU UR46, c[0x0][0x398] ;  /* 0x00007300ff2e77ac */ /* 0x000e220008000800 */
[----:B------:R-:W-:-:S03]  /*341a0*/  PRMT R13, R15, 0x7632, R13 ;  /* 0x000076320f0d7816 */ /* 0x000fc6000000000d */
[----:B------:R1:W-:Y:S01]  /*341b0*/  @P1 STG.E.U16 desc[UR38][R58.64], R61 ;  /* 0x0000003d3a001986 */ /* 0x0003e2000c101526 */
[----:B------:R-:W-:Y:S01]  /*341c0*/  ISETP.GE.AND P1, PT, R60, UR41, PT ;  /* 0x000000293c007c0c */ /* 0x000fe2000bf26270 */
[----:B------:R-:W4:Y:S02]  /*341d0*/  LDCU UR48, c[0x0][0x39c] ;  /* 0x00007380ff3077ac */ /* 0x000f240008000800 */
[----:B------:R-:W-:Y:S01]  /*341e0*/  @P5 STG.E.U16 desc[UR38][R18.64], R15 ;  /* 0x0000000f12005986 */ /* 0x000fe2000c101526 */
[----:B------:R-:W-:Y:S01]  /*341f0*/  PRMT R9, R11, 0x7632, R9 ;  /* 0x000076320b097816 */ /* 0x000fe20000000009 */
[----:B------:R-:W0:Y:S01]  /*34200*/  LDCU UR26, c[0x0][0x398] ;  /* 0x00007300ff1a77ac */ /* 0x000e220008000800 */
[----:B------:R-:W0:Y:S01]  /*34210*/  LDCU UR32, c[0x0][0x398] ;  /* 0x00007300ff2077ac */ /* 0x000e220008000800 */
[C---:B-1----:R-:W-:Y:S01]  /*34220*/  IMAD.WIDE R60, R10.reuse, 0x2, R52 ;  /* 0x000000020a3c7825 */ /* 0x042fe200078e0234 */
[----:B------:R-:W1:Y:S03]  /*34230*/  LDCU UR36, c[0x0][0x398] ;  /* 0x00007300ff2477ac */ /* 0x000e660008000800 */
[----:B------:R-:W-:Y:S01]  /*34240*/  IMAD.WIDE R58, R10, 0x2, R54 ;  /* 0x000000020a3a7825 */ /* 0x000fe200078e0236 */
[----:B------:R0:W-:Y:S01]  /*34250*/  @P4 STG.E.U16 desc[UR38][R60.64], R13 ;  /* 0x0000000d3c004986 */ /* 0x0001e2000c101526 */
[----:B------:R-:W-:Y:S01]  /*34260*/  ISETP.LT.AND P5, PT, R27, UR24, !P3 ;  /* 0x000000181b007c0c */ /* 0x000fe2000dfa1270 */
[----:B------:R-:W1:Y:S01]  /*34270*/  LDCU UR24, c[0x0][0x39c] ;  /* 0x00007380ff1877ac */ /* 0x000e620008000800 */
[----:B------:R-:W-:Y:S01]  /*34280*/  ISETP.LT.AND P4, PT, R14, UR50, !P3 ;  /* 0x000000320e007c0c */ /* 0x000fe2000df81270 */
[----:B------:R4:W-:Y:S01]  /*34290*/  @P6 STG.E.U16 desc[UR38][R58.64], R11 ;  /* 0x0000000b3a006986 */ /* 0x0009e2000c101526 */
[----:B------:R-:W-:Y:S01]  /*342a0*/  ISETP.LT.AND P6, PT, R23, UR52, !P3 ;  /* 0x0000003417007c0c */ /* 0x000fe2000dfc1270 */
[----:B------:R-:W1:Y:S01]  /*342b0*/  LDCU UR41, c[0x0][0x398] ;  /* 0x00007300ff2977ac */ /* 0x000e620008000800 */
[----:B0-----:R-:W-:Y:S01]  /*342c0*/  IMAD.WIDE R60, R10, 0x2, R56 ;  /* 0x000000020a3c7825 */ /* 0x001fe200078e0238 */
[----:B------:R-:W2:Y:S01]  /*342d0*/  LDL.LU R13, [R1+0x34] ;  /* 0x00003400010d7983 */ /* 0x000ea20000300800 */
[----:B------:R-:W0:Y:S02]  /*342e0*/  LDCU UR50, c[0x0][0x39c] ;  /* 0x00007380ff3277ac */ /* 0x000e240008000800 */
[----:B----4-:R-:W-:Y:S01]  /*342f0*/  VIADD R58, R22, 0x4 ;  /* 0x00000004163a7836 */ /* 0x010fe20000000000 */
[----:B------:R4:W-:Y:S01]  /*34300*/  @P2 STG.E.U16 desc[UR38][R60.64], R9 ;  /* 0x000000093c002986 */ /* 0x0009e2000c101526 */
[----:B------:R-:W-:Y:S01]  /*34310*/  VIADD R59, R10, UR4 ;  /* 0x000000040a3b7c36 */ /* 0x000fe20008000000 */
[----:B------:R-:W0:Y:S02]  /*34320*/  LDCU UR52, c[0x0][0x398] ;  /* 0x00007300ff3477ac */ /* 0x000e240008000800 */
[----:B---3--:R-:W-:Y:S01]  /*34330*/  ISETP.GE.AND P2, PT, R58, UR43, PT ;  /* 0x0000002b3a007c0c */ /* 0x008fe2000bf46270 */
[----:B------:R-:W-:Y:S01]  /*34340*/  IMAD.WIDE R18, R59, 0x2, R2 ;  /* 0x000000023b127825 */ /* 0x000fe200078e0202 */
[----:B------:R-:W-:Y:S01]  /*34350*/  ISETP.LT.AND P3, PT, R31, UR44, !P3 ;  /* 0x0000002c1f007c0c */ /* 0x000fe2000df61270 */
[----:B------:R-:W3:Y:S01]  /*34360*/  LDCU UR43, c[0x0][0x398] ;  /* 0x00007300ff2b77ac */ /* 0x000ee20008000800 */
[----:B----4-:R-:W4:Y:S01]  /*34370*/  LDL.LU R9, [R1+0x24] ;  /* 0x0000240001097983 */ /* 0x010f220000300800 */
[C---:B------:R-:W-:Y:S01]  /*34380*/  IMAD.WIDE R10, R59.reuse, 0x2, R52 ;  /* 0x000000023b0a7825 */ /* 0x040fe200078e0234 */
[----:B------:R-:W0:Y:S03]  /*34390*/  LDCU UR44, c[0x0][0x398] ;  /* 0x00007300ff2c77ac */ /* 0x000e260008000800 */
[----:B------:R-:W-:Y:S01]  /*343a0*/  IMAD.WIDE R60, R59, 0x2, R54 ;  /* 0x000000023b3c7825 */ /* 0x000fe200078e0236 */
[----:B------:R-:W-:Y:S01]  /*343b0*/  PRMT R58, R12, 0x7632, R58 ;  /* 0x000076320c3a7816 */ /* 0x000fe2000000003a */
[----:B------:R-:W-:Y:S04]  /*343c0*/  @P5 STG.E.U16 desc[UR38][R18.64], R12 ;  /* 0x0000000c12005986 */ /* 0x000fe8000c101526 */
[----:B------:R-:W-:Y:S04]  /*343d0*/  @P4 STG.E.U16 desc[UR38][R10.64], R58 ;  /* 0x0000003a0a004986 */ /* 0x000fe8000c101526 */
[----:B--2---:R2:W-:Y:S01]  /*343e0*/  @P6 STG.E.U16 desc[UR38][R60.64], R7 ;  /* 0x000000073c006986 */ /* 0x0045e2000c101526 */
[----:B------:R-:W-:-:S03]  /*343f0*/  PRMT R5, R7, 0x7632, R5 ;  /* 0x0000763207057816 */ /* 0x000fc60000000005 */
[----:B--2---:R-:W2:Y:S01]  /*34400*/  LDL.LU R7, [R1+0xa8] ;  /* 0x0000a80001077983 */ /* 0x004ea20000300800 */
[----:B------:R-:W-:-:S05]  /*34410*/  IMAD.WIDE R60, R59, 0x2, R56 ;  /* 0x000000023b3c7825 */ /* 0x000fca00078e0238 */
[----:B------:R0:W-:Y:S04]  /*34420*/  @P3 STG.E.U16 desc[UR38][R60.64], R5 ;  /* 0x000000053c003986 */ /* 0x0001e8000c101526 */
[----:B0-----:R-:W3:Y:S01]  /*34430*/  LDL.LU R5, [R1+0x48] ;  /* 0x0000480001057983 */ /* 0x001ee20000300800 */
[----:B------:R-:W-:Y:S02]  /*34440*/  ISETP.LT.AND P5, PT, R27, UR40, !P1 ;  /* 0x000000281b007c0c */ /* 0x000fe4000cfa1270 */
[----:B------:R-:W-:Y:S01]  /*34450*/  ISETP.LT.AND P4, PT, R14, UR42, !P1 ;  /* 0x0000002a0e007c0c */ /* 0x000fe2000cf81270 */
[----:B------:R-:W-:Y:S01]  /*34460*/  VIADD R58, R22, 0x5 ;  /* 0x00000005163a7836 */ /* 0x000fe20000000000 */
[----:B------:R-:W-:Y:S01]  /*34470*/  ISETP.LT.AND P6, PT, R23, UR46, !P1 ;  /* 0x0000002e17007c0c */ /* 0x000fe2000cfc1270 */
[----:B------:R-:W-:Y:S01]  /*34480*/  VIADD R59, R59, UR4 ;  /* 0x000000043b3b7c36 */ /* 0x000fe20008000000 */
[----:B------:R-:W-:Y:S01]  /*34490*/  ISETP.LT.AND P1, PT, R31, UR77, !P1 ;  /* 0x0000004d1f007c0c */ /* 0x000fe2000cf21270 */
[----:B------:R-:W0:Y:S01]  /*344a0*/  LDCU UR77, c[0x0][0x39c] ;  /* 0x00007380ff4d77ac */ /* 0x000e220008000800 */
[----:B------:R-:W-:Y:S01]  /*344b0*/  ISETP.GE.AND P3, PT, R58, UR48, PT ;  /* 0x000000303a007c0c */ /* 0x000fe2000bf66270 */
[C---:B------:R-:W-:Y:S01]  /*344c0*/  IMAD.WIDE R18, R59.reuse, 0x2, R2 ;  /* 0x000000023b127825 */ /* 0x040fe200078e0202 */
[----:B------:R-:W0:Y:S03]  /*344d0*/  LDCU UR40, c[0x0][0x39c] ;  /* 0x00007380ff2877ac */ /* 0x000e260008000800 */
[----:B------:R-:W-:Y:S01]  /*344e0*/  IMAD.WIDE R10, R59, 0x2, R52 ;  /* 0x000000023b0a7825 */ /* 0x000fe200078e0234 */
[----:B------:R-:W-:Y:S01]  /*344f0*/  PRMT R58, R13, 0x7632, R58 ;  /* 0x000076320d3a7816 */ /* 0x000fe2000000003a */
[----:B------:R-:W0:Y:S02]  /*34500*/  LDCU UR42, c[0x0][0x398] ;  /* 0x00007300ff2a77ac */ /* 0x000e240008000800 */
[----:B------:R-:W-:Y:S01]  /*34510*/  IMAD.WIDE R60, R59, 0x2, R54 ;  /* 0x000000023b3c7825 */ /* 0x000fe200078e0236 */
[----:B------:R0:W-:Y:S01]  /*34520*/  @P5 STG.E.U16 desc[UR38][R18.64], R13 ;  /* 0x0000000d12005986 */ /* 0x0001e2000c101526 */
[----:B------:R-:W-:Y:S01]  /*34530*/  ISETP.LT.AND P5, PT, R27, UR76, !P2 ;  /* 0x0000004c1b007c0c */ /* 0x000fe2000d7a1270 */
[----:B------:R-:W1:Y:S02]  /*34540*/  LDCU UR46, c[0x0][0x398] ;  /* 0x00007300ff2e77ac */ /* 0x000e640008000800 */
[----:B------:R0:W-:Y:S01]  /*34550*/  @P4 STG.E.U16 desc[UR38][R10.64], R58 ;  /* 0x0000003a0a004986 */ /* 0x0001e2000c101526 */
[----:B------:R-:W1:Y:S01]  /*34560*/  LDCU UR48, c[0x0][0x398] ;  /* 0x00007300ff3077ac */ /* 0x000e620008000800 */
[----:B------:R-:W1:Y:S02]  /*34570*/  LDCU UR76, c[0x0][0x398] ;  /* 0x00007300ff4c77ac */ /* 0x000e640008000800 */
[----:B----4-:R4:W-:Y:S01]  /*34580*/  @P6 STG.E.U16 desc[UR38][R60.64], R9 ;  /* 0x000000093c006986 */ /* 0x0109e2000c101526 */
[----:B------:R-:W-:-:S03]  /*34590*/  PRMT R8, R9, 0x7632, R8 ;  /* 0x0000763209087816 */ /* 0x000fc60000000008 */
[----:B0-----:R-:W3:Y:S01]  /*345a0*/  LDL.LU.64 R18, [R1+0x13c8] ;  /* 0x0013c80001127983 */ /* 0x001ee20000300a00 */
[----:B------:R-:W-:Y:S01]  /*345b0*/  ISETP.LT.AND P4, PT, R14, UR75, !P2 ;  /* 0x0000004b0e007c0c */ /* 0x000fe2000d781270 */
[----:B------:R-:W-:Y:S02]  /*345c0*/  VIADD R58, R22, 0x6 ;  /* 0x00000006163a7836 */ /* 0x000fe40000000000 */
[----:B----4-:R-:W-:Y:S01]  /*345d0*/  IMAD.WIDE R60, R59, 0x2, R56 ;  /* 0x000000023b3c7825 */ /* 0x010fe200078e0238 */
[----:B------:R-:W4:Y:S01]  /*345e0*/  LDL.LU R10, [R1+0x38] ;  /* 0x00003800010a7983 */ /* 0x000f220000300800 */
[----:B------:R-:W-:Y:S01]  /*345f0*/  ISETP.LT.AND P6, PT, R23, UR74, !P2 ;  /* 0x0000004a17007c0c */ /* 0x000fe2000d7c1270 */
[----:B------:R-:W0:Y:S01]  /*34600*/  LDCU UR75, c[0x0][0x398] ;  /* 0x00007300ff4b77ac */ /* 0x000e220008000800 */
[----:B------:R-:W-:Y:S01]  /*34610*/  VIADD R59, R59, UR4 ;  /* 0x000000043b3b7c36 */ /* 0x000fe20008000000 */
[----:B------:R1:W-:Y:S01]  /*34620*/  @P1 STG.E.U16 desc[UR38][R60.64], R8 ;  /* 0x000000083c001986 */ /* 0x0003e2000c101526 */
[----:B------:R-:W-:Y:S01]  /*34630*/  ISETP.GE.AND P1, PT, R58, UR77, PT ;  /* 0x0000004d3a007c0c */ /* 0x000fe2000bf26270 */
[----:B------:R-:W0:Y:S01]  /*34640*/  LDCU UR77, c[0x0][0x39c] ;  /* 0x00007380ff4d77ac */ /* 0x000e220008000800 */
[C---:B------:R-:W-:Y:S01]  /*34650*/  IMAD.WIDE R12, R59.reuse, 0x2, R52 ;  /* 0x000000023b0c7825 */ /* 0x040fe200078e0234 */
[----:B------:R-:W0:Y:S03]  /*34660*/  LDCU UR74, c[0x0][0x398] ;  /* 0x00007300ff4a77ac */ /* 0x000e260008000800 */
[----:B-1----:R-:W-:-:S04]  /*34670*/  IMAD.WIDE R8, R59, 0x2, R2 ;  /* 0x000000023b087825 */ /* 0x002fc800078e0202 */
[----:B------:R-:W-:Y:S01]  /*34680*/  IMAD.WIDE R60, R59, 0x2, R54 ;  /* 0x000000023b3c7825 */ /* 0x000fe200078e0236 */
[----:B--2---:R1:W-:Y:S01]  /*34690*/  @P5 STG.E.U16 desc[UR38][R8.64], R7 ;  /* 0x0000000708005986 */ /* 0x0043e2000c101526 */
[----:B------:R-:W-:-:S03]  /*346a0*/  PRMT R58, R7, 0x7632, R58 ;  /* 0x00007632073a7816 */ /* 0x000fc6000000003a */
[----:B-1----:R-:W2:Y:S04]  /*346b0*/  LDL.LU R8, [R1+0x13c4] ;  /* 0x0013c40001087983 */ /* 0x002ea80000300800 */
[----:B------:R-:W2:Y:S01]  /*346c0*/  LDL.LU R11, [R1+0x28] ;  /* 0x00002800010b7983 */ /* 0x000ea20000300800 */
[----:B---3--:R-:W-:-:S03]  /*346d0*/  PRMT R6, R5, 0x7632, R6 ;  /* 0x0000763205067816 */ /* 0x008fc60000000006 */
[----:B------:R-:W-:Y:S04]  /*346e0*/  @P4 STG.E.U16 desc[UR38][R12.64], R58 ;  /* 0x0000003a0c004986 */ /* 0x000fe8000c101526 */
[----:B------:R1:W-:Y:S04]  /*346f0*/  @P6 STG.E.U16 desc[UR38][R60.64], R5 ;  /* 0x000000053c006986 */ /* 0x0003e8000c101526 */
[----:B-1----:R-:W3:Y:S01]  /*34700*/  LDL.LU R5, [R1+0xac] ;  /* 0x0000ac0001057983 */ /* 0x002ee20000300800 */
[----:B------:R-:W-:Y:S02]  /*34710*/  ISETP.LT.AND P2, PT, R31, UR73, !P2 ;  /* 0x000000491f007c0c */ /* 0x000fe4000d741270 */
[----:B------:R-:W-:Y:S01]  /*34720*/  ISETP.LT.AND P5, PT, R27, UR13, !P3 ;  /* 0x0000000d1b007c0c */ /* 0x000fe2000dfa1270 */
[----:B------:R-:W-:Y:S01]  /*34730*/  IMAD.WIDE R60, R59, 0x2, R56 ;  /* 0x000000023b3c7825 */ /* 0x000fe200078e0238 */
[----:B------:R-:W-:Y:S01]  /*34740*/  ISETP.LT.AND P4, PT, R14, UR5, !P3 ;  /* 0x000000050e007c0c */ /* 0x000fe2000df81270 */
[----:B------:R-:W3:Y:S01]  /*34750*/  LDL.LU R9, [R1+0x4c] ;  /* 0x00004c0001097983 */ /* 0x000ee20000300800 */
[----:B------:R-:W-:Y:S01]  /*34760*/  ISETP.LT.AND P6, PT, R23, UR11, !P3 ;  /* 0x0000000b17007c0c */ /* 0x000fe2000dfc1270 */
[----:B------:R-:W-:Y:S01]  /*34770*/  VIADD R58, R22, 0x7 ;  /* 0x00000007163a7836 */ /* 0x000fe20000000000 */
[----:B------:R-:W1:Y:S01]  /*34780*/  LDCU UR13, c[0x0][0x39c] ;  /* 0x00007380ff0d77ac */ /* 0x000e620008000800 */
[----:B------:R-:W-:Y:S01]  /*34790*/  VIADD R59, R59, UR4 ;  /* 0x000000043b3b7c36 */ /* 0x000fe20008000000 */
[----:B------:R-:W1:Y:S03]  /*347a0*/  LDCU UR73, c[0x0][0x398] ;  /* 0x00007300ff4977ac */ /* 0x000e660008000800 */
[----:B------:R4:W-:Y:S01]  /*347b0*/  @P2 STG.E.U16 desc[UR38][R60.64], R6 ;  /* 0x000000063c002986 */ /* 0x0009e2000c101526 */
[----:B0-----:R-:W-:Y:S01]  /*347c0*/  ISETP.GE.AND P2, PT, R58, UR77, PT ;  /* 0x0000004d3a007c0c */ /* 0x001fe2000bf46270 */
[----:B------:R-:W-:Y:S01]  /*347d0*/  IMAD.WIDE R12, R59, 0x2, R2 ;  /* 0x000000023b0c7825 */ /* 0x000fe200078e0202 */
[----:B------:R-:W-:Y:S01]  /*347e0*/  ISETP.LT.AND P3, PT, R31, UR10, !P3 ;  /* 0x0000000a1f007c0c */ /* 0x000fe2000df61270 */
[----:B------:R-:W0:Y:S01]  /*347f0*/  LDCU UR5, c[0x0][0x398] ;  /* 0x00007300ff0577ac */ /* 0x000e220008000800 */
[----:B------:R-:W0:Y:S01]  /*34800*/  LDCU UR11, c[0x0][0x398] ;  /* 0x00007300ff0b77ac */ /* 0x000e220008000800 */
[----:B----4-:R-:W-:Y:S01]  /*34810*/  PRMT R58, R10, 0x7632, R58 ;  /* 0x000076320a3a7816 */ /* 0x010fe2000000003a */
[C---:B------:R-:W-:Y:S01]  /*34820*/  IMAD.WIDE R6, R59.reuse, 0x2, R52 ;  /* 0x000000023b067825 */ /* 0x040fe200078e0234 */
[----:B------:R4:W-:Y:S03]  /*34830*/  @P5 STG.E.U16 desc[UR38][R12.64], R10 ;  /* 0x0000000a0c005986 */ /* 0x0009e6000c101526 */
[----:B------:R-:W-:Y:S01]  /*34840*/  IMAD.WIDE R60, R59, 0x2, R54 ;  /* 0x000000023b3c7825 */ /* 0x000fe200078e0236 */
[----:B------:R0:W-:Y:S01]  /*34850*/  @P4 STG.E.U16 desc[UR38][R6.64], R58 ;  /* 0x0000003a06004986 */ /* 0x0001e2000c101526 */
[----:B------:R-:W-:Y:S01]  /*34860*/  ISETP.LT.AND P5, PT, R27, UR15, !P1 ;  /* 0x0000000f1b007c0c */ /* 0x000fe2000cfa1270 */
[----:B------:R-:W1:Y:S01]  /*34870*/  LDCU UR15, c[0x0][0x39c] ;  /* 0x00007380ff0f77ac */ /* 0x000e620008000800 */
[----:B------:R-:W1:Y:S01]  /*34880*/  LDCU UR10, c[0x0][0x398] ;  /* 0x00007300ff0a77ac */ /* 0x000e620008000800 */
[----:B----4-:R-:W4:Y:S01]  /*34890*/  LDL.LU R12, [R1+0x13c0] ;  /* 0x0013c000010c7983 */ /* 0x010f220000300800 */
[----:B------:R-:W1:Y:S03]  /*348a0*/  LDCU UR77, c[0x0][0x398] ;  /* 0x00007300ff4d77ac */ /* 0x000e660008000800 */
[----:B0-----:R-:W4:Y:S01]  /*348b0*/  LDL.LU.64 R6, [R1+0x13b8] ;  /* 0x0013b80001067983 */ /* 0x001f220000300a00 */
[----:B------:R-:W-:-:S03]  /*348c0*/  VIADD R58, R59, UR4 ;  /* 0x000000043b3a7c36 */ /* 0x000fc60008000000 */
[----:B------:R0:W-:Y:S04]  /*348d0*/  STL.64 [R1+0x13b0], R20 ;  /* 0x0013b01401007387 */ /* 0x0001e80000100a00 */
[----:B------:R1:W-:Y:S04]  /*348e0*/  STL.64 [R1+0x13a8], R28 ;  /* 0x0013a81c01007387 */ /* 0x0003e80000100a00 */
[----:B------:R-:W4:Y:S01]  /*348f0*/  LDL.LU R10, [R1+0x3c] ;  /* 0x00003c00010a7983 */ /* 0x000f220000300800 */
[----:B0-----:R-:W-:-:S04]  /*34900*/  IMAD.WIDE R20, R59, 0x2, R56 ;  /* 0x000000023b147825 */ /* 0x001fc800078e0238 */
[----:B-1----:R-:W-:Y:S01]  /*34910*/  IMAD.WIDE R28, R58, 0x2, R52 ;  /* 0x000000023a1c7825 */ /* 0x002fe200078e0234 */
[----:B--2---:R0:W-:Y:S01]  /*34920*/  @P6 STG.E.U16 desc[UR38][R60.64], R11 ;  /* 0x0000000b3c006986 */ /* 0x0041e2000c101526 */
[----:B------:R-:W-:Y:S01]  /*34930*/  ISETP.LT.AND P6, PT, R14, UR18, !P1 ;  /* 0x000000120e007c0c */ /* 0x000fe2000cfc1270 */
[----:B------:R-:W1:Y:S01]  /*34940*/  LDCU UR18, c[0x0][0x398] ;  /* 0x00007300ff1277ac */ /* 0x000e620008000800 */
[----:B------:R-:W-:-:S05]  /*34950*/  PRMT R8, R11, 0x7632, R8 ;  /* 0x000076320b087816 */ /* 0x000fca0000000008 */
[----:B------:R2:W-:Y:S01]  /*34960*/  @P3 STG.E.U16 desc[UR38][R20.64], R8 ;  /* 0x0000000814003986 */ /* 0x0005e2000c101526 */
[----:B0-----:R-:W-:Y:S01]  /*34970*/  IMAD.WIDE R60, R58, 0x2, R2 ;  /* 0x000000023a3c7825 */ /* 0x001fe200078e0202 */
[----:B---3--:R-:W-:-:S04]  /*34980*/  PRMT R59, R5, 0x7632, R59 ;  /* 0x00007632053b7816 */ /* 0x008fc8000000003b */
[----:B------:R-:W-:Y:S04]  /*34990*/  @P5 STG.E.U16 desc[UR38][R60.64], R5 ;  /* 0x000000053c005986 */ /* 0x000fe8000c101526 */
[----:B--2---:R-:W2:Y:S04]  /*349a0*/  LDL.LU.64 R20, [R1+0x13b0] ;  /* 0x0013b00001147983 */ /* 0x004ea80000300a00 */
[----:B------:R0:W-:Y:S04]  /*349b0*/  @P6 STG.E.U16 desc[UR38][R28.64], R59 ;  /* 0x0000003b1c006986 */ /* 0x0001e8000c101526 */
[----:B0-----:R-:W3:Y:S04]  /*349c0*/  LDL.LU.64 R28, [R1+0x13a8] ;  /* 0x0013a800011c7983 */ /* 0x001ee80000300a00 */
[----:B------:R-:W2:Y:S04]  /*349d0*/  LDL.LU R5, [R1+0x2c] ;  /* 0x00002c0001057983 */ /* 0x000ea80000300800 */
[----:B------:R-:W3:Y:S01]  /*349e0*/  LDL.LU R11, [R1+0x10] ;  /* 0x00001000010b7983 */ /* 0x000ee20000300800 */
[----:B------:R-:W-:Y:S01]  /*349f0*/  ISETP.LT.AND P4, PT, R23, UR12, !P1 ;  /* 0x0000000c17007c0c */ /* 0x000fe2000cf81270 */
[----:B------:R-:W-:Y:S01]  /*34a00*/  IMAD.WIDE R60, R58, 0x2, R54 ;  /* 0x000000023a3c7825 */ /* 0x000fe200078e0236 */
[----:B------:R-:W-:Y:S01]  /*34a10*/  ISETP.LT.AND P1, PT, R31, UR17, !P1 ;  /* 0x000000111f007c0c */ /* 0x000fe2000cf21270 */
[----:B------:R-:W0:Y:S01]  /*34a20*/  LDCU UR12, c[0x0][0x398] ;  /* 0x00007300ff0c77ac */ /* 0x000e220008000800 */
[----:B------:R-:W-:Y:S01]  /*34a30*/  ISETP.LT.AND P6, PT, R27, UR14, !P2 ;  /* 0x0000000e1b007c0c */ /* 0x000fe2000d7c1270 */
[C---:B------:R-:W-:Y:S01]  /*34a40*/  VIADD R8, R22.reuse, 0x8 ;  /* 0x0000000816087836 */ /* 0x040fe20000000000 */
[----:B------:R-:W-:Y:S01]  /*34a50*/  ISETP.LT.AND P5, PT, R23, UR9, !P2 ;  /* 0x0000000917007c0c */ /* 0x000fe2000d7a1270 */
[----:B------:R-:W-:Y:S01]  /*34a60*/  VIADD R59, R22, 0x9 ;  /* 0x00000009163b7836 */ /* 0x000fe20000000000 */
[----:B------:R-:W0:Y:S05]  /*34a70*/  LDCU UR14, c[0x0][0x39c] ;  /* 0x00007380ff0e77ac */ /* 0x000e2a0008000800 */
[----:B------:R1:W-:Y:S01]  /*34a80*/  @P4 STG.E.U16 desc[UR38][R60.64], R9 ;  /* 0x000000093c004986 */ /* 0x0003e2000c101526 */
[----:B----4-:R-:W-:Y:S01]  /*34a90*/  PRMT R6, R9, 0x7632, R6 ;  /* 0x0000763209067816 */ /* 0x010fe20000000006 */
[----:B------:R-:W4:Y:S01]  /*34aa0*/  LDCU UR17, c[0x0][0x398] ;  /* 0x00007300ff1177ac */ /* 0x000f220008000800 */
[----:B------:R-:W-:-:S02]  /*34ab0*/  ISETP.LT.AND P4, PT, R14, UR16, !P2 ;  /* 0x000000100e007c0c */ /* 0x000fc4000d781270 */
[----:B------:R-:W-:Y:S01]  /*34ac0*/  ISETP.GE.AND P3, PT, R8, UR20, PT ;  /* 0x0000001408007c0c */ /* 0x000fe2000bf66270 */
[----:B------:R-:W0:Y:S01]  /*34ad0*/  LDCU UR16, c[0x0][0x398] ;  /* 0x00007300ff1077ac */ /* 0x000e220008000800 */
[----:B------:R-:W0:Y:S01]  /*34ae0*/  LDCU UR9, c[0x0][0x398] ;  /* 0x00007300ff0977ac */ /* 0x000e220008000800 */
[C---:B-1----:R-:W-:Y:S01]  /*34af0*/  IMAD.WIDE R60, R58.reuse, 0x2, R56 ;  /* 0x000000023a3c7825 */ /* 0x042fe200078e0238 */
[----:B------:R-:W-:Y:S01]  /*34b00*/  ISETP.LT.AND P2, PT, R31, UR19, !P2 ;  /* 0x000000131f007c0c */ /* 0x000fe2000d741270 */
[----:B------:R-:W1:Y:S02]  /*34b10*/  LDCU UR20, c[0x0][0x398] ;  /* 0x00007300ff1477ac */ /* 0x000e640008000800 */
[----:B------:R-:W-:Y:S01]  /*34b20*/  VIADD R58, R58, UR4 ;  /* 0x000000043a3a7c36 */ /* 0x000fe20008000000 */
[----:B------:R0:W-:Y:S01]  /*34b30*/  @P1 STG.E.U16 desc[UR38][R60.64], R6 ;  /* 0x000000063c001986 */ /* 0x0001e2000c101526 */
[----:B------:R-:W-:Y:S01]  /*34b40*/  ISETP.GE.AND P1, PT, R59, UR29, PT ;  /* 0x0000001d3b007c0c */ /* 0x000fe2000bf26270 */
[----:B------:R-:W1:Y:S01]  /*34b50*/  LDCU UR19, c[0x0][0x398] ;  /* 0x00007300ff1377ac */ /* 0x000e620008000800 */
[----:B------:R-:W-:Y:S01]  /*34b60*/  IMAD.WIDE R8, R58, 0x2, R52 ;  /* 0x000000023a087825 */ /* 0x000fe200078e0234 */
[----:B------:R-:W-:Y:S01]  /*34b70*/  PRMT R59, R10, 0x7632, R59 ;  /* 0x000076320a3b7816 */ /* 0x000fe2000000003b */
[----:B------:R-:W1:Y:S02]  /*34b80*/  LDCU UR29, c[0x0][0x398] ;  /* 0x00007300ff1d77ac */ /* 0x000e640008000800 */
[C---:B0-----:R-:W-:Y:S01]  /*34b90*/  IMAD.WIDE R60, R58.reuse, 0x2, R2 ;  /* 0x000000023a3c7825 */ /* 0x041fe200078e0202 */
[----:B------:R-:W4:Y:S04]  /*34ba0*/  LDL.LU R6, [R1] ;  /* 0x0000000001067983 */ /* 0x000f280000300800 */
[----:B------:R0:W-:Y:S01]  /*34bb0*/  @P6 STG.E.U16 desc[UR38][R60.64], R10 ;  /* 0x0000000a3c006986 */ /* 0x0001e2000c101526 */
[----:B------:R-:W-:Y:S01]  /*34bc0*/  ISETP.LT.AND P6, PT, R27, UR21, !P3 ;  /* 0x000000151b007c0c */ /* 0x000fe2000dfc1270 */
[----:B------:R-:W1:Y:S02]  /*34bd0*/  LDCU UR21, c[0x0][0x39c] ;  /* 0x00007380ff1577ac */ /* 0x000e640008000800 */
[----:B------:R-:W-:Y:S01]  /*34be0*/  @P4 STG.E.U16 desc[UR38][R8.64], R59 ;  /* 0x0000003b08004986 */ /* 0x000fe2000c101526 */
[----:B0-----:R-:W-:-:S05]  /*34bf0*/  IMAD.WIDE R60, R58, 0x2, R54 ;  /* 0x000000023a3c7825 */ /* 0x001fca00078e0236 */
[----:B--2---:R0:W-:Y:S01]  /*34c00*/  @P5 STG.E.U16 desc[UR38][R60.64], R5 ;  /* 0x000000053c005986 */ /* 0x0041e2000c101526 */
[----:B------:R-:W-:Y:S01]  /*34c10*/  PRMT R4, R5, 0x7632, R4 ;  /* 0x0000763205047816 */ /* 0x000fe20000000004 */
[----:B0-----:R-:W-:-:S04]  /*34c20*/  IMAD.WIDE R60, R58, 0x2, R56 ;  /* 0x000000023a3c7825 */ /* 0x001fc800078e0238 */
[----:B------:R-:W-:Y:S01]  /*34c30*/  VIADD R58, R58, UR4 ;  /* 0x000000043a3a7c36 */ /* 0x000fe20008000000 */
[----:B------:R0:W-:Y:S03]  /*34c40*/  @P2 STG.E.U16 desc[UR38][R60.64], R4 ;  /* 0x000000043c002986 */ /* 0x0001e6000c101526 */
[----:B0-----:R-:W-:-:S05]  /*34c50*/  IMAD.WIDE R4, R58, 0x2, R2 ;  /* 0x000000023a047825 */ /* 0x001fca00078e0202 */
[----:B---3--:R0:W-:Y:S04]  /*34c60*/  @P6 STG.E.U16 desc[UR38][R4.64], R11 ;  /* 0x0000000b04006986 */ /* 0x0081e8000c101526 */
[----:B0-----:R-:W2:Y:S01]  /*34c70*/  LDL.LU.64 R4, [R1+0x13a0] ;  /* 0x0013a00001047983 */ /* 0x001ea20000300a00 */
[----:B------:R-:W-:Y:S01]  /*34c80*/  ISETP.LT.AND P4, PT, R14, UR22, !P3 ;  /* 0x000000160e007c0c */ /* 0x000fe2000df81270 */
[----:B------:R-:W-:Y:S01]  /*34c90*/  VIADD R59, R22, 0xa ;  /* 0x0000000a163b7836 */ /* 0x000fe20000000000 */
[----:B------:R-:W-:Y:S01]  /*34ca0*/  ISETP.LT.AND P5, PT, R23, UR23, !P3 ;  /* 0x0000001717007c0c */ /* 0x000fe2000dfa1270 */
[C---:B------:R-:W-:Y:S01]  /*34cb0*/  IMAD.WIDE R8, R58.reuse, 0x2, R52 ;  /* 0x000000023a087825 */ /* 0x040fe200078e0234 */
[----:B------:R-:W-:Y:S01]  /*34cc0*/  ISETP.LT.AND P6, PT, R27, UR30, !P1 ;  /* 0x0000001e1b007c0c */ /* 0x000fe2000cfc1270 */
[----:B------:R-:W0:Y:S01]  /*34cd0*/  LDCU UR30, c[0x0][0x39c] ;  /* 0x00007380ff1e77ac */ /* 0x000e220008000800 */
[----:B------:R-:W-:Y:S01]  /*34ce0*/  ISETP.GE.AND P2, PT, R59, UR55, PT ;  /* 0x000000373b007c0c */ /* 0x000fe2000bf46270 */
[----:B------:R-:W-:Y:S01]  /*34cf0*/  IMAD.WIDE R60, R58, 0x2, R54 ;  /* 0x000000023a3c7825 */ /* 0x000fe200078e0236 */
[----:B------:R-:W-:Y:S01]  /*34d00*/  PRMT R59, R11, 0x7632, R59 ;  /* 0x000076320b3b7816 */ /* 0x000fe2000000003b */
[----:B------:R-:W3:Y:S01]  /*34d10*/  LDCU UR22, c[0x0][0x398] ;  /* 0x00007300ff1677ac */ /* 0x000ee20008000800 */
[----:B------:R-:W-:-:S03]  /*34d20*/  ISETP.LT.AND P3, PT, R31, UR28, !P3 ;  /* 0x0000001c1f007c0c */ /* 0x000fc6000df61270 */
[----:B------:R-:W-:Y:S01]  /*34d30*/  @P4 STG.E.U16 desc[UR38][R8.64], R59 ;  /* 0x0000003b08004986 */ /* 0x000fe2000c101526 */
[----:B----4-:R-:W-:Y:S01]  /*34d40*/  PRMT R7, R6, 0x7632, R7 ;  /* 0x0000763206077816 */ /* 0x010fe20000000007 */
[----:B------:R-:W4:Y:S02]  /*34d50*/  LDCU UR23, c[0x0][0x398] ;  /* 0x00007300ff1777ac */ /* 0x000f240008000800 */
[----:B------:R0:W-:Y:S01]  /*34d60*/  @P5 STG.E.U16 desc[UR38][R60.64], R6 ;  /* 0x000000063c005986 */ /* 0x0001e2000c101526 */
[----:B------:R-:W1:Y:S01]  /*34d70*/  LDCU UR28, c[0x0][0x398] ;  /* 0x00007300ff1c77ac */ /* 0x000e620008000800 */
[----:B------:R-:W1:Y:S01]  /*34d80*/  LDCU UR55, c[0x0][0x398] ;  /* 0x00007300ff3777ac */ /* 0x000e620008000800 */
[C---:B0-----:R-:W-:Y:S01]  /*34d90*/  IMAD.WIDE R60, R58.reuse, 0x2, R56 ;  /* 0x000000023a3c7825 */ /* 0x041fe200078e0238 */
[----:B------:R-:W3:Y:S03]  /*34da0*/  LDL.LU R6, [R1+0x14] ;  /* 0x0000140001067983 */ /* 0x000ee60000300800 */
[----:B------:R-:W-:-:S04]  /*34db0*/  VIADD R58, R58, UR4 ;  /* 0x000000043a3a7c36 */ /* 0x000fc80008000000 */
[----:B------:R-:W-:Y:S01]  /*34dc0*/  IMAD.WIDE R8, R58, 0x2, R2 ;  /* 0x000000023a087825 */ /* 0x000fe200078e0202 */
[----:B------:R0:W-:Y:S04]  /*34dd0*/  @P3 STG.E.U16 desc[UR38][R60.64], R7 ;  /* 0x000000073c003986 */ /* 0x0001e8000c101526 */
[----:B0-----:R-:W3:Y:S04]  /*34de0*/  LDL.LU R7, [R1+0x4] ;  /* 0x0000040001077983 */ /* 0x001ee80000300800 */
[----:B--2---:R0:W-:Y:S04]  /*34df0*/  @P6 STG.E.U16 desc[UR38][R8.64], R4 ;  /* 0x0000000408006986 */ /* 0x0041e8000c101526 */
        /* <DEDUP_REMOVED lines=10> */
[----:B------:R-:W0:Y:S01]  /*34ea0*/  LDCU UR45, c[0x0][0x398] ;  /* 0x00007300ff2d77ac */ /* 0x000e220008000800 */
[----:B------:R-:W-:Y:S01]  /*34eb0*/  ISETP.LT.AND P6, PT, R27, UR56, !P2 ;  /* 0x000000381b007c0c */ /* 0x000fe2000d7c1270 */
[----:B------:R-:W-:-:S02]  /*34ec0*/  VIADD R4, R58, UR4 ;  /* 0x000000043a047c36 */ /* 0x000fc40008000000 */
[----:B------:R1:W-:Y:S01]  /*34ed0*/  @P4 STG.E.U16 desc[UR38][R10.64], R59 ;  /* 0x0000003b0a004986 */ /* 0x0003e2000c101526 */
[----:B------:R-:W-:Y:S01]  /*34ee0*/  ISETP.LT.AND P4, PT, R14, UR57, !P2 ;  /* 0x000000390e007c0c */ /* 0x000fe2000d781270 */
[----:B------:R-:W0:Y:S01]  /*34ef0*/  LDCU UR54, c[0x0][0x398] ;  /* 0x00007300ff3677ac */ /* 0x000e220008000800 */
[----:B------:R-:W0:Y:S01]  /*34f00*/  LDCU UR56, c[0x0][0x39c] ;  /* 0x00007380ff3877ac */ /* 0x000e220008000800 */
[----:B------:R-:W0:Y:S01]  /*34f10*/  LDCU UR57, c[0x0][0x398] ;  /* 0x00007300ff3977ac */ /* 0x000e220008000800 */
[----:B-1----:R-:W-:Y:S01]  /*34f20*/  IMAD.WIDE R10, R4, 0x2, R2 ;  /* 0x00000002040a7825 */ /* 0x002fe200078e0202 */
[----:B------:R-:W1:Y:S01]  /*34f30*/  LDCU UR60, c[0x0][0x398] ;  /* 0x00007300ff3c77ac */ /* 0x000e620008000800 */
[----:B--2---:R2:W-:Y:S01]  /*34f40*/  @P5 STG.E.U16 desc[UR38][R60.64], R8 ;  /* 0x000000083c005986 */ /* 0x0045e2000c101526 */
[----:B------:R-:W-:Y:S02]  /*34f50*/  PRMT R59, R8, 0x7632, R59 ;  /* 0x00007632083b7816 */ /* 0x000fe4000000003b */
[----:B------:R-:W-:Y:S01]  /*34f60*/  ISETP.LT.AND P5, PT, R23, UR58, !P2 ;  /* 0x0000003a17007c0c */ /* 0x000fe2000d7a1270 */
[----:B------:R-:W0:Y:S01]  /*34f70*/  LDCU UR58, c[0x0][0x398] ;  /* 0x00007300ff3a77ac */ /* 0x000e220008000800 */
[----:B--2---:R-:W-:-:S04]  /*34f80*/  IMAD.WIDE R60, R58, 0x2, R56 ;  /* 0x000000023a3c7825 */ /* 0x004fc800078e0238 */
[----:B------:R-:W-:Y:S01]  /*34f90*/  VIADD R8, R22, 0xc ;  /* 0x0000000c16087836 */ /* 0x000fe20000000000 */
[----:B------:R2:W-:Y:S04]  /*34fa0*/  @P1 STG.E.U16 desc[UR38][R60.64], R59 ;  /* 0x0000003b3c001986 */ /* 0x0005e8000c101526 */
[----:B------:R-:W-:Y:S01]  /*34fb0*/  ISETP.GE.AND P1, PT, R8, UR65, PT ;  /* 0x0000004108007c0c */ /* 0x000fe2000bf26270 */
[----:B---3--:R3:W-:Y:S01]  /*34fc0*/  @P6 STG.E.U16 desc[UR38][R10.64], R6 ;  /* 0x000000060a006986 */ /* 0x0087e2000c101526 */
[----:B------:R-:W-:Y:S01]  /*34fd0*/  PRMT R8, R6, 0x7632, R8 ;  /* 0x0000763206087816 */ /* 0x000fe20000000008 */
[----:B------:R-:W0:Y:S01]  /*34fe0*/  LDCU UR65, c[0x0][0x398] ;  /* 0x00007300ff4177ac */ /* 0x000e220008000800 */
[----:B------:R-:W-:Y:S01]  /*34ff0*/  ISETP.LT.AND P2, PT, R31, UR59, !P2 ;  /* 0x0000003b1f007c0c */ /* 0x000fe2000d741270 */
[C---:B--2---:R-:W-:Y:S01]  /*35000*/  IMAD.WIDE R60, R4.reuse, 0x2, R52 ;  /* 0x00000002043c7825 */ /* 0x044fe200078e0234 */
[----:B------:R-:W-:Y:S01]  /*35010*/  ISETP.LT.AND P6, PT, R27, UR61, !P3 ;  /* 0x0000003d1b007c0c */ /* 0x000fe2000dfc1270 */
[----:B------:R-:W2:Y:S02]  /*35020*/  LDCU UR61, c[0x0][0x39c] ;  /* 0x00007380ff3d77ac */ /* 0x000ea40008000800 */
[C---:B------:R-:W-:Y:S01]  /*35030*/  IMAD.WIDE R58, R4.reuse, 0x2, R54 ;  /* 0x00000002043a7825 */ /* 0x040fe200078e0236 */
[----:B---3--:R-:W3:Y:S01]  /*35040*/  LDL.LU.64 R10, [R1+0x1390] ;  /* 0x00139000010a7983 */ /* 0x008ee20000300a00 */
[----:B------:R-:W0:Y:S03]  /*35050*/  LDCU UR59, c[0x0][0x398] ;  /* 0x00007300ff3b77ac */ /* 0x000e260008000800 */
[----:B------:R-:W2:Y:S04]  /*35060*/  LDL.LU R15, [R1+0x18] ;  /* 0x00001800010f7983 */ /* 0x000ea80000300800 */
[----:B------:R0:W-:Y:S04]  /*35070*/  @P4 STG.E.U16 desc[UR38][R60.64], R8 ;  /* 0x000000083c004986 */ /* 0x0001e8000c101526 */
[----:B------:R1:W-:Y:S04]  /*35080*/  @P5 STG.E.U16 desc[UR38][R58.64], R7 ;  /* 0x000000073a005986 */ /* 0x0003e8000c101526 */
[----:B------:R-:W3:Y:S01]  /*35090*/  LDL.LU R13, [R1+0x8] ;  /* 0x00000800010d7983 */ /* 0x000ee20000300800 */
[----:B0-----:R-:W-:Y:S01]  /*350a0*/  PRMT R60, R7, 0x7632, R60 ;  /* 0x00007632073c7816 */ /* 0x001fe2000000003c */
[----:B-1----:R-:W-:-:S04]  /*350b0*/  IMAD.WIDE R58, R4, 0x2, R56 ;  /* 0x00000002043a7825 */ /* 0x002fc800078e0238 */
[----:B------:R-:W-:-:S04]  /*350c0*/  VIADD R4, R4, UR4 ;  /* 0x0000000404047c36 */ /* 0x000fc80008000000 */
[----:B------:R-:W-:Y:S01]  /*350d0*/  IMAD.WIDE R6, R4, 0x2, R2 ;  /* 0x0000000204067825 */ /* 0x000fe200078e0202 */
[----:B------:R-:W-:Y:S04]  /*350e0*/  @P2 STG.E.U16 desc[UR38][R58.64], R60 ;  /* 0x0000003c3a002986 */ /* 0x000fe8000c101526 */
[----:B------:R0:W-:Y:S04]  /*350f0*/  @P6 STG.E.U16 desc[UR38][R6.64], R5 ;  /* 0x0000000506006986 */ /* 0x0001e8000c101526 */
[----:B0-----:R-:W4:Y:S01]  /*35100*/  LDL.LU.64 R6, [R1+0x1388] ;  /* 0x0013880001067983 */ /* 0x001f220000300a00 */
[----:B------:R-:W-:Y:S01]  /*35110*/  ISETP.LT.AND P4, PT, R14, UR62, !P3 ;  /* 0x0000003e0e007c0c */ /* 0x000fe2000df81270 */
[----:B------:R-:W-:Y:S01]  /*35120*/  VIADD R8, R22, 0xd ;  /* 0x0000000d16087836 */ /* 0x000fe20000000000 */
[----:B------:R-:W-:Y:S01]  /*35130*/  ISETP.LT.AND P5, PT, R23, UR63, !P3 ;  /* 0x0000003f17007c0c */ /* 0x000fe2000dfa1270 */
[----:B------:R-:W-:Y:S01]  /*35140*/  IMAD.WIDE R60, R4, 0x2, R52 ;  /* 0x00000002043c7825 */ /* 0x000fe200078e0234 */
[----:B------:R-:W-:Y:S01]  /*35150*/  ISETP.LT.AND P3, PT, R31, UR64, !P3 ;  /* 0x000000401f007c0c */ /* 0x000fe2000df61270 */
[----:B------:R-:W0:Y:S01]  /*35160*/  LDCU UR62, c[0x0][0x398] ;  /* 0x00007300ff3e77ac */ /* 0x000e220008000800 */
[----:B------:R-:W-:-:S02]  /*35170*/  ISETP.GE.AND P2, PT, R8, UR70, PT ;  /* 0x0000004608007c0c */ /* 0x000fc4000bf46270 */
[----:B------:R-:W-:Y:S01]  /*35180*/  PRMT R8, R5, 0x7632, R8 ;  /* 0x0000763205087816 */ /* 0x000fe20000000008 */
[----:B------:R-:W-:Y:S01]  /*35190*/  IMAD.WIDE R58, R4, 0x2, R54 ;  /* 0x00000002043a7825 */ /* 0x000fe200078e0236 */
[----:B------:R-:W-:Y:S01]  /*351a0*/  ISETP.LT.AND P6, PT, R27, UR66, !P1 ;  /* 0x000000421b007c0c */ /* 0x000fe2000cfc1270 */
[----:B------:R-:W1:Y:S02]  /*351b0*/  LDCU UR66, c[0x0][0x39c] ;  /* 0x00007380ff4277ac */ /* 0x000e640008000800 */
[----:B------:R0:W-:Y:S01]  /*351c0*/  @P4 STG.E.U16 desc[UR38][R60.64], R8 ;  /* 0x000000083c004986 */ /* 0x0001e2000c101526 */
[----:B------:R-:W-:Y:S01]  /*351d0*/  ISETP.LT.AND P4, PT, R14, UR67, !P1 ;  /* 0x000000430e007c0c */ /* 0x000fe2000cf81270 */
[----:B------:R-:W-:Y:S01]  /*351e0*/  VIADD R5, R22, 0xe ;  /* 0x0000000e16057836 */ /* 0x000fe20000000000 */
[----:B------:R-:W1:Y:S01]  /*351f0*/  LDCU UR63, c[0x0][0x398] ;  /* 0x00007300ff3f77ac */ /* 0x000e620008000800 */
[----:B------:R0:W-:Y:S01]  /*35200*/  @P5 STG.E.U16 desc[UR38][R58.64], R9 ;  /* 0x000000093a005986 */ /* 0x0001e2000c101526 */
[----:B------:R-:W-:Y:S01]  /*35210*/  ISETP.LT.AND P5, PT, R23, UR68, !P1 ;  /* 0x0000004417007c0c */ /* 0x000fe2000cfa1270 */
[----:B------:R-:W1:Y:S01]  /*35220*/  LDCU UR64, c[0x0][0x398] ;  /* 0x00007300ff4077ac */ /* 0x000e620008000800 */
[----:B------:R-:W1:Y:S01]  /*35230*/  LDCU UR70, c[0x0][0x398] ;  /* 0x00007300ff4677ac */ /* 0x000e620008000800 */
[C---:B0-----:R-:W-:Y:S01]  /*35240*/  VIADD R8, R4.reuse, UR4 ;  /* 0x0000000404087c36 */ /* 0x041fe20008000000 */
[----:B------:R-:W0:Y:S01]  /*35250*/  LDCU UR67, c[0x0][0x398] ;  /* 0x00007300ff4377ac */ /* 0x000e220008000800 */
[----:B------:R-:W-:Y:S01]  /*35260*/  PRMT R9, R9, 0x7632, R9 ;  /* 0x0000763209097816 */ /* 0x000fe20000000009 */
[----:B------:R-:W-:Y:S01]  /*35270*/  IMAD.WIDE R58, R4, 0x2, R56 ;  /* 0x00000002043a7825 */ /* 0x000fe200078e0238 */
[----:B------:R-:W0:Y:S03]  /*35280*/  LDCU UR68, c[0x0][0x398] ;  /* 0x00007300ff4477ac */ /* 0x000e260008000800 */
[C---:B------:R-:W-:Y:S01]  /*35290*/  IMAD.WIDE R60, R8.reuse, 0x2, R2 ;  /* 0x00000002083c7825 */ /* 0x040fe200078e0202 */
[----:B------:R1:W-:Y:S01]  /*352a0*/  @P3 STG.E.U16 desc[UR38][R58.64], R9 ;  /* 0x000000093a003986 */ /* 0x0003e2000c101526 */
[----:B------:R-:W-:Y:S01]  /*352b0*/  ISETP.LT.AND P1, PT, R31, UR69, !P1 ;  /* 0x000000451f007c0c */ /* 0x000fe2000cf21270 */
[----:B------:R-:W0:Y:S01]  /*352c0*/  LDCU UR69, c[0x0][0x39c] ;  /* 0x00007380ff4577ac */ /* 0x000e220008000800 */
[----:B------:R-:W-:Y:S01]  /*352d0*/  ISETP.GE.AND P3, PT, R5, UR24, PT ;  /* 0x0000001805007c0c */ /* 0x000fe2000bf66270 */
[C---:B------:R-:W-:Y:S01]  /*352e0*/  IMAD.WIDE R4, R8.reuse, 0x2, R54 ;  /* 0x0000000208047825 */ /* 0x040fe200078e0236 */
[----:B------:R-:W0:Y:S03]  /*352f0*/  LDCU UR24, c[0x0][0x398] ;  /* 0x00007300ff1877ac */ /* 0x000e260008000800 */
[----:B-1----:R-:W-:Y:S01]  /*35300*/  IMAD.WIDE R58, R8, 0x2, R52 ;  /* 0x00000002083a7825 */ /* 0x002fe200078e0234 */
[----:B--2---:R-:W-:Y:S01]  /*35310*/  PRMT R9, R15, 0x7632, R9 ;  /* 0x000076320f097816 */ /* 0x004fe20000000009 */
[----:B------:R-:W-:Y:S01]  /*35320*/  @P6 STG.E.U16 desc[UR38][R60.64], R15 ;  /* 0x0000000f3c006986 */ /* 0x000fe2000c101526 */
[----:B------:R-:W-:Y:S01]  /*35330*/  ISETP.LT.AND P6, PT, R27, UR71, !P2 ;  /* 0x000000471b007c0c */ /* 0x000fe2000d7c1270 */
[----:B------:R-:W1:Y:S02]  /*35340*/  LDCU UR71, c[0x0][0x398] ;  /* 0x00007300ff4777ac */ /* 0x000e640008000800 */
[----:B------:R2:W-:Y:S01]  /*35350*/  @P4 STG.E.U16 desc[UR38][R58.64], R9 ;  /* 0x000000093a004986 */ /* 0x0005e2000c101526 */
[----:B------:R-:W-:Y:S01]  /*35360*/  ISETP.LT.AND P4, PT, R14, UR72, !P2 ;  /* 0x000000480e007c0c */ /* 0x000fe2000d781270 */
[----:B------:R-:W0:Y:S02]  /*35370*/  LDCU UR72, c[0x0][0x398] ;  /* 0x00007300ff4877ac */ /* 0x000e240008000800 */
[----:B------:R-:W4:Y:S04]  /*35380*/  LDL.LU R14, [R1+0x1c] ;  /* 0x00001c00010e7983 */ /* 0x000f280000300800 */
[----:B---3--:R3:W-:Y:S01]  /*35390*/  @P5 STG.E.U16 desc[UR38][R4.64], R13 ;  /* 0x0000000d04005986 */ /* 0x0087e2000c101526 */
[----:B--2---:R-:W-:Y:S01]  /*353a0*/  VIADD R58, R8, UR4 ;  /* 0x00000004083a7c36 */ /* 0x004fe20008000000 */
[----:B------:R-:W-:-:S03]  /*353b0*/  PRMT R59, R13, 0x7632, R59 ;  /* 0x000076320d3b7816 */ /* 0x000fc6000000003b */
[----:B------:R-:W-:-:S04]  /*353c0*/  IMAD.WIDE R60, R58, 0x2, R2 ;  /* 0x000000023a3c7825 */ /* 0x000fc800078e0202 */
[----:B---3--:R-:W-:Y:S01]  /*353d0*/  IMAD.WIDE R4, R8, 0x2, R56 ;  /* 0x0000000208047825 */ /* 0x008fe200078e0238 */
[----:B------:R-:W2:Y:S04]  /*353e0*/  LDL.LU R13, [R1+0xc] ;  /* 0x00000c00010d7983 */ /* 0x000ea80000300800 */
[----:B------:R-:W-:Y:S04]  /*353f0*/  @P1 STG.E.U16 desc[UR38][R4.64], R59 ;  /* 0x0000003b04001986 */ /* 0x000fe8000c101526 */
[----:B----4-:R3:W-:Y:S04]  /*35400*/  @P6 STG.E.U16 desc[UR38][R60.64], R6 ;  /* 0x000000063c006986 */ /* 0x0107e8000c101526 */
[----:B---3--:R-:W3:Y:S01]  /*35410*/  LDL.LU R61, [R1+0x76c] ;  /* 0x00076c00013d7983 */ /* 0x008ee20000300800 */
[----:B------:R-:W-:Y:S01]  /*35420*/  ISETP.LT.AND P5, PT, R23, UR26, !P2 ;  /* 0x0000001a17007c0c */ /* 0x000fe2000d7a1270 */
[----:B------:R-:W-:Y:S01]  /*35430*/  VIADD R9, R22, 0xf ;  /* 0x0000000f16097836 */ /* 0x000fe20000000000 */
[----:B------:R-:W-:Y:S01]  /*35440*/  PRMT R59, R6, 0x7632, R59 ;  /* 0x00007632063b7816 */ /* 0x000fe2000000003b */
[C---:B------:R-:W-:Y:S01]  /*35450*/  IMAD.WIDE R4, R58.reuse, 0x2, R54 ;  /* 0x000000023a047825 */ /* 0x040fe200078e0236 */
[----:B------:R-:W-:Y:S01]  /*35460*/  ISETP.LT.AND P2, PT, R31, UR32, !P2 ;  /* 0x000000201f007c0c */ /* 0x000fe2000d741270 */
[----:B------:R-:W4:Y:S01]  /*35470*/  LDCU UR26, c[0x0][0x398] ;  /* 0x00007300ff1a77ac */ /* 0x000f220008000800 */
[----:B------:R-:W-:Y:S01]  /*35480*/  ISETP.GE.AND P1, PT, R9, UR40, PT ;  /* 0x0000002809007c0c */ /* 0x000fe2000bf26270 */
[C---:B------:R-:W-:Y:S01]  /*35490*/  IMAD.WIDE R8, R58.reuse, 0x2, R52 ;  /* 0x000000023a087825 */ /* 0x040fe200078e0234 */
[----:B------:R-:W-:Y:S01]  /*354a0*/  ISETP.LT.AND P6, PT, R27, UR34, !P3 ;  /* 0x000000221b007c0c */ /* 0x000fe2000dfc1270 */
[----:B------:R-:W0:Y:S02]  /*354b0*/  LDCU UR34, c[0x0][0x39c] ;  /* 0x00007380ff2277ac */ /* 0x000e240008000800 */
[C---:B------:R-:W-:Y:S01]  /*354c0*/  VIADD R6, R58.reuse, UR4 ;  /* 0x000000043a067c36 */ /* 0x040fe20008000000 */
[----:B------:R1:W-:Y:S01]  /*354d0*/  @P4 STG.E.U16 desc[UR38][R8.64], R59 ;  /* 0x0000003b08004986 */ /* 0x0003e2000c101526 */
[----:B------:R-:W-:Y:S01]  /*354e0*/  ISETP.LT.AND P4, PT, R23, UR36, !P3 ;  /* 0x0000002417007c0c */ /* 0x000fe2000df81270 */
[----:B------:R-:W0:Y:S02]  /*354f0*/  LDCU UR32, c[0x0][0x398] ;  /* 0x00007300ff2077ac */ /* 0x000e240008000800 */
[----:B------:R0:W-:Y:S01]  /*35500*/  @P5 STG.E.U16 desc[UR38][R4.64], R10 ;  /* 0x0000000a04005986 */ /* 0x0001e2000c101526 */
[----:B------:R-:W2:Y:S01]  /*35510*/  LDCU UR40, c[0x0][0x398] ;  /* 0x00007300ff2877ac */ /* 0x000ea20008000800 */
[----:B------:R-:W2:Y:S01]  /*35520*/  LDCU UR36, c[0x0][0x398] ;  /* 0x00007300ff2477ac */ /* 0x000ea20008000800 */
[----:B-1----:R-:W-:Y:S01]  /*35530*/  IMAD.WIDE R8, R58, 0x2, R56 ;  /* 0x000000023a087825 */ /* 0x002fe200078e0238 */
[----:B0-----:R-:W-:-:S03]  /*35540*/  PRMT R10, R10, 0x7632, R10 ;  /* 0x000076320a0a7816 */ /* 0x001fc6000000000a */
[C---:B------:R-:W-:Y:S02]  /*35550*/  IMAD.WIDE R4, R6.reuse, 0x2, R2 ;  /* 0x0000000206047825 */ /* 0x040fe400078e0202 */
[----:B------:R-:W-:Y:S02]  /*35560*/  @P2 STG.E.U16 desc[UR38][R8.64], R10 ;  /* 0x0000000a08002986 */ /* 0x000fe4000c101526 */
[----:B------:R-:W-:Y:S01]  /*35570*/  IMAD.WIDE R58, R6, 0x2, R52 ;  /* 0x00000002063a7825 */ /* 0x000fe200078e0234 */
[----:B------:R-:W-:Y:S01]  /*35580*/  PRMT R60, R14, 0x7632, R60 ;  /* 0x000076320e3c7816 */ /* 0x000fe2000000003c */
[----:B------:R0:W-:Y:S02]  /*35590*/  @P6 STG.E.U16 desc[UR38][R4.64], R14 ;  /* 0x0000000e04006986 */ /* 0x0001e4000c101526 */
[----:B0-----:R-:W-:Y:S02]  /*355a0*/  IMAD.WIDE R4, R6, 0x2, R54 ;  /* 0x0000000206047825 */ /* 0x001fe400078e0236 */
[----:B------:R-:W4:Y:S01]  /*355b0*/  LDL.LU R14, [R1+0x90] ;  /* 0x00009000010e7983 */ /* 0x000f220000300800 */
[----:B--2---:R-:W-:-:S02]  /*355c0*/  PRMT R10, R13, 0x7632, R10 ;  /* 0x000076320d0a7816 */ /* 0x004fc4000000000a */
[C---:B---3--:R-:W-:Y:S01]  /*355d0*/  ISETP.LT.AND P5, PT, R61.reuse, UR41, !P3 ;  /* 0x000000293d007c0c */ /* 0x048fe2000dfa1270 */
[C---:B------:R-:W-:Y:S01]  /*355e0*/  VIADD R9, R22.reuse, 0x10 ;  /* 0x0000001016097836 */ /* 0x040fe20000000000 */
[----:B------:R-:W-:Y:S01]  /*355f0*/  ISETP.LT.AND P6, PT, R61, UR46, !P1 ;  /* 0x0000002e3d007c0c */ /* 0x000fe2000cfc1270 */
[----:B------:R-:W-:Y:S01]  /*35600*/  VIADD R8, R22, 0x11 ;  /* 0x0000001116087836 */ /* 0x000fe20000000000 */
[----:B------:R-:W-:Y:S01]  /*35610*/  ISETP.LT.AND P3, PT, R31, UR43, !P3 ;  /* 0x0000002b1f007c0c */ /* 0x000fe2000df61270 */
[----:B------:R-:W0:Y:S01]  /*35620*/  LDCU UR43, c[0x0][0x398] ;  /* 0x00007300ff2b77ac */ /* 0x000e220008000800 */
[----:B------:R-:W1:Y:S07]  /*35630*/  LDCU UR41, c[0x0][0x398] ;  /* 0x00007300ff2977ac */ /* 0x000e6e0008000800 */
[----:B------:R-:W-:Y:S01]  /*35640*/  @P5 STG.E.U16 desc[UR38][R58.64], R60 ;  /* 0x0000003c3a005986 */ /* 0x000fe2000c101526 */
[----:B------:R-:W-:Y:S01]  /*35650*/  ISETP.GE.AND P2, PT, R9, UR50, PT ;  /* 0x0000003209007c0c */ /* 0x000fe2000bf46270 */
[----:B------:R-:W2:Y:S02]  /*35660*/  LDCU UR46, c[0x0][0x398] ;  /* 0x00007300ff2e77ac */ /* 0x000ea40008000800 */
[----:B------:R3:W-:Y:S01]  /*35670*/  @P4 STG.E.U16 desc[UR38][R4.64], R13 ;  /* 0x0000000d04004986 */ /* 0x0007e2000c101526 */
[----:B------:R-:W-:Y:S01]  /*35680*/  ISETP.LT.AND P5, PT, R27, UR42, !P1 ;  /* 0x0000002a1b007c0c */ /* 0x000fe2000cfa1270 */
[----:B------:R-:W0:Y:S01]  /*35690*/  LDCU UR42, c[0x0][0x39c] ;  /* 0x00007380ff2a77ac */ /* 0x000e220008000800 */
[----:B------:R-:W0:Y:S01]  /*356a0*/  LDCU UR50, c[0x0][0x398] ;  /* 0x00007300ff3277ac */ /* 0x000e220008000800 */
[----:B---3--:R-:W3:Y:S01]  /*356b0*/  LDL.LU R13, [R1+0x80] ;  /* 0x00008000010d7983 */ /* 0x008ee20000300800 */
[C---:B------:R-:W-:Y:S01]  /*356c0*/  IMAD.WIDE R4, R6.reuse, 0x2, R56 ;  /* 0x0000000206047825 */ /* 0x040fe200078e0238 */
[----:B------:R-:W-:Y:S01]  /*356d0*/  ISETP.LT.AND P4, PT, R23, UR44, !P1 ;  /* 0x0000002c17007c0c */ /* 0x000fe2000cf81270 */
[----:B------:R-:W0:Y:S01]  /*356e0*/  LDCU UR44, c[0x0][0x398] ;  /* 0x00007300ff2c77ac */ /* 0x000e220008000800 */
[----:B------:R-:W2:Y:S01]  /*356f0*/  LDL.LU R58, [R1+0x70] ;  /* 0x00007000013a7983 */ /* 0x000ea20000300800 */
[----:B------:R-:W-:-:S03]  /*35700*/  VIADD R6, R6, UR4 ;  /* 0x0000000406067c36 */ /* 0x000fc60008000000 */
[----:B------:R1:W-:Y:S01]  /*35710*/  @P3 STG.E.U16 desc[UR38][R4.64], R10 ;  /* 0x0000000a04003986 */ /* 0x0003e2000c101526 */
[----:B------:R-:W-:Y:S01]  /*35720*/  ISETP.GE.AND P3, PT, R8, UR13, PT ;  /* 0x0000000d08007c0c */ /* 0x000fe2000bf66270 */
[C---:B------:R-:W-:Y:S01]  /*35730*/  IMAD.WIDE R8, R6.reuse, 0x2, R52 ;  /* 0x0000000206087825 */ /* 0x040fe200078e0234 */
[----:B------:R-:W-:Y:S01]  /*35740*/  ISETP.LT.AND P1, PT, R31, UR48, !P1 ;  /* 0x000000301f007c0c */ /* 0x000fe2000cf21270 */
[----:B------:R-:W2:Y:S01]  /*35750*/  LDL.LU R15, [R1+0x60] ;  /* 0x00006000010f7983 */ /* 0x000ea20000300800 */
[----:B------:R-:W0:Y:S01]  /*35760*/  LDCU UR48, c[0x0][0x39c] ;  /* 0x00007380ff3077ac */ /* 0x000e220008000800 */
[----:B------:R-:W0:Y:S01]  /*35770*/  LDCU UR13, c[0x0][0x398] ;  /* 0x00007300ff0d77ac */ /* 0x000e220008000800 */
[----:B-1----:R-:W-:Y:S01]  /*35780*/  IMAD.WIDE R4, R6, 0x2, R2 ;  /* 0x0000000206047825 */ /* 0x002fe200078e0202 */
[----:B------:R-:W-:-:S04]  /*35790*/  PRMT R10, R7, 0x7632, R10 ;  /* 0x00007632070a7816 */ /* 0x000fc8000000000a */
[----:B------:R1:W-:Y:S01]  /*357a0*/  @P5 STG.E.U16 desc[UR38][R4.64], R7 ;  /* 0x0000000704005986 */ /* 0x0003e2000c101526 */
[----:B------:R-:W-:Y:S01]  /*357b0*/  ISETP.LT.AND P5, PT, R27, UR52, !P2 ;  /* 0x000000341b007c0c */ /* 0x000fe2000d7a1270 */
[----:B------:R-:W0:Y:S02]  /*357c0*/  LDCU UR52, c[0x0][0x398] ;  /* 0x00007300ff3477ac */ /* 0x000e240008000800 */
[----:B------:R0:W-:Y:S01]  /*357d0*/  @P6 STG.E.U16 desc[UR38][R8.64], R10 ;  /* 0x0000000a08006986 */ /* 0x0001e2000c101526 */
[----:B-1----:R-:W-:Y:S01]  /*357e0*/  IMAD.WIDE R4, R6, 0x2, R54 ;  /* 0x0000000206047825 */ /* 0x002fe200078e0236 */
[----:B------:R-:W-:Y:S01]  /*357f0*/  ISETP.LT.AND P6, PT, R61, UR75, !P2 ;  /* 0x0000004b3d007c0c */ /* 0x000fe2000d7c1270 */
[----:B------:R-:W1:Y:S01]  /*35800*/  LDCU UR75, c[0x0][0x398] ;  /* 0x00007300ff4b77ac */ /* 0x000e620008000800 */
[----:B0-----:R-:W-:Y:S02]  /*35810*/  PRMT R8, R11, 0x7632, R8 ;  /* 0x000076320b087816 */ /* 0x001fe40000000008 */
[----:B------:R0:W-:Y:S01]  /*35820*/  @P4 STG.E.U16 desc[UR38][R4.64], R11 ;  /* 0x0000000b04004986 */ /* 0x0001e2000c101526 */
[----:B------:R-:W-:Y:S01]  /*35830*/  ISETP.LT.AND P4, PT, R23, UR74, !P2 ;  /* 0x0000004a17007c0c */ /* 0x000fe2000d781270 */
[----:B------:R-:W-:-:S02]  /*35840*/  VIADD R7, R22, 0x12 ;  /* 0x0000001216077836 */ /* 0x000fc40000000000 */
[C---:B0-----:R-:W-:Y:S01]  /*35850*/  IMAD.WIDE R4, R6.reuse, 0x2, R56 ;  /* 0x0000000206047825 */ /* 0x041fe200078e0238 */
[----:B------:R-:W0:Y:S03]  /*35860*/  LDCU UR74, c[0x0][0x398] ;  /* 0x00007300ff4a77ac */ /* 0x000e260008000800 */
[----:B------:R-:W-:Y:S01]  /*35870*/  VIADD R6, R6, UR4 ;  /* 0x0000000406067c36 */ /* 0x000fe20008000000 */
[----:B------:R1:W-:Y:S01]  /*35880*/  @P1 STG.E.U16 desc[UR38][R4.64], R8 ;  /* 0x0000000804001986 */ /* 0x0003e2000c101526 */
[----:B------:R-:W-:Y:S01]  /*35890*/  ISETP.GE.AND P1, PT, R7, UR15, PT ;  /* 0x0000000f07007c0c */ /* 0x000fe2000bf26270 */
[----:B------:R-:W0:Y:S01]  /*358a0*/  LDCU UR15, c[0x0][0x398] ;  /* 0x00007300ff0f77ac */ /* 0x000e220008000800 */
[----:B------:R-:W-:-:S04]  /*358b0*/  IMAD.WIDE R10, R6, 0x2, R54 ;  /* 0x00000002060a7825 */ /* 0x000fc800078e0236 */
[----:B-1----:R-:W-:-:S04]  /*358c0*/  IMAD.WIDE R4, R6, 0x2, R2 ;  /* 0x0000000206047825 */ /* 0x002fc800078e0202 */
[----:B------:R-:W-:Y:S01]  /*358d0*/  IMAD.WIDE R8, R6, 0x2, R52 ;  /* 0x0000000206087825 */ /* 0x000fe200078e0234 */
[----:B----4-:R-:W-:Y:S01]  /*358e0*/  PRMT R7, R14, 0x7632, R7 ;  /* 0x000076320e077816 */ /* 0x010fe20000000007 */
[----:B------:R1:W-:Y:S04]  /*358f0*/  @P5 STG.E.U16 desc[UR38][R4.64], R14 ;  /* 0x0000000e04005986 */ /* 0x0003e8000c101526 */
[----:B------:R4:W-:Y:S04]  /*35900*/  @P6 STG.E.U16 desc[UR38][R8.64], R7 ;  /* 0x0000000708006986 */ /* 0x0009e8000c101526 */
[----:B-1----:R-:W2:Y:S04]  /*35910*/  LDL.LU R14, [R1+0x94] ;  /* 0x00009400010e7983 */ /* 0x002ea80000300800 */
[----:B---3--:R1:W-:Y:S01]  /*35920*/  @P4 STG.E.U16 desc[UR38][R10.64], R13 ;  /* 0x0000000d0a004986 */ /* 0x0083e2000c101526 */
[----:B----4-:R-:W-:-:S03]  /*35930*/  PRMT R8, R13, 0x7632, R8 ;  /* 0x000076320d087816 */ /* 0x010fc60000000008 */
[----:B-1----:R-:W3:Y:S01]  /*35940*/  LDL.LU R13, [R1+0x84] ;  /* 0x00008400010d7983 */ /* 0x002ee20000300800 */
[----:B------:R-:W-:Y:S02]  /*35950*/  ISETP.LT.AND P2, PT, R31, UR73, !P2 ;  /* 0x000000491f007c0c */ /* 0x000fe4000d741270 */
[----:B------:R-:W-:Y:S01]  /*35960*/  ISETP.LT.AND P5, PT, R27, UR5, !P3 ;  /* 0x000000051b007c0c */ /* 0x000fe2000dfa1270 */
[----:B------:R-:W-:Y:S01]  /*35970*/  IMAD.WIDE R4, R6, 0x2, R56 ;  /* 0x0000000206047825 */ /* 0x000fe200078e0238 */
[----:B------:R-:W-:Y:S01]  /*35980*/  ISETP.LT.AND P4, PT, R61, UR76, !P3 ;  /* 0x0000004c3d007c0c */ /* 0x000fe2000df81270 */
[----:B------:R-:W1:Y:S01]  /*35990*/  LDCU UR5, c[0x0][0x39c] ;  /* 0x00007380ff0577ac */ /* 0x000e620008000800 */
[----:B------:R-:W-:Y:S01]  /*359a0*/  ISETP.LT.AND P6, PT, R23, UR11, !P3 ;  /* 0x0000000b17007c0c */ /* 0x000fe2000dfc1270 */
[----:B------:R-:W-:Y:S02]  /*359b0*/  VIADD R7, R22, 0x13 ;  /* 0x0000001316077836 */ /* 0x000fe40000000000 */
[----:B------:R-:W-:Y:S01]  /*359c0*/  VIADD R6, R6, UR4 ;  /* 0x0000000406067c36 */ /* 0x000fe20008000000 */
[----:B------:R-:W-:Y:S01]  /*359d0*/  ISETP.LT.AND P3, PT, R31, UR10, !P3 ;  /* 0x0000000a1f007c0c */ /* 0x000fe2000df61270 */
[----:B------:R-:W4:Y:S02]  /*359e0*/  LDCU UR73, c[0x0][0x398] ;  /* 0x00007300ff4977ac */ /* 0x000f240008000800 */
[----:B------:R0:W-:Y:S01]  /*359f0*/  @P2 STG.E.U16 desc[UR38][R4.64], R8 ;  /* 0x0000000804002986 */ /* 0x0001e2000c101526 */
[----:B------:R-:W-:Y:S01]  /*35a00*/  ISETP.GE.AND P2, PT, R7, UR14, PT ;  /* 0x0000000e07007c0c */ /* 0x000fe2000bf46270 */
[----:B------:R-:W-:Y:S01]  /*35a10*/  IMAD.WIDE R10, R6, 0x2, R54 ;  /* 0x00000002060a7825 */ /* 0x000fe200078e0236 */
[----:B--2---:R-:W-:Y:S01]  /*35a20*/  PRMT R7, R58, 0x7632, R7 ;  /* 0x000076323a077816 */ /* 0x004fe20000000007 */
[----:B------:R-:W2:Y:S01]  /*35a30*/  LDCU UR11, c[0x0][0x398] ;  /* 0x00007300ff0b77ac */ /* 0x000ea20008000800 */
[----:B------:R-:W1:Y:S01]  /*35a40*/  LDCU UR76, c[0x0][0x398] ;  /* 0x00007300ff4c77ac */ /* 0x000e620008000800 */
[C---:B0-----:R-:W-:Y:S01]  /*35a50*/  IMAD.WIDE R4, R6.reuse, 0x2, R2 ;  /* 0x0000000206047825 */ /* 0x041fe200078e0202 */
[----:B------:R-:W0:Y:S03]  /*35a60*/  LDCU UR14, c[0x0][0x39c] ;  /* 0x00007380ff0e77ac */ /* 0x000e260008000800 */
[----:B------:R-:W-:Y:S01]  /*35a70*/  IMAD.WIDE R8, R6, 0x2, R52 ;  /* 0x0000000206087825 */ /* 0x000fe200078e0234 */
[----:B------:R1:W-:Y:S01]  /*35a80*/  @P5 STG.E.U16 desc[UR38][R4.64], R58 ;  /* 0x0000003a04005986 */ /* 0x0003e2000c101526 */
[----:B------:R-:W-:Y:S01]  /*35a90*/  ISETP.LT.AND P5, PT, R27, UR18, !P1 ;  /* 0x000000121b007c0c */ /* 0x000fe2000cfa1270 */
[----:B------:R-:W0:Y:S02]  /*35aa0*/  LDCU UR10, c[0x0][0x398] ;  /* 0x00007300ff0a77ac */ /* 0x000e240008000800 */
[----:B------:R4:W-:Y:S01]  /*35ab0*/  @P4 STG.E.U16 desc[UR38][R8.64], R7 ;  /* 0x0000000708004986 */ /* 0x0009e2000c101526 */
[----:B------:R-:W-:Y:S01]  /*35ac0*/  ISETP.LT.AND P4, PT, R61, UR12, !P1 ;  /* 0x0000000c3d007c0c */ /* 0x000fe2000cf81270 */
[----:B------:R-:W0:Y:S02]  /*35ad0*/  LDCU UR12, c[0x0][0x398] ;  /* 0x00007300ff0c77ac */ /* 0x000e240008000800 */
[----:B------:R4:W-:Y:S01]  /*35ae0*/  @P6 STG.E.U16 desc[UR38][R10.64], R15 ;  /* 0x0000000f0a006986 */ /* 0x0009e2000c101526 */
[----:B------:R-:W-:Y:S01]  /*35af0*/  ISETP.LT.AND P6, PT, R23, UR17, !P1 ;  /* 0x0000001117007c0c */ /* 0x000fe2000cfc1270 */
[----:B------:R-:W0:Y:S02]  /*35b00*/  LDCU UR17, c[0x0][0x398] ;  /* 0x00007300ff1177ac */ /* 0x000e240008000800 */
[----:B-1----:R-:W2:Y:S01]  /*35b10*/  LDL.LU R58, [R1+0x74] ;  /* 0x00007400013a7983 */ /* 0x002ea20000300800 */
[----:B------:R-:W-:Y:S01]  /*35b20*/  VIADD R5, R22, 0x14 ;  /* 0x0000001416057836 */ /* 0x000fe20000000000 */
[----:B------:R-:W1:Y:S01]  /*35b30*/  LDCU UR18, c[0x0][0x398] ;  /* 0x00007300ff1277ac */ /* 0x000e620008000800 */
[----:B----4-:R-:W-:Y:S01]  /*35b40*/  PRMT R7, R15, 0x7632, R7 ;  /* 0x000076320f077816 */ /* 0x010fe20000000007 */
[C---:B------:R-:W-:Y:S01]  /*35b50*/  IMAD.WIDE R8, R6.reuse, 0x2, R56 ;  /* 0x0000000206087825 */ /* 0x040fe200078e0238 */
[----:B------:R-:W4:Y:S03]  /*35b60*/  LDL.LU R15, [R1+0x64] ;  /* 0x00006400010f7983 */ /* 0x000f260000300800 */
[----:B------:R-:W-:Y:S01]  /*35b70*/  VIADD R4, R6, UR4 ;  /* 0x0000000406047c36 */ /* 0x000fe20008000000 */
[----:B------:R0:W-:Y:S01]  /*35b80*/  @P3 STG.E.U16 desc[UR38][R8.64], R7 ;  /* 0x0000000708003986 */ /* 0x0001e2000c101526 */
[----:B------:R-:W-:-:S02]  /*35b90*/  ISETP.GE.AND P3, PT, R5, UR21, PT ;  /* 0x0000001505007c0c */ /* 0x000fc4000bf66270 */
[C---:B------:R-:W-:Y:S01]  /*35ba0*/  IMAD.WIDE R10, R4.reuse, 0x2, R54 ;  /* 0x00000002040a7825 */ /* 0x040fe200078e0236 */
[----:B------:R-:W-:Y:S01]  /*35bb0*/  ISETP.LT.AND P1, PT, R31, UR77, !P1 ;  /* 0x0000004d1f007c0c */ /* 0x000fe2000cf21270 */
[----:B------:R-:W1:Y:S01]  /*35bc0*/  LDCU UR21, c[0x0][0x398] ;  /* 0x00007300ff1577ac */ /* 0x000e620008000800 */
[----:B------:R-:W1:Y:S01]  /*35bd0*/  LDCU UR77, c[0x0][0x398] ;  /* 0x00007300ff4d77ac */ /* 0x000e620008000800 */
[----:B0-----:R-:W-:-:S04]  /*35be0*/  IMAD.WIDE R6, R4, 0x2, R2 ;  /* 0x0000000204067825 */ /* 0x001fc800078e0202 */
[----:B------:R-:W-:Y:S01]  /*35bf0*/  IMAD.WIDE R8, R4, 0x2, R52 ;  /* 0x0000000204087825 */ /* 0x000fe200078e0234 */
[----:B------:R-:W-:Y:S01]  /*35c00*/  PRMT R5, R14, 0x7632, R5 ;  /* 0x000076320e057816 */ /* 0x000fe20000000005 */
[----:B------:R-:W-:Y:S04]  /*35c10*/  @P5 STG.E.U16 desc[UR38][R6.64], R14 ;  /* 0x0000000e06005986 */ /* 0x000fe8000c101526 */
[----:B------:R0:W-:Y:S04]  /*35c20*/  @P4 STG.E.U16 desc[UR38][R8.64], R5 ;  /* 0x0000000508004986 */ /* 0x0001e8000c101526 */
[----:B---3--:R3:W-:Y:S01]  /*35c30*/  @P6 STG.E.U16 desc[UR38][R10.64], R13 ;  /* 0x0000000d0a006986 */ /* 0x0087e2000c101526 */
[----:B0-----:R-:W-:-:S03]  /*35c40*/  PRMT R8, R13, 0x7632, R8 ;  /* 0x000076320d087816 */ /* 0x001fc60000000008 */
[----:B---3--:R-:W3:Y:S04]  /*35c50*/  LDL.LU R13, [R1+0x98] ;  /* 0x00009800010d7983 */ /* 0x008ee80000300800 */
[----:B------:R-:W3:Y:S01]  /*35c60*/  LDL.LU R14, [R1+0x88] ;  /* 0x00008800010e7983 */ /* 0x000ee20000300800 */
[----:B------:R-:W-:Y:S01]  /*35c70*/  ISETP.LT.AND P5, PT, R27, UR16, !P2 ;  /* 0x000000101b007c0c */ /* 0x000fe2000d7a1270 */
[----:B------:R-:W-:Y:S01]  /*35c80*/  IMAD.WIDE R6, R4, 0x2, R56 ;  /* 0x0000000204067825 */ /* 0x000fe200078e0238 */
[----:B------:R-:W-:Y:S01]  /*35c90*/  ISETP.LT.AND P4, PT, R61, UR9, !P2 ;  /* 0x000000093d007c0c */ /* 0x000fe2000d781270 */
[----:B------:R-:W0:Y:S01]  /*35ca0*/  LDCU UR16, c[0x0][0x39c] ;  /* 0x00007380ff1077ac */ /* 0x000e220008000800 */
[----:B------:R-:W-:Y:S01]  /*35cb0*/  ISETP.LT.AND P6, PT, R23, UR20, !P2 ;  /* 0x0000001417007c0c */ /* 0x000fe2000d7c1270 */
[----:B------:R-:W-:-:S02]  /*35cc0*/  VIADD R5, R22, 0x15 ;  /* 0x0000001516057836 */ /* 0x000fc40000000000 */
[----:B------:R-:W-:Y:S01]  /*35cd0*/  VIADD R4, R4, UR4 ;  /* 0x0000000404047c36 */ /* 0x000fe20008000000 */
[----:B------:R1:W-:Y:S01]  /*35ce0*/  @P1 STG.E.U16 desc[UR38][R6.64], R8 ;  /* 0x0000000806001986 */ /* 0x0003e2000c101526 */
[----:B------:R-:W0:Y:S01]  /*35cf0*/  LDCU UR9, c[0x0][0x398] ;  /* 0x00007300ff0977ac */ /* 0x000e220008000800 */
[----:B------:R-:W-:Y:S01]  /*35d00*/  ISETP.GE.AND P1, PT, R5, UR30, PT ;  /* 0x0000001e05007c0c */ /* 0x000fe2000bf26270 */
[C---:B------:R-:W-:Y:S01]  /*35d10*/  IMAD.WIDE R10, R4.reuse, 0x2, R54 ;  /* 0x00000002040a7825 */ /* 0x040fe200078e0236 */
[----:B------:R-:W-:Y:S01]  /*35d20*/  ISETP.LT.AND P2, PT, R31, UR19, !P2 ;  /* 0x000000131f007c0c */ /* 0x000fe2000d741270 */
[----:B------:R-:W0:Y:S01]  /*35d30*/  LDCU UR20, c[0x0][0x398] ;  /* 0x00007300ff1477ac */ /* 0x000e220008000800 */
[----:B------:R-:W0:Y:S01]  /*35d40*/  LDCU UR19, c[0x0][0x398] ;  /* 0x00007300ff1377ac */ /* 0x000e220008000800 */
[C---:B-1----:R-:W-:Y:S01]  /*35d50*/  IMAD.WIDE R6, R4.reuse, 0x2, R2 ;  /* 0x0000000204067825 */ /* 0x042fe200078e0202 */
[----:B------:R-:W1:Y:S03]  /*35d60*/  LDCU UR30, c[0x0][0x398] ;  /* 0x00007300ff1e77ac */ /* 0x000e660008000800 */
[----:B------:R-:W-:Y:S01]  /*35d70*/  IMAD.WIDE R8, R4, 0x2, R52 ;  /* 0x0000000204087825 */ /* 0x000fe200078e0234 */
[----:B--2---:R-:W-:Y:S01]  /*35d80*/  PRMT R5, R58, 0x7632, R5 ;  /* 0x000076323a057816 */ /* 0x004fe20000000005 */
[----:B------:R2:W-:Y:S01]  /*35d90*/  @P5 STG.E.U16 desc[UR38][R6.64], R58 ;  /* 0x0000003a06005986 */ /* 0x0005e2000c101526 */
[----:B------:R-:W-:Y:S01]  /*35da0*/  ISETP.LT.AND P5, PT, R27, UR22, !P3 ;  /* 0x000000161b007c0c */ /* 0x000fe2000dfa1270 */
[----:B------:R-:W0:Y:S02]  /*35db0*/  LDCU UR22, c[0x0][0x39c] ;  /* 0x00007380ff1677ac */ /* 0x000e240008000800 */
[----:B------:R1:W-:Y:S04]  /*35dc0*/  @P4 STG.E.U16 desc[UR38][R8.64], R5 ;  /* 0x0000000508004986 */ /* 0x0003e8000c101526 */
[----:B----4-:R4:W-:Y:S01]  /*35dd0*/  @P6 STG.E.U16 desc[UR38][R10.64], R15 ;  /* 0x0000000f0a006986 */ /* 0x0109e2000c101526 */
[----:B------:R-:W-:Y:S01]  /*35de0*/  ISETP.LT.AND P6, PT, R61, UR29, !P3 ;  /* 0x0000001d3d007c0c */ /* 0x000fe2000dfc1270 */
[----:B------:R-:W0:Y:S01]  /*35df0*/  LDCU UR29, c[0x0][0x398] ;  /* 0x00007300ff1d77ac */ /* 0x000e220008000800 */
[C---:B--2---:R-:W-:Y:S01]  /*35e00*/  VIADD R58, R4.reuse, UR4 ;  /* 0x00000004043a7c36 */ /* 0x044fe20008000000 */
[----:B------:R-:W-:Y:S01]  /*35e10*/  PRMT R60, R15, 0x7632, R60 ;  /* 0x000076320f3c7816 */ /* 0x000fe2000000003c */
[----:B-1----:R-:W-:-:S04]  /*35e20*/  IMAD.WIDE R4, R4, 0x2, R56 ;  /* 0x0000000204047825 */ /* 0x002fc800078e0238 */
[C---:B------:R-:W-:Y:S01]  /*35e30*/  IMAD.WIDE R6, R58.reuse, 0x2, R2 ;  /* 0x000000023a067825 */ /* 0x040fe200078e0202 */
[----:B------:R-:W-:Y:S03]  /*35e40*/  @P2 STG.E.U16 desc[UR38][R4.64], R60 ;  /* 0x0000003c04002986 */ /* 0x000fe6000c101526 */
[C---:B------:R-:W-:Y:S01]  /*35e50*/  IMAD.WIDE R8, R58.reuse, 0x2, R52 ;  /* 0x000000023a087825 */ /* 0x040fe200078e0234 */
[----:B----4-:R-:W2:Y:S01]  /*35e60*/  LDL.LU R15, [R1+0x68] ;  /* 0x00006800010f7983 */ /* 0x010ea20000300800 */
[----:B------:R-:W-:Y:S01]  /*35e70*/  ISETP.LT.AND P4, PT, R23, UR23, !P3 ;  /* 0x0000001717007c0c */ /* 0x000fe2000df81270 */
[----:B------:R-:W1:Y:S01]  /*35e80*/  LDCU UR23, c[0x0][0x398] ;  /* 0x00007300ff1777ac */ /* 0x000e620008000800 */
[----:B------:R-:W-:Y:S01]  /*35e90*/  IMAD.WIDE R10, R58, 0x2, R54 ;  /* 0x000000023a0a7825 */ /* 0x000fe200078e0236 */
[----:B---3--:R-:W-:Y:S01]  /*35ea0*/  PRMT R59, R13, 0x7632, R59 ;  /* 0x000076320d3b7816 */ /* 0x008fe2000000003b */
[----:B------:R3:W-:Y:S04]  /*35eb0*/  @P5 STG.E.U16 desc[UR38][R6.64], R13 ;  /* 0x0000000d06005986 */ /* 0x0007e8000c101526 */
[----:B------:R4:W-:Y:S04]  /*35ec0*/  @P6 STG.E.U16 desc[UR38][R8.64], R59 ;  /* 0x0000003b08006986 */ /* 0x0009e8000c101526 */
[----:B---3--:R-:W3:Y:S04]  /*35ed0*/  LDL.LU R13, [R1+0x1380] ;  /* 0x00138000010d7983 */ /* 0x008ee80000300800 */
[----:B----4-:R-:W4:Y:S04]  /*35ee0*/  LDL.LU R59, [R1+0x78] ;  /* 0x00007800013b7983 */ /* 0x010f280000300800 */
[----:B------:R-:W2:Y:S01]  /*35ef0*/  LDL.LU R60, [R1+0x9c] ;  /* 0x00009c00013c7983 */ /* 0x000ea20000300800 */
[----:B------:R-:W-:-:S03]  /*35f00*/  PRMT R8, R14, 0x7632, R8 ;  /* 0x000076320e087816 */ /* 0x000fc60000000008 */
[----:B------:R0:W-:Y:S04]  /*35f10*/  @P4 STG.E.U16 desc[UR38][R10.64], R14 ;  /* 0x0000000e0a004986 */ /* 0x0001e8000c101526 */
[----:B0-----:R-:W3:Y:S01]  /*35f20*/  LDL.LU R14, [R1+0x8c] ;  /* 0x00008c00010e7983 */ /* 0x001ee20000300800 */
[----:B------:R-:W-:Y:S01]  /*35f30*/  ISETP.LT.AND P3, PT, R31, UR28, !P3 ;  /* 0x0000001c1f007c0c */ /* 0x000fe2000df61270 */
[C---:B------:R-:W-:Y:S01]  /*35f40*/  IMAD.WIDE R4, R58.reuse, 0x2, R56 ;  /* 0x000000023a047825 */ /* 0x040fe200078e0238 */
[----:B------:R-:W-:Y:S01]  /*35f50*/  ISETP.LT.AND P4, PT, R27, UR31, !P1 ;  /* 0x0000001f1b007c0c */ /* 0x000fe2000cf81270 */
[----:B------:R-:W0:Y:S02]  /*35f60*/  LDCU UR31, c[0x0][0x39c] ;  /* 0x00007380ff1f77ac */ /* 0x000e240008000800 */
[----:B------:R-:W-:Y:S01]  /*35f70*/  VIADD R10, R58, UR4 ;  /* 0x000000043a0a7c36 */ /* 0x000fe20008000000 */
[----:B------:R-:W-:Y:S01]  /*35f80*/  ISETP.LT.AND P6, PT, R61, UR45, !P1 ;  /* 0x0000002d3d007c0c */ /* 0x000fe2000cfc1270 */
[C---:B------:R-:W-:Y:S01]  /*35f90*/  VIADD R7, R22.reuse, 0x16 ;  /* 0x0000001616077836 */ /* 0x040fe20000000000 */
[----:B------:R-:W-:Y:S01]  /*35fa0*/  ISETP.LT.AND P5, PT, R23, UR55, !P1 ;  /* 0x0000003717007c0c */ /* 0x000fe2000cfa1270 */
[----:B------:R-:W-:Y:S01]  /*35fb0*/  VIADD R6, R22, 0x17 ;  /* 0x0000001716067836 */ /* 0x000fe20000000000 */
[----:B------:R-:W0:Y:S03]  /*35fc0*/  LDCU UR28, c[0x0][0x398] ;  /* 0x00007300ff1c77ac */ /* 0x000e260008000800 */
[----:B------:R1:W-:Y:S01]  /*35fd0*/  @P3 STG.E.U16 desc[UR38][R4.64], R8 ;  /* 0x0000000804003986 */ /* 0x0003e2000c101526 */
[----:B------:R-:W-:Y:S01]  /*35fe0*/  ISETP.LT.AND P1, PT, R31, UR54, !P1 ;  /* 0x000000361f007c0c */ /* 0x000fe2000cf21270 */
[----:B------:R-:W0:Y:S01]  /*35ff0*/  LDCU UR45, c[0x0][0x398] ;  /* 0x00007300ff2d77ac */ /* 0x000e220008000800 */
[----:B------:R-:W-:-:S02]  /*36000*/  ISETP.GE.AND P2, PT, R7, UR56, PT ;  /* 0x0000003807007c0c */ /* 0x000fc4000bf46270 */
[----:B------:R-:W-:Y:S01]  /*36010*/  ISETP.GE.AND P3, PT, R6, UR61, PT ;  /* 0x0000003d06007c0c */ /* 0x000fe2000bf66270 */
[----:B------:R-:W0:Y:S01]  /*36020*/  LDCU UR55, c[0x0][0x398] ;  /* 0x00007300ff3777ac */ /* 0x000e220008000800 */
[C---:B-1----:R-:W-:Y:S01]  /*36030*/  IMAD.WIDE R4, R10.reuse, 0x2, R2 ;  /* 0x000000020a047825 */ /* 0x042fe200078e0202 */
[----:B------:R-:W1:Y:S03]  /*36040*/  LDCU UR54, c[0x0][0x398] ;  /* 0x00007300ff3677ac */ /* 0x000e660008000800 */
[C---:B------:R-:W-:Y:S01]  /*36050*/  IMAD.WIDE R6, R10.reuse, 0x2, R52 ;  /* 0x000000020a067825 */ /* 0x040fe200078e0234 */
[----:B------:R-:W0:Y:S03]  /*36060*/  LDCU UR56, c[0x0][0x398] ;  /* 0x00007300ff3877ac */ /* 0x000e260008000800 */
[C---:B------:R-:W-:Y:S01]  /*36070*/  IMAD.WIDE R8, R10.reuse, 0x2, R54 ;  /* 0x000000020a087825 */ /* 0x040fe200078e0236 */
[----:B------:R-:W0:Y:S01]  /*36080*/  LDCU UR61, c[0x0][0x398] ;  /* 0x00007300ff3d77ac */ /* 0x000e220008000800 */
[----:B----4-:R-:W-:Y:S01]  /*36090*/  PRMT R11, R59, 0x7632, R11 ;  /* 0x000076323b0b7816 */ /* 0x010fe2000000000b */
[----:B------:R4:W-:Y:S01]  /*360a0*/  @P4 STG.E.U16 desc[UR38][R4.64], R59 ;  /* 0x0000003b04004986 */ /* 0x0009e2000c101526 */
[----:B------:R-:W-:Y:S01]  /*360b0*/  ISETP.LT.AND P4, PT, R27, UR57, !P2 ;  /* 0x000000391b007c0c */ /* 0x000fe2000d781270 */
[----:B------:R-:W0:Y:S02]  /*360c0*/  LDCU UR57, c[0x0][0x398] ;  /* 0x00007300ff3977ac */ /* 0x000e240008000800 */
[----:B------:R1:W-:Y:S04]  /*360d0*/  @P6 STG.E.U16 desc[UR38][R6.64], R11 ;  /* 0x0000000b06006986 */ /* 0x0003e8000c101526 */
[----:B----4-:R-:W4:Y:S01]  /*360e0*/  LDL.LU R59, [R1+0x7c] ;  /* 0x00007c00013b7983 */ /* 0x010f220000300800 */
[----:B------:R-:W-:-:S03]  /*360f0*/  IMAD.WIDE R4, R10, 0x2, R56 ;  /* 0x000000020a047825 */ /* 0x000fc600078e0238 */
[----:B--2---:R2:W-:Y:S01]  /*36100*/  @P5 STG.E.U16 desc[UR38][R8.64], R15 ;  /* 0x0000000f08005986 */ /* 0x0045e2000c101526 */
[----:B-1----:R-:W-:Y:S01]  /*36110*/  PRMT R7, R15, 0x7632, R7 ;  /* 0x000076320f077816 */ /* 0x002fe20000000007 */
[----:B------:R-:W-:Y:S01]  /*36120*/  VIADD R10, R10, UR4 ;  /* 0x000000040a0a7c36 */ /* 0x000fe20008000000 */
[----:B------:R-:W-:Y:S01]  /*36130*/  ISETP.LT.AND P6, PT, R61, UR58, !P2 ;  /* 0x0000003a3d007c0c */ /* 0x000fe2000d7c1270 */
[----:B------:R-:W-:Y:S01]  /*36140*/  VIADD R6, R22, 0x18 ;  /* 0x0000001816067836 */ /* 0x000fe20000000000 */
[----:B------:R-:W-:Y:S01]  /*36150*/  ISETP.LT.AND P5, PT, R23, UR60, !P2 ;  /* 0x0000003c17007c0c */ /* 0x000fe2000d7a1270 */
[----:B------:R1:W-:Y:S01]  /*36160*/  @P1 STG.E.U16 desc[UR38][R4.64], R7 ;  /* 0x0000000704001986 */ /* 0x0003e2000c101526 */
[----:B------:R-:W-:Y:S01]  /*36170*/  PRMT R11, R60, 0x7632, R11 ;  /* 0x000076323c0b7816 */ /* 0x000fe2000000000b */
[----:B------:R-:W0:Y:S02]  /*36180*/  LDCU UR58, c[0x0][0x39c] ;  /* 0x00007380ff3a77ac */ /* 0x000e240008000800 */
[----:B--2---:R-:W2:Y:S01]  /*36190*/  LDL.LU R15, [R1+0x6c] ;  /* 0x00006c00010f7983 */ /* 0x004ea20000300800 */
[----:B------:R-:W-:Y:S01]  /*361a0*/  ISETP.GE.AND P1, PT, R6, UR66, PT ;  /* 0x0000004206007c0c */ /* 0x000fe2000bf26270 */
[C---:B------:R-:W-:Y:S01]  /*361b0*/  IMAD.WIDE R8, R10.reuse, 0x2, R54 ;  /* 0x000000020a087825 */ /* 0x040fe200078e0236 */
[----:B------:R-:W0:Y:S03]  /*361c0*/  LDCU UR60, c[0x0][0x398] ;  /* 0x00007300ff3c77ac */ /* 0x000e260008000800 */
[----:B-1----:R-:W-:-:S04]  /*361d0*/  IMAD.WIDE R4, R10, 0x2, R2 ;  /* 0x000000020a047825 */ /* 0x002fc800078e0202 */
[----:B------:R-:W-:Y:S01]  /*361e0*/  IMAD.WIDE R6, R10, 0x2, R52 ;  /* 0x000000020a067825 */ /* 0x000fe200078e0234 */
[----:B------:R1:W-:Y:S04]  /*361f0*/  @P4 STG.E.U16 desc[UR38][R4.64], R60 ;  /* 0x0000003c04004986 */ /* 0x0003e8000c101526 */
[----:B------:R3:W-:Y:S04]  /*36200*/  @P6 STG.E.U16 desc[UR38][R6.64], R11 ;  /* 0x0000000b06006986 */ /* 0x0007e8000c101526 */
[----:B-1----:R-:W2:Y:S01]  /*36210*/  LDL.LU R60, [R1+0x140] ;  /* 0x00014000013c7983 */ /* 0x002ea20000300800 */
[----:B---3--:R-:W-:-:S03]  /*36220*/  PRMT R7, R14, 0x7632, R7 ;  /* 0x000076320e077816 */ /* 0x008fc60000000007 */
[----:B------:R1:W-:Y:S04]  /*36230*/  @P5 STG.E.U16 desc[UR38][R8.64], R14 ;  /* 0x0000000e08005986 */ /* 0x0003e8000c101526 */
[----:B-1----:R-:W3:Y:S01]  /*36240*/  LDL.LU R14, [R1+0x130] ;  /* 0x00013000010e7983 */ /* 0x002ee20000300800 */
[----:B------:R-:W-:Y:S02]  /*36250*/  ISETP.LT.AND P2, PT, R31, UR59, !P2 ;  /* 0x0000003b1f007c0c */ /* 0x000fe4000d741270 */
[----:B------:R-:W-:Y:S01]  /*36260*/  ISETP.LT.AND P4, PT, R27, UR62, !P3 ;  /* 0x0000003e1b007c0c */ /* 0x000fe2000df81270 */
[C---:B------:R-:W-:Y:S01]  /*36270*/  IMAD.WIDE R4, R10.reuse, 0x2, R56 ;  /* 0x000000020a047825 */ /* 0x040fe200078e0238 */
[----:B------:R-:W-:Y:S01]  /*36280*/  ISETP.LT.AND P6, PT, R61, UR63, !P3 ;  /* 0x0000003f3d007c0c */ /* 0x000fe2000dfc1270 */
[----:B------:R-:W1:Y:S02]  /*36290*/  LDCU UR59, c[0x0][0x398] ;  /* 0x00007300ff3b77ac */ /* 0x000e640008000800 */
[----:B------:R-:W-:Y:S01]  /*362a0*/  VIADD R10, R10, UR4 ;  /* 0x000000040a0a7c36 */ /* 0x000fe20008000000 */
[----:B------:R-:W-:Y:S01]  /*362b0*/  ISETP.LT.AND P5, PT, R23, UR65, !P3 ;  /* 0x0000004117007c0c */ /* 0x000fe2000dfa1270 */
[----:B------:R-:W-:Y:S01]  /*362c0*/  VIADD R6, R22, 0x19 ;  /* 0x0000001916067836 */ /* 0x000fe20000000000 */
[----:B------:R-:W0:Y:S03]  /*362d0*/  LDCU UR62, c[0x0][0x39c] ;  /* 0x00007380ff3e77ac */ /* 0x000e260008000800 */
[----:B------:R1:W-:Y:S01]  /*362e0*/  @P2 STG.E.U16 desc[UR38][R4.64], R7 ;  /* 0x0000000704002986 */ /* 0x0003e2000c101526 */
[----:B------:R-:W-:-:S02]  /*362f0*/  ISETP.GE.AND P2, PT, R6, UR69, PT ;  /* 0x0000004506007c0c */ /* 0x000fc4000bf46270 */
[----:B------:R-:W-:Y:S01]  /*36300*/  ISETP.LT.AND P3, PT, R31, UR64, !P3 ;  /* 0x000000401f007c0c */ /* 0x000fe2000df61270 */
[----:B------:R-:W-:-:S04]  /*36310*/  IMAD.WIDE R8, R10, 0x2, R54 ;  /* 0x000000020a087825 */ /* 0x000fc800078e0236 */
[----:B-1----:R-:W-:-:S04]  /*36320*/  IMAD.WIDE R4, R10, 0x2, R2 ;  /* 0x000000020a047825 */ /* 0x002fc800078e0202 */
[----:B------:R-:W-:Y:S01]  /*36330*/  IMAD.WIDE R6, R10, 0x2, R52 ;  /* 0x000000020a067825 */ /* 0x000fe200078e0234 */
[----:B----4-:R-:W-:Y:S01]  /*36340*/  PRMT R11, R59, 0x7632, R11 ;  /* 0x000076323b0b7816 */ /* 0x010fe2000000000b */
[----:B------:R1:W-:Y:S04]  /*36350*/  @P4 STG.E.U16 desc[UR38][R4.64], R59 ;  /* 0x0000003b04004986 */ /* 0x0003e8000c101526 */
[----:B------:R4:W-:Y:S01]  /*36360*/  @P6 STG.E.U16 desc[UR38][R6.64], R11 ;  /* 0x0000000b06006986 */ /* 0x0009e2000c101526 */
[----:B------:R-:W-:-:S03]  /*36370*/  ISETP.LT.AND P6, PT, R27, UR67, !P1 ;  /* 0x000000431b007c0c */ /* 0x000fc6000cfc1270 */
[----:B-1----:R-:W3:Y:S01]  /*36380*/  LDL.LU R59, [R1+0x120] ;  /* 0x00012000013b7983 */ /* 0x002ee20000300800 */
[C---:B------:R-:W-:Y:S01]  /*36390*/  VIADD R4, R10.reuse, UR4 ;  /* 0x000000040a047c36 */ /* 0x040fe20008000000 */
[----:B--2---:R-:W-:Y:S02]  /*363a0*/  PRMT R5, R15, 0x7632, R5 ;  /* 0x000076320f057816 */ /* 0x004fe40000000005 */
[----:B------:R1:W-:Y:S01]  /*363b0*/  @P5 STG.E.U16 desc[UR38][R8.64], R15 ;  /* 0x0000000f08005986 */ /* 0x0003e2000c101526 */
[----:B----4-:R-:W-:Y:S01]  /*363c0*/  IMAD.WIDE R6, R10, 0x2, R56 ;  /* 0x000000020a067825 */ /* 0x010fe200078e0238 */
[----:B------:R-:W-:Y:S02]  /*363d0*/  ISETP.LT.AND P5, PT, R61, UR68, !P1 ;  /* 0x000000443d007c0c */ /* 0x000fe4000cfa1270 */
[----:B------:R-:W-:Y:S02]  /*363e0*/  ISETP.LT.AND P4, PT, R23, UR70, !P1 ;  /* 0x0000004617007c0c */ /* 0x000fe4000cf81270 */
[----:B------:R2:W-:Y:S04]  /*363f0*/  @P3 STG.E.U16 desc[UR38][R6.64], R5 ;  /* 0x0000000506003986 */ /* 0x0005e8000c101526 */
[----:B-1----:R-:W4:Y:S01]  /*36400*/  LDL.LU R15, [R1+0x110] ;  /* 0x00011000010f7983 */ /* 0x002f220000300800 */
[----:B------:R-:W-:-:S04]  /*36410*/  IMAD.WIDE R8, R4, 0x2, R52 ;  /* 0x0000000204087825 */ /* 0x000fc800078e0234 */
[----:B--2---:R-:W-:-:S04]  /*36420*/  IMAD.WIDE R6, R4, 0x2, R2 ;  /* 0x0000000204067825 */ /* 0x004fc800078e0202 */
[----:B------:R-:W-:Y:S01]  /*36430*/  VIADD R5, R22, 0x1a ;  /* 0x0000001a16057836 */ /* 0x000fe20000000000 */
[----:B------:R-:W-:Y:S01]  /*36440*/  PRMT R58, R60, 0x7632, R58 ;  /* 0x000076323c3a7816 */ /* 0x000fe2000000003a */
[----:B------:R1:W-:Y:S01]  /*36450*/  @P6 STG.E.U16 desc[UR38][R6.64], R60 ;  /* 0x0000003c06006986 */ /* 0x0003e2000c101526 */
[C---:B------:R-:W-:Y:S01]  /*36460*/  IMAD.WIDE R10, R4.reuse, 0x2, R54 ;  /* 0x00000002040a7825 */ /* 0x040fe200078e0236 */
[----:B------:R-:W-:Y:S01]  /*36470*/  ISETP.LT.AND P3, PT, R31, UR24, !P1 ;  /* 0x000000181f007c0c */ /* 0x000fe2000cf61270 */
[----:B------:R-:W2:Y:S01]  /*36480*/  LDCU UR24, c[0x0][0x398] ;  /* 0x00007300ff1877ac */ /* 0x000ea20008000800 */
[----:B------:R-:W-:Y:S01]  /*36490*/  ISETP.GE.AND P1, PT, R5, UR34, PT ;  /* 0x0000002205007c0c */ /* 0x000fe2000bf26270 */
[----:B------:R-:W-:Y:S04]  /*364a0*/  @P5 STG.E.U16 desc[UR38][R8.64], R58 ;  /* 0x0000003a08005986 */ /* 0x000fe8000c101526 */
[----:B-1----:R-:W2:Y:S01]  /*364b0*/  LDL.LU R60, [R1+0x144] ;  /* 0x00014400013c7983 */ /* 0x002ea20000300800 */
[----:B------:R-:W-:Y:S01]  /*364c0*/  ISETP.LT.AND P6, PT, R27, UR71, !P2 ;  /* 0x000000471b007c0c */ /* 0x000fe2000d7c1270 */
[----:B------:R-:W-:Y:S01]  /*364d0*/  IMAD.WIDE R6, R4, 0x2, R56 ;  /* 0x0000000204067825 */ /* 0x000fe200078e0238 */
[----:B---3--:R-:W-:Y:S01]  /*364e0*/  PRMT R5, R14, 0x7632, R5 ;  /* 0x000076320e057816 */ /* 0x008fe20000000005 */
[----:B------:R1:W-:Y:S01]  /*364f0*/  @P4 STG.E.U16 desc[UR38][R10.64], R14 ;  /* 0x0000000e0a004986 */ /* 0x0003e2000c101526 */
[----:B------:R-:W3:Y:S03]  /*36500*/  LDCU UR34, c[0x0][0x398] ;  /* 0x00007300ff2277ac */ /* 0x000ee60008000800 */
[----:B-1----:R-:W3:Y:S01]  /*36510*/  LDL.LU R14, [R1+0x134] ;  /* 0x00013400010e7983 */ /* 0x002ee20000300800 */
[----:B------:R-:W-:Y:S01]  /*36520*/  VIADD R4, R4, UR4 ;  /* 0x0000000404047c36 */ /* 0x000fe20008000000 */
[----:B------:R-:W-:Y:S01]  /*36530*/  ISETP.LT.AND P5, PT, R61, UR26, !P2 ;  /* 0x0000001a3d007c0c */ /* 0x000fe2000d7a1270 */
[----:B------:R-:W1:Y:S01]  /*36540*/  LDCU UR26, c[0x0][0x398] ;  /* 0x00007300ff1a77ac */ /* 0x000e620008000800 */
[----:B------:R0:W-:Y:S01]  /*36550*/  @P3 STG.E.U16 desc[UR38][R6.64], R5 ;  /* 0x0000000506003986 */ /* 0x0001e2000c101526 */
[----:B------:R-:W-:-:S02]  /*36560*/  ISETP.LT.AND P4, PT, R23, UR72, !P2 ;  /* 0x0000004817007c0c */ /* 0x000fc4000d781270 */
[----:B------:R-:W-:Y:S01]  /*36570*/  ISETP.LT.AND P3, PT, R31, UR32, !P2 ;  /* 0x000000201f007c0c */ /* 0x000fe2000d761270 */
[C---:B------:R-:W-:Y:S01]  /*36580*/  IMAD.WIDE R8, R4.reuse, 0x2, R52 ;  /* 0x0000000204087825 */ /* 0x040fe200078e0234 */
[----:B------:R-:W1:Y:S03]  /*36590*/  LDCU UR32, c[0x0][0x39c] ;  /* 0x00007380ff2077ac */ /* 0x000e660008000800 */
[----:B0-----:R-:W-:-:S04]  /*365a0*/  IMAD.WIDE R6, R4, 0x2, R2 ;  /* 0x0000000204067825 */ /* 0x001fc800078e0202 */
[----:B------:R-:W-:Y:S02]  /*365b0*/  VIADD R5, R22, 0x1b ;  /* 0x0000001b16057836 */ /* 0x000fe40000000000 */
[----:B------:R-:W-:-:S03]  /*365c0*/  IMAD.WIDE R10, R4, 0x2, R54 ;  /* 0x00000002040a7825 */ /* 0x000fc600078e0236 */
[----:B------:R-:W-:Y:S01]  /*365d0*/  ISETP.GE.AND P2, PT, R5, UR42, PT ;  /* 0x0000002a05007c0c */ /* 0x000fe2000bf46270 */
[----:B------:R-:W0:Y:S01]  /*365e0*/  LDCU UR42, c[0x0][0x398] ;  /* 0x00007300ff2a77ac */ /* 0x000e220008000800 */
[----:B------:R-:W-:Y:S01]  /*365f0*/  PRMT R58, R59, 0x7632, R58 ;  /* 0x000076323b3a7816 */ /* 0x000fe2000000003a */
[----:B------:R0:W-:Y:S01]  /*36600*/  @P6 STG.E.U16 desc[UR38][R6.64], R59 ;  /* 0x0000003b06006986 */ /* 0x0001e2000c101526 */
[----:B------:R-:W-:Y:S01]  /*36610*/  ISETP.LT.AND P6, PT, R27, UR40, !P1 ;  /* 0x000000281b007c0c */ /* 0x000fe2000cfc1270 */
[----:B------:R-:W1:Y:S02]  /*36620*/  LDCU UR40, c[0x0][0x398] ;  /* 0x00007300ff2877ac */ /* 0x000e640008000800 */
[----:B------:R-:W-:Y:S04]  /*36630*/  @P5 STG.E.U16 desc[UR38][R8.64], R58 ;  /* 0x0000003a08005986 */ /* 0x000fe8000c101526 */
[----:B0-----:R-:W3:Y:S01]  /*36640*/  LDL.LU R59, [R1+0x124] ;  /* 0x00012400013b7983 */ /* 0x001ee20000300800 */
[----:B------:R-:W-:Y:S01]  /*36650*/  IMAD.WIDE R6, R4, 0x2, R56 ;  /* 0x0000000204067825 */ /* 0x000fe200078e0238 */
[----:B----4-:R-:W-:-:S02]  /*36660*/  PRMT R5, R15, 0x7632, R5 ;  /* 0x000076320f057816 */ /* 0x010fc40000000005 */
[----:B------:R0:W-:Y:S01]  /*36670*/  @P4 STG.E.U16 desc[UR38][R10.64], R15 ;  /* 0x0000000f0a004986 */ /* 0x0001e2000c101526 */
[----:B------:R-:W-:Y:S01]  /*36680*/  VIADD R4, R4, UR4 ;  /* 0x0000000404047c36 */ /* 0x000fe20008000000 */
[----:B------:R-:W-:Y:S01]  /*36690*/  ISETP.LT.AND P5, PT, R61, UR36, !P1 ;  /* 0x000000243d007c0c */ /* 0x000fe2000cfa1270 */
[----:B------:R-:W4:Y:S01]  /*366a0*/  LDCU UR36, c[0x0][0x398] ;  /* 0x00007300ff2477ac */ /* 0x000f220008000800 */
[----:B------:R-:W-:Y:S01]  /*366b0*/  ISETP.LT.AND P4, PT, R23, UR43, !P1 ;  /* 0x0000002b17007c0c */ /* 0x000fe2000cf81270 */
[----:B------:R1:W-:Y:S04]  /*366c0*/  @P3 STG.E.U16 desc[UR38][R6.64], R5 ;  /* 0x0000000506003986 */ /* 0x0003e8000c101526 */
[----:B0-----:R-:W4:Y:S01]  /*366d0*/  LDL.LU R15, [R1+0x114] ;  /* 0x00011400010f7983 */ /* 0x001f220000300800 */
[C---:B------:R-:W-:Y:S01]  /*366e0*/  IMAD.WIDE R8, R4.reuse, 0x2, R52 ;  /* 0x0000000204087825 */ /* 0x040fe200078e0234 */
[----:B------:R-:W0:Y:S03]  /*366f0*/  LDCU UR43, c[0x0][0x398] ;  /* 0x00007300ff2b77ac */ /* 0x000e260008000800 */
[----:B-1----:R-:W-:-:S04]  /*36700*/  IMAD.WIDE R6, R4, 0x2, R2 ;  /* 0x0000000204067825 */ /* 0x002fc800078e0202 */
[----:B------:R-:W-:Y:S01]  /*36710*/  VIADD R5, R22, 0x1c ;  /* 0x0000001c16057836 */ /* 0x000fe20000000000 */
[----:B--2---:R-:W-:Y:S01]  /*36720*/  PRMT R58, R60, 0x7632, R58 ;  /* 0x000076323c3a7816 */ /* 0x004fe2000000003a */
        /* <DEDUP_REMOVED lines=11> */
[----:B------:R-:W-:Y:S01]  /*367e0*/  ISETP.LT.AND P5, PT, R61, UR44, !P2 ;  /* 0x0000002c3d007c0c */ /* 0x000fe2000d7a1270 */
[----:B------:R-:W-:Y:S01]  /*367f0*/  VIADD R4, R4, UR4 ;  /* 0x0000000404047c36 */ /* 0x000fe20008000000 */
[----:B------:R-:W3:Y:S01]  /*36800*/  LDCU UR46, c[0x0][0x398] ;  /* 0x00007300ff2e77ac */ /* 0x000ee20008000800 */
[----:B------:R-:W0:Y:S01]  /*36810*/  LDCU UR48, c[0x0][0x398] ;  /* 0x00007300ff3077ac */ /* 0x000e220008000800 */
[----:B-1----:R-:W3:Y:S01]  /*36820*/  LDL.LU R14, [R1+0x138] ;  /* 0x00013800010e7983 */ /* 0x002ee20000300800 */
[----:B------:R-:W-:-:S03]  /*36830*/  ISETP.LT.AND P4, PT, R23, UR50, !P2 ;  /* 0x0000003217007c0c */ /* 0x000fc6000d781270 */
[----:B------:R1:W-:Y:S01]  /*36840*/  @P3 STG.E.U16 desc[UR38][R6.64], R5 ;  /* 0x0000000506003986 */ /* 0x0003e2000c101526 */
[----:B------:R-:W-:Y:S01]  /*36850*/  ISETP.LT.AND P3, PT, R31, UR13, !P2 ;  /* 0x0000000d1f007c0c */ /* 0x000fe2000d761270 */
[C---:B------:R-:W-:Y:S01]  /*36860*/  IMAD.WIDE R8, R4.reuse, 0x2, R52 ;  /* 0x0000000204087825 */ /* 0x040fe200078e0234 */
[----:B------:R-:W0:Y:S03]  /*36870*/  LDCU UR13, c[0x0][0x39c] ;  /* 0x00007380ff0d77ac */ /* 0x000e260008000800 */
[C---:B------:R-:W-:Y:S01]  /*36880*/  IMAD.WIDE R10, R4.reuse, 0x2, R54 ;  /* 0x00000002040a7825 */ /* 0x040fe200078e0236 */
[----:B------:R-:W0:Y:S01]  /*36890*/  LDCU UR44, c[0x0][0x398] ;  /* 0x00007300ff2c77ac */ /* 0x000e220008000800 */
[----:B------:R-:W0:Y:S02]  /*368a0*/  LDCU UR50, c[0x0][0x398] ;  /* 0x00007300ff3277ac */ /* 0x000e240008000800 */
[----:B-1----:R-:W-:-:S04]  /*368b0*/  IMAD.WIDE R6, R4, 0x2, R2 ;  /* 0x0000000204067825 */ /* 0x002fc800078e0202 */
[----:B------:R-:W-:-:S05]  /*368c0*/  VIADD R5, R22, 0x1d ;  /* 0x0000001d16057836 */ /* 0x000fca0000000000 */
[----:B------:R-:W-:Y:S01]  /*368d0*/  ISETP.GE.AND P2, PT, R5, UR5, PT ;  /* 0x0000000505007c0c */ /* 0x000fe2000bf46270 */
[----:B------:R-:W1:Y:S01]  /*368e0*/  LDCU UR5, c[0x0][0x398] ;  /* 0x00007300ff0577ac */ /* 0x000e620008000800 */
        /* <DEDUP_REMOVED lines=9> */
[----:B------:R-:W-:Y:S02]  /*36980*/  ISETP.LT.AND P5, PT, R61, UR74, !P1 ;  /* 0x0000004a3d007c0c */ /* 0x000fe4000cfa1270 */
[----:B------:R-:W-:Y:S01]  /*36990*/  ISETP.LT.AND P4, PT, R23, UR75, !P1 ;  /* 0x0000004b17007c0c */ /* 0x000fe2000cf81270 */
[----:B------:R4:W-:Y:S04]  /*369a0*/  @P3 STG.E.U16 desc[UR38][R6.64], R5 ;  /* 0x0000000506003986 */ /* 0x0009e8000c101526 */
[----:B0-----:R-:W3:Y:S01]  /*369b0*/  LDL.LU R15, [R1+0x118] ;  /* 0x00011800010f7983 */ /* 0x001ee20000300800 */
[----:B------:R-:W-:-:S04]  /*369c0*/  VIADD R11, R4, UR4 ;  /* 0x00000004040b7c36 */ /* 0x000fc80008000000 */
[----:B----4-:R-:W-:-:S04]  /*369d0*/  IMAD.WIDE R4, R11, 0x2, R2 ;  /* 0x000000020b047825 */ /* 0x010fc800078e0202 */
[C---:B------:R-:W-:Y:S01]  /*369e0*/  IMAD.WIDE R6, R11.reuse, 0x2, R52 ;  /* 0x000000020b067825 */ /* 0x040fe200078e0234 */
[----:B--2---:R-:W-:Y:S01]  /*369f0*/  PRMT R58, R60, 0x7632, R58 ;  /* 0x000076323c3a7816 */ /* 0x004fe2000000003a */
[----:B------:R0:W-:Y:S02]  /*36a00*/  @P6 STG.E.U16 desc[UR38][R4.64], R60 ;  /* 0x0000003c04006986 */ /* 0x0001e4000c101526 */
[----:B------:R-:W-:Y:S02]  /*36a10*/  IMAD.WIDE R8, R11, 0x2, R54 ;  /* 0x000000020b087825 */ /* 0x000fe400078e0236 */
[----:B------:R2:W-:Y:S04]  /*36a20*/  @P5 STG.E.U16 desc[UR38][R6.64], R58 ;  /* 0x0000003a06005986 */ /* 0x0005e8000c101526 */
[----:B0-----:R-:W4:Y:S04]  /*36a30*/  LDL.LU R60, [R1+0x14c] ;  /* 0x00014c00013c7983 */ /* 0x001f280000300800 */
[----:B---3--:R0:W-:Y:S01]  /*36a40*/  @P4 STG.E.U16 desc[UR38][R8.64], R14 ;  /* 0x0000000e08004986 */ /* 0x0081e2000c101526 */
[----:B--2---:R-:W-:-:S03]  /*36a50*/  PRMT R6, R14, 0x7632, R6 ;  /* 0x000076320e067816 */ /* 0x004fc60000000006 */
[----:B0-----:R-:W2:Y:S01]  /*36a60*/  LDL.LU R14, [R1+0x13c] ;  /* 0x00013c00010e7983 */ /* 0x001ea20000300800 */
[----:B------:R-:W-:Y:S01]  /*36a70*/  ISETP.LT.AND P3, PT, R31, UR15, !P1 ;  /* 0x0000000f1f007c0c */ /* 0x000fe2000cf61270 */
[----:B------:R-:W-:Y:S01]  /*36a80*/  IMAD.WIDE R4, R11, 0x2, R56 ;  /* 0x000000020b047825 */ /* 0x000fe200078e0238 */
[----:B------:R-:W-:Y:S01]  /*36a90*/  ISETP.LT.AND P4, PT, R27, UR73, !P2 ;  /* 0x000000491b007c0c */ /* 0x000fe2000d781270 */
[----:B------:R-:W0:Y:S01]  /*36aa0*/  LDCU UR15, c[0x0][0x398] ;  /* 0x00007300ff0f77ac */ /* 0x000e220008000800 */
[----:B------:R-:W-:Y:S01]  /*36ab0*/  ISETP.LT.AND P5, PT, R61, UR11, !P2 ;  /* 0x0000000b3d007c0c */ /* 0x000fe2000d7a1270 */
[----:B------:R-:W-:Y:S01]  /*36ac0*/  VIADD R11, R11, UR4 ;  /* 0x000000040b0b7c36 */ /* 0x000fe20008000000 */
[----:B------:R-:W-:Y:S01]  /*36ad0*/  ISETP.LT.AND P6, PT, R23, UR76, !P2 ;  /* 0x0000004c17007c0c */ /* 0x000fe2000d7c1270 */
[C---:B------:R-:W-:Y:S01]  /*36ae0*/  VIADD R10, R22.reuse, 0x1e ;  /* 0x0000001e160a7836 */ /* 0x040fe20000000000 */
[----:B------:R-:W3:Y:S01]  /*36af0*/  LDCU UR11, c[0x0][0x39c] ;  /* 0x00007380ff0b77ac */ /* 0x000ee20008000800 */
[----:B------:R-:W-:-:S04]  /*36b00*/  VIADD R8, R22, 0x1f ;  /* 0x0000001f16087836 */ /* 0x000fc80000000000 */
[----:B------:R0:W-:Y:S01]  /*36b10*/  @P3 STG.E.U16 desc[UR38][R4.64], R6 ;  /* 0x0000000604003986 */ /* 0x0001e2000c101526 */
[----:B------:R-:W-:Y:S01]  /*36b20*/  ISETP.GE.AND P1, PT, R10, UR14, PT ;  /* 0x0000000e0a007c0c */ /* 0x000fe2000bf26270 */
[----:B------:R-:W1:Y:S01]  /*36b30*/  LDCU UR14, c[0x0][0x398] ;  /* 0x00007300ff0e77ac */ /* 0x000e620008000800 */
[----:B------:R-:W-:Y:S01]  /*36b40*/  ISETP.GE.AND P3, PT, R8, UR16, PT ;  /* 0x0000001008007c0c */ /* 0x000fe2000bf66270 */
[----:B------:R-:W-:Y:S01]  /*36b50*/  IMAD.WIDE R8, R11, 0x2, R54 ;  /* 0x000000020b087825 */ /* 0x000fe200078e0236 */
[----:B------:R-:W-:Y:S01]  /*36b60*/  ISETP.LT.AND P2, PT, R31, UR10, !P2 ;  /* 0x0000000a1f007c0c */ /* 0x000fe2000d741270 */
[----:B------:R-:W1:Y:S01]  /*36b70*/  LDCU UR16, c[0x0][0x398] ;  /* 0x00007300ff1077ac */ /* 0x000e620008000800 */
[----:B------:R-:W1:Y:S01]  /*36b80*/  LDCU UR10, c[0x0][0x398] ;  /* 0x00007300ff0a77ac */ /* 0x000e620008000800 */
[----:B0-----:R-:W-:-:S04]  /*36b90*/  IMAD.WIDE R4, R11, 0x2, R2 ;  /* 0x000000020b047825 */ /* 0x001fc800078e0202 */
[----:B------:R-:W-:Y:S01]  /*36ba0*/  IMAD.WIDE R6, R11, 0x2, R52 ;  /* 0x000000020b067825 */ /* 0x000fe200078e0234 */
[----:B------:R-:W-:Y:S01]  /*36bb0*/  PRMT R10, R59, 0x7632, R10 ;  /* 0x000076323b0a7816 */ /* 0x000fe2000000000a */
[----:B------:R0:W-:Y:S04]  /*36bc0*/  @P4 STG.E.U16 desc[UR38][R4.64], R59 ;  /* 0x0000003b04004986 */ /* 0x0001e8000c101526 */
[----:B------:R1:W-:Y:S01]  /*36bd0*/  @P5 STG.E.U16 desc[UR38][R6.64], R10 ;  /* 0x0000000a06005986 */ /* 0x0003e2000c101526 */
[----:B------:R-:W-:Y:S01]  /*36be0*/  ISETP.LT.AND P5, PT, R27, UR12, !P1 ;  /* 0x0000000c1b007c0c */ /* 0x000fe2000cfa1270 */
[----:B------:R-:W2:Y:S02]  /*36bf0*/  LDCU UR12, c[0x0][0x398] ;  /* 0x00007300ff0c77ac */ /* 0x000ea40008000800 */
[----:B0-----:R-:W3:Y:S01]  /*36c00*/  LDL.LU R59, [R1+0x12c] ;  /* 0x00012c00013b7983 */ /* 0x001ee20000300800 */
[----:B------:R-:W-:-:S03]  /*36c10*/  PRMT R58, R15, 0x7632, R58 ;  /* 0x000076320f3a7816 */ /* 0x000fc6000000003a */
[----:B------:R0:W-:Y:S01]  /*36c20*/  @P6 STG.E.U16 desc[UR38][R8.64], R15 ;  /* 0x0000000f08006986 */ /* 0x0001e2000c101526 */
[----:B-1----:R-:W-:Y:S01]  /*36c30*/  VIADD R10, R11, UR4 ;  /* 0x000000040b0a7c36 */ /* 0x002fe20008000000 */
[----:B------:R-:W-:Y:S01]  /*36c40*/  ISETP.LT.AND P6, PT, R61, UR17, !P1 ;  /* 0x000000113d007c0c */ /* 0x000fe2000cfc1270 */
[----:B------:R-:W-:Y:S01]  /*36c50*/  IMAD.WIDE R4, R11, 0x2, R56 ;  /* 0x000000020b047825 */ /* 0x000fe200078e0238 */
[----:B------:R-:W-:Y:S01]  /*36c60*/  ISETP.LT.AND P4, PT, R23, UR18, !P1 ;  /* 0x0000001217007c0c */ /* 0x000fe2000cf81270 */
[----:B------:R-:W1:Y:S02]  /*36c70*/  LDCU UR18, c[0x0][0x39c] ;  /* 0x00007380ff1277ac */ /* 0x000e640008000800 */
[C---:B------:R-:W-:Y:S01]  /*36c80*/  IMAD.WIDE R6, R10.reuse, 0x2, R2 ;  /* 0x000000020a067825 */ /* 0x040fe200078e0202 */
[----:B0-----:R-:W3:Y:S03]  /*36c90*/  LDL.LU R15, [R1+0x11c] ;  /* 0x00011c00010f7983 */ /* 0x001ee60000300800 */
[----:B------:R-:W-:Y:S01]  /*36ca0*/  IMAD.WIDE R8, R10, 0x2, R52 ;  /* 0x000000020a087825 */ /* 0x000fe200078e0234 */
[----:B------:R-:W0:Y:S01]  /*36cb0*/  LDCU UR17, c[0x0][0x398] ;  /* 0x00007300ff1177ac */ /* 0x000e220008000800 */
[----:B------:R1:W-:Y:S01]  /*36cc0*/  @P2 STG.E.U16 desc[UR38][R4.64], R58 ;  /* 0x0000003a04002986 */ /* 0x0003e2000c101526 */
[----:B----4-:R-:W-:-:S03]  /*36cd0*/  PRMT R11, R60, 0x7632, R11 ;  /* 0x000076323c0b7816 */ /* 0x010fc6000000000b */
[----:B------:R4:W-:Y:S01]  /*36ce0*/  @P5 STG.E.U16 desc[UR38][R6.64], R60 ;  /* 0x0000003c06005986 */ /* 0x0009e2000c101526 */
[----:B-1----:R-:W-:-:S03]  /*36cf0*/  IMAD.WIDE R4, R10, 0x2, R54 ;  /* 0x000000020a047825 */ /* 0x002fc600078e0236 */
[----:B------:R1:W-:Y:S04]  /*36d00*/  @P6 STG.E.U16 desc[UR38][R8.64], R11 ;  /* 0x0000000b08006986 */ /* 0x0003e8000c101526 */
[----:B----4-:R-:W4:Y:S04]  /*36d10*/  LDL.LU R60, [R1+0x190] ;  /* 0x00019000013c7983 */ /* 0x010f280000300800 */
[----:B--2---:R2:W-:Y:S01]  /*36d20*/  @P4 STG.E.U16 desc[UR38][R4.64], R14 ;  /* 0x0000000e04004986 */ /* 0x0045e2000c101526 */
[----:B-1----:R-:W-:-:S03]  /*36d30*/  PRMT R9, R14, 0x7632, R9 ;  /* 0x000076320e097816 */ /* 0x002fc60000000009 */
[----:B--2---:R-:W2:Y:S01]  /*36d40*/  LDL.LU R14, [R1+0x180] ;  /* 0x00018000010e7983 */ /* 0x004ea20000300800 */
[----:B------:R-:W-:Y:S02]  /*36d50*/  ISETP.LT.AND P2, PT, R31, UR21, !P1 ;  /* 0x000000151f007c0c */ /* 0x000fe4000cf41270 */
[----:B------:R-:W-:Y:S01]  /*36d60*/  ISETP.LT.AND P6, PT, R27, UR9, !P3 ;  /* 0x000000091b007c0c */ /* 0x000fe2000dfc1270 */
[----:B------:R-:W-:Y:S01]  /*36d70*/  VIADD R4, R22, 0x20 ;  /* 0x0000002016047836 */ /* 0x000fe20000000000 */
[----:B------:R-:W-:Y:S01]  /*36d80*/  ISETP.LT.AND P4, PT, R61, UR77, !P3 ;  /* 0x0000004d3d007c0c */ /* 0x000fe2000df81270 */
[C---:B------:R-:W-:Y:S01]  /*36d90*/  VIADD R8, R10.reuse, UR4 ;  /* 0x000000040a087c36 */ /* 0x040fe20008000000 */
[----:B------:R-:W-:Y:S01]  /*36da0*/  ISETP.LT.AND P5, PT, R23, UR20, !P3 ;  /* 0x0000001417007c0c */ /* 0x000fe2000dfa1270 */
[----:B------:R-:W-:Y:S01]  /*36db0*/  IMAD.WIDE R6, R10, 0x2, R56 ;  /* 0x000000020a067825 */ /* 0x000fe200078e0238 */
[----:B------:R-:W-:Y:S01]  /*36dc0*/  ISETP.GE.AND P1, PT, R4, UR22, PT ;  /* 0x0000001604007c0c */ /* 0x000fe2000bf26270 */
[----:B------:R-:W1:Y:S02]  /*36dd0*/  LDCU UR22, c[0x0][0x39c] ;  /* 0x00007380ff1677ac */ /* 0x000e640008000800 */
[C---:B------:R-:W-:Y:S01]  /*36de0*/  IMAD.WIDE R4, R8.reuse, 0x2, R2 ;  /* 0x0000000208047825 */ /* 0x040fe200078e0202 */
[----:B------:R-:W-:Y:S01]  /*36df0*/  ISETP.LT.AND P3, PT, R31, UR19, !P3 ;  /* 0x000000131f007c0c */ /* 0x000fe2000df61270 */
[----:B------:R0:W-:Y:S01]  /*36e00*/  @P2 STG.E.U16 desc[UR38][R6.64], R9 ;  /* 0x0000000906002986 */ /* 0x0001e2000c101526 */
[----:B------:R-:W1:Y:S01]  /*36e10*/  LDCU UR21, c[0x0][0x398] ;  /* 0x00007300ff1577ac */ /* 0x000e620008000800 */
[----:B------:R-:W1:Y:S01]  /*36e20*/  LDCU UR9, c[0x0][0x398] ;  /* 0x00007300ff0977ac */ /* 0x000e620008000800 */
[----:B------:R-:W1:Y:S01]  /*36e30*/  LDCU UR20, c[0x0][0x398] ;  /* 0x00007300ff1477ac */ /* 0x000e620008000800 */
[C---:B0-----:R-:W-:Y:S01]  /*36e40*/  IMAD.WIDE R6, R8.reuse, 0x2, R52 ;  /* 0x0000000208067825 */ /* 0x041fe200078e0234 */
[----:B------:R-:W0:Y:S01]  /*36e50*/  LDCU UR19, c[0x0][0x398] ;  /* 0x00007300ff1377ac */ /* 0x000e220008000800 */
[----:B---3--:R-:W-:Y:S01]  /*36e60*/  PRMT R9, R59, 0x7632, R9 ;  /* 0x000076323b097816 */ /* 0x008fe20000000009 */
[----:B------:R3:W-:Y:S01]  /*36e70*/  @P6 STG.E.U16 desc[UR38][R4.64], R59 ;  /* 0x0000003b04006986 */ /* 0x0007e2000c101526 */
[----:B------:R-:W-:Y:S01]  /*36e80*/  ISETP.LT.AND P6, PT, R27, UR29, !P1 ;  /* 0x0000001d1b007c0c */ /* 0x000fe2000cfc1270 */
[----:B------:R-:W0:Y:S02]  /*36e90*/  LDCU UR29, c[0x0][0x398] ;  /* 0x00007300ff1d77ac */ /* 0x000e240008000800 */
[----:B------:R1:W-:Y:S01]  /*36ea0*/  @P4 STG.E.U16 desc[UR38][R6.64], R9 ;  /* 0x0000000906004986 */ /* 0x0003e2000c101526 */
[----:B---3--:R-:W-:-:S03]  /*36eb0*/  IMAD.WIDE R4, R8, 0x2, R54 ;  /* 0x0000000208047825 */ /* 0x008fc600078e0236 */
[----:B------:R-:W3:Y:S01]  /*36ec0*/  LDL.LU R59, [R1+0x1a0] ;  /* 0x0001a000013b7983 */ /* 0x000ee20000300800 */
[----:B-1----:R-:W-:-:S03]  /*36ed0*/  PRMT R9, R15, 0x7632, R9 ;  /* 0x000076320f097816 */ /* 0x002fc60000000009 */
[----:B------:R1:W-:Y:S01]  /*36ee0*/  @P5 STG.E.U16 desc[UR38][R4.64], R15 ;  /* 0x0000000f04005986 */ /* 0x0003e2000c101526 */
[C---:B------:R-:W-:Y:S01]  /*36ef0*/  IMAD.WIDE R6, R8.reuse, 0x2, R56 ;  /* 0x0000000208067825 */ /* 0x040fe200078e0238 */
[----:B------:R-:W-:Y:S01]  /*36f00*/  ISETP.LT.AND P4, PT, R61, UR23, !P1 ;  /* 0x000000173d007c0c */ /* 0x000fe2000cf81270 */
[----:B------:R-:W0:Y:S01]  /*36f10*/  LDCU UR23, c[0x0][0x398] ;  /* 0x00007300ff1777ac */ /* 0x000e220008000800 */
[----:B------:R-:W-:Y:S02]  /*36f20*/  ISETP.LT.AND P5, PT, R23, UR30, !P1 ;  /* 0x0000001e17007c0c */ /* 0x000fe4000cfa1270 */
[----:B------:R0:W-:Y:S04]  /*36f30*/  @P3 STG.E.U16 desc[UR38][R6.64], R9 ;  /* 0x0000000906003986 */ /* 0x0001e8000c101526 */
[----:B-1----:R-:W3:Y:S01]  /*36f40*/  LDL.LU R15, [R1+0x170] ;  /* 0x00017000010f7983 */ /* 0x002ee20000300800 */
[----:B------:R-:W-:Y:S01]  /*36f50*/  VIADD R4, R8, UR4 ;  /* 0x0000000408047c36 */ /* 0x000fe20008000000 */
[----:B------:R-:W1:Y:S01]  /*36f60*/  LDCU UR30, c[0x0][0x398] ;  /* 0x00007300ff1e77ac */ /* 0x000e620008000800 */
[----:B------:R-:W-:-:S02]  /*36f70*/  VIADD R5, R22, 0x21 ;  /* 0x0000002116057836 */ /* 0x000fc40000000000 */
[----:B0-----:R-:W-:-:S03]  /*36f80*/  IMAD.WIDE R6, R4, 0x2, R2 ;  /* 0x0000000204067825 */ /* 0x001fc600078e0202 */
[----:B------:R-:W-:Y:S01]  /*36f90*/  ISETP.GE.AND P2, PT, R5, UR31, PT ;  /* 0x0000001f05007c0c */ /* 0x000fe2000bf46270 */
[----:B------:R-:W0:Y:S01]  /*36fa0*/  LDCU UR31, c[0x0][0x398] ;  /* 0x00007300ff1f77ac */ /* 0x000e220008000800 */
[----:B------:R-:W-:Y:S01]  /*36fb0*/  IMAD.WIDE R8, R4, 0x2, R52 ;  /* 0x0000000204087825 */ /* 0x000fe200078e0234 */
[----:B----4-:R-:W-:Y:S01]  /*36fc0*/  PRMT R5, R60, 0x7632, R5 ;  /* 0x000076323c057816 */ /* 0x010fe20000000005 */
[----:B------:R4:W-:Y:S02]  /*36fd0*/  @P6 STG.E.U16 desc[UR38][R6.64], R60 ;  /* 0x0000003c06006986 */ /* 0x0009e4000c101526 */
[----:B------:R-:W-:Y:S02]  /*36fe0*/  IMAD.WIDE R10, R4, 0x2, R54 ;  /* 0x00000002040a7825 */ /* 0x000fe400078e0236 */
[----:B------:R0:W-:Y:S04]  /*36ff0*/  @P4 STG.E.U16 desc[UR38][R8.64], R5 ;  /* 0x0000000508004986 */ /* 0x0001e8000c101526 */
[----:B----4-:R-:W4:Y:S04]  /*37000*/  LDL.LU R60, [R1+0x194] ;  /* 0x00019400013c7983 */ /* 0x010f280000300800 */
[----:B--2---:R2:W-:Y:S01]  /*37010*/  @P5 STG.E.U16 desc[UR38][R10.64], R14 ;  /* 0x0000000e0a005986 */ /* 0x0045e2000c101526 */
[----:B0-----:R-:W-:-:S03]  /*37020*/  PRMT R8, R14, 0x7632, R8 ;  /* 0x000076320e087816 */ /* 0x001fc60000000008 */
[----:B--2---:R-:W2:Y:S01]  /*37030*/  LDL.LU R14, [R1+0x184] ;  /* 0x00018400010e7983 */ /* 0x004ea20000300800 */
[----:B------:R-:W-:Y:S02]  /*37040*/  ISETP.LT.AND P1, PT, R31, UR28, !P1 ;  /* 0x0000001c1f007c0c */ /* 0x000fe4000cf21270 */
[----:B------:R-:W-:Y:S01]  /*37050*/  ISETP.LT.AND P6, PT, R27, UR45, !P2 ;  /* 0x0000002d1b007c0c */ /* 0x000fe2000d7c1270 */
[----:B------:R-:W-:Y:S01]  /*37060*/  IMAD.WIDE R6, R4, 0x2, R56 ;  /* 0x0000000204067825 */ /* 0x000fe200078e0238 */
[----:B------:R-:W-:Y:S01]  /*37070*/  ISETP.LT.AND P4, PT, R61, UR54, !P2 ;  /* 0x000000363d007c0c */ /* 0x000fe2000d781270 */
[----:B------:R-:W0:Y:S02]  /*37080*/  LDCU UR28, c[0x0][0x39c] ;  /* 0x00007380ff1c77ac */ /* 0x000e240008000800 */
[----:B------:R-:W-:Y:S02]  /*37090*/  VIADD R5, R22, 0x22 ;  /* 0x0000002216057836 */ /* 0x000fe40000000000 */
[----:B------:R-:W-:Y:S01]  /*370a0*/  VIADD R4, R4, UR4 ;  /* 0x0000000404047c36 */ /* 0x000fe20008000000 */
[----:B------:R-:W-:Y:S01]  /*370b0*/  ISETP.LT.AND P5, PT, R23, UR55, !P2 ;  /* 0x0000003717007c0c */ /* 0x000fe2000d7a1270 */
[----:B------:R-:W0:Y:S01]  /*370c0*/  LDCU UR45, c[0x0][0x398] ;  /* 0x00007300ff2d77ac */ /* 0x000e220008000800 */
[----:B------:R-:W-:Y:S01]  /*370d0*/  ISETP.LT.AND P2, PT, R31, UR56, !P2 ;  /* 0x000000381f007c0c */ /* 0x000fe2000d741270 */
[----:B------:R1:W-:Y:S01]  /*370e0*/  @P1 STG.E.U16 desc[UR38][R6.64], R8 ;  /* 0x0000000806001986 */ /* 0x0003e2000c101526 */
[----:B------:R-:W-:Y:S01]  /*370f0*/  ISETP.GE.AND P3, PT, R5, UR58, PT ;  /* 0x0000003a05007c0c */ /* 0x000fe2000bf66270 */
[C---:B------:R-:W-:Y:S01]  /*37100*/  IMAD.WIDE R10, R4.reuse, 0x2, R54 ;  /* 0x00000002040a7825 */ /* 0x040fe200078e0236 */
[----:B------:R-:W0:Y:S01]  /*37110*/  LDCU UR56, c[0x0][0x39c] ;  /* 0x00007380ff3877ac */ /* 0x000e220008000800 */
[----:B------:R-:W0:Y:S01]  /*37120*/  LDCU UR54, c[0x0][0x398] ;  /* 0x00007300ff3677ac */ /* 0x000e220008000800 */
[----:B------:R-:W0:Y:S01]  /*37130*/  LDCU UR55, c[0x0][0x398] ;  /* 0x00007300ff3777ac */ /* 0x000e220008000800 */
[----:B-1----:R-:W-:-:S04]  /*37140*/  IMAD.WIDE R6, R4, 0x2, R2 ;  /* 0x0000000204067825 */ /* 0x002fc800078e0202 */
[----:B------:R-:W-:Y:S01]  /*37150*/  IMAD.WIDE R8, R4, 0x2, R52 ;  /* 0x0000000204087825 */ /* 0x000fe200078e0234 */
[----:B---3--:R-:W-:Y:S01]  /*37160*/  PRMT R5, R59, 0x7632, R5 ;  /* 0x000076323b057816 */ /* 0x008fe20000000005 */
[----:B------:R1:W-:Y:S01]  /*37170*/  @P6 STG.E.U16 desc[UR38][R6.64], R59 ;  /* 0x0000003b06006986 */ /* 0x0003e2000c101526 */
[----:B------:R-:W-:-:S03]  /*37180*/  ISETP.LT.AND P6, PT, R27, UR57, !P3 ;  /* 0x000000391b007c0c */ /* 0x000fc6000dfc1270 */
[----:B------:R3:W-:Y:S01]  /*37190*/  @P4 STG.E.U16 desc[UR38][R8.64], R5 ;  /* 0x0000000508004986 */ /* 0x0007e2000c101526 */
[----:B------:R-:W-:-:S03]  /*371a0*/  ISETP.LT.AND P4, PT, R61, UR59, !P3 ;  /* 0x0000003b3d007c0c */ /* 0x000fc6000df81270 */
[----:B-1----:R-:W2:Y:S01]  /*371b0*/  LDL.LU R59, [R1+0x1a4] ;  /* 0x0001a400013b7983 */ /* 0x002ea20000300800 */
[----:B------:R-:W-:Y:S01]  /*371c0*/  IMAD.WIDE R6, R4, 0x2, R56 ;  /* 0x0000000204067825 */ /* 0x000fe200078e0238 */
[----:B---3--:R-:W-:-:S03]  /*371d0*/  PRMT R8, R15, 0x7632, R8 ;  /* 0x000076320f087816 */ /* 0x008fc60000000008 */
[----:B------:R-:W-:Y:S01]  /*371e0*/  VIADD R4, R4, UR4 ;  /* 0x0000000404047c36 */ /* 0x000fe20008000000 */
[----:B------:R1:W-:Y:S01]  /*371f0*/  @P5 STG.E.U16 desc[UR38][R10.64], R15 ;  /* 0x0000000f0a005986 */ /* 0x0003e2000c101526 */
[----:B------:R-:W-:Y:S01]  /*37200*/  ISETP.LT.AND P5, PT, R23, UR61, !P3 ;  /* 0x0000003d17007c0c */ /* 0x000fe2000dfa1270 */
[----:B------:R-:W-:Y:S02]  /*37210*/  VIADD R5, R22, 0x23 ;  /* 0x0000002316057836 */ /* 0x000fe40000000000 */
[----:B------:R3:W-:Y:S04]  /*37220*/  @P2 STG.E.U16 desc[UR38][R6.64], R8 ;  /* 0x0000000806002986 */ /* 0x0007e8000c101526 */
[----:B-1----:R-:W2:Y:S01]  /*37230*/  LDL.LU R15, [R1+0x174] ;  /* 0x00017400010f7983 */ /* 0x002ea20000300800 */
[----:B---3--:R-:W-:Y:S01]  /*37240*/  IMAD.WIDE R6, R4, 0x2, R2 ;  /* 0x0000000204067825 */ /* 0x008fe200078e0202 */
[----:B------:R-:W-:-:S03]  /*37250*/  ISETP.GE.AND P1, PT, R5, UR62, PT ;  /* 0x0000003e05007c0c */ /* 0x000fc6000bf26270 */
[----:B------:R-:W-:Y:S01]  /*37260*/  IMAD.WIDE R8, R4, 0x2, R52 ;  /* 0x0000000204087825 */ /* 0x000fe200078e0234 */
[----:B----4-:R-:W-:Y:S01]  /*37270*/  PRMT R5, R60, 0x7632, R5 ;  /* 0x000076323c057816 */ /* 0x010fe20000000005 */
[----:B------:R1:W-:Y:S02]  /*37280*/  @P6 STG.E.U16 desc[UR38][R6.64], R60 ;  /* 0x0000003c06006986 */ /* 0x0003e4000c101526 */
[----:B------:R-:W-:Y:S02]  /*37290*/  IMAD.WIDE R10, R4, 0x2, R54 ;  /* 0x00000002040a7825 */ /* 0x000fe400078e0236 */
[----:B------:R3:W-:Y:S04]  /*372a0*/  @P4 STG.E.U16 desc[UR38][R8.64], R5 ;  /* 0x0000000508004986 */ /* 0x0007e8000c101526 */
[----:B-1----:R-:W4:Y:S04]  /*372b0*/  LDL.LU R60, [R1+0x198] ;  /* 0x00019800013c7983 */ /* 0x002f280000300800 */
[----:B--2---:R1:W-:Y:S01]  /*372c0*/  @P5 STG.E.U16 desc[UR38][R10.64], R14 ;  /* 0x0000000e0a005986 */ /* 0x0043e2000c101526 */
[----:B---3--:R-:W-:-:S03]  /*372d0*/  PRMT R5, R14, 0x7632, R5 ;  /* 0x000076320e057816 */ /* 0x008fc60000000005 */
[----:B-1----:R-:W2:Y:S01]  /*372e0*/  LDL.LU R14, [R1+0x188] ;  /* 0x00018800010e7983 */ /* 0x002ea20000300800 */
        /* <DEDUP_REMOVED lines=9> */
[----:B------:R-:W3:Y:S02]  /*37380*/  LDCU UR26, c[0x0][0x39c] ;  /* 0x00007380ff1a77ac */ /* 0x000ee40008000800 */
[----:B------:R0:W-:Y:S01]  /*37390*/  @P3 STG.E.U16 desc[UR38][R6.64], R5 ;  /* 0x0000000506003986 */ /* 0x0001e2000c101526 */
[----:B------:R-:W-:Y:S01]  /*373a0*/  ISETP.GE.AND P2, PT, R8, UR32, PT ;  /* 0x0000002008007c0c */ /* 0x000fe2000bf46270 */
[C---:B------:R-:W-:Y:S01]  /*373b0*/  IMAD.WIDE R8, R4.reuse, 0x2, R52 ;  /* 0x0000000204087825 */ /* 0x040fe200078e0234 */
[----:B------:R-:W1:Y:S03]  /*373c0*/  LDCU UR24, c[0x0][0x398] ;  /* 0x00007300ff1877ac */ /* 0x000e660008000800 */
[C---:B------:R-:W-:Y:S01]  /*373d0*/  IMAD.WIDE R10, R4.reuse, 0x2, R54 ;  /* 0x00000002040a7825 */ /* 0x040fe200078e0236 */
[----:B------:R-:W1:Y:S03]  /*373e0*/  LDCU UR32, c[0x0][0x398] ;  /* 0x00007300ff2077ac */ /* 0x000e660008000800 */
[----:B0-----:R-:W-:Y:S01]  /*373f0*/  IMAD.WIDE R6, R4, 0x2, R2 ;  /* 0x0000000204067825 */ /* 0x001fe200078e0202 */
[----:B------:R-:W-:-:S04]  /*37400*/  PRMT R5, R59, 0x7632, R5 ;  /* 0x000076323b057816 */ /* 0x000fc80000000005 */
[----:B------:R0:W-:Y:S01]  /*37410*/  @P6 STG.E.U16 desc[UR38][R6.64], R59 ;  /* 0x0000003b06006986 */ /* 0x0001e2000c101526 */
[----:B------:R-:W-:Y:S01]  /*37420*/  ISETP.LT.AND P6, PT, R27, UR36, !P2 ;  /* 0x000000241b007c0c */ /* 0x000fe2000d7c1270 */
[----:B------:R-:W1:Y:S02]  /*37430*/  LDCU UR36, c[0x0][0x398] ;  /* 0x00007300ff2477ac */ /* 0x000e640008000800 */
[----:B------:R1:W-:Y:S01]  /*37440*/  @P4 STG.E.U16 desc[UR38][R8.64], R5 ;  /* 0x0000000508004986 */ /* 0x0003e2000c101526 */
[----:B------:R-:W-:Y:S01]  /*37450*/  ISETP.LT.AND P4, PT, R61, UR40, !P2 ;  /* 0x000000283d007c0c */ /* 0x000fe2000d781270 */
[----:B------:R-:W2:Y:S02]  /*37460*/  LDCU UR40, c[0x0][0x398] ;  /* 0x00007300ff2877ac */ /* 0x000ea40008000800 */
[----:B0-----:R-:W3:Y:S01]  /*37470*/  LDL.LU R59, [R1+0x1a8] ;  /* 0x0001a800013b7983 */ /* 0x001ee20000300800 */
[----:B------:R-:W-:-:S03]  /*37480*/  IMAD.WIDE R6, R4, 0x2, R56 ;  /* 0x0000000204067825 */ /* 0x000fc600078e0238 */
[----:B------:R0:W-:Y:S01]  /*37490*/  @P5 STG.E.U16 desc[UR38][R10.64], R15 ;  /* 0x0000000f0a005986 */ /* 0x0001e2000c101526 */
[----:B-1----:R-:W-:Y:S02]  /*374a0*/  PRMT R5, R15, 0x7632, R5 ;  /* 0x000076320f057816 */ /* 0x002fe40000000005 */
[----:B------:R-:W-:Y:S01]  /*374b0*/  ISETP.LT.AND P5, PT, R23, UR41, !P2 ;  /* 0x0000002917007c0c */ /* 0x000fe2000d7a1270 */
[----:B------:R-:W-:Y:S01]  /*374c0*/  VIADD R8, R22, 0x25 ;  /* 0x0000002516087836 */ /* 0x000fe20000000000 */
[----:B------:R-:W1:Y:S01]  /*374d0*/  LDCU UR41, c[0x0][0x398] ;  /* 0x00007300ff2977ac */ /* 0x000e620008000800 */
[----:B------:R4:W-:Y:S01]  /*374e0*/  @P1 STG.E.U16 desc[UR38][R6.64], R5 ;  /* 0x0000000506001986 */ /* 0x0009e2000c101526 */
[----:B0-----:R-:W-:-:S03]  /*374f0*/  VIADD R10, R4, UR4 ;  /* 0x00000004040a7c36 */ /* 0x001fc60008000000 */
[----:B------:R-:W3:Y:S01]  /*37500*/  LDL.LU R15, [R1+0x178] ;  /* 0x00017800010f7983 */ /* 0x000ee20000300800 */
[----:B------:R-:W-:Y:S01]  /*37510*/  ISETP.GE.AND P3, PT, R8, UR13, PT ;  /* 0x0000000d08007c0c */ /* 0x000fe2000bf66270 */
[----:B------:R-:W0:Y:S01]  /*37520*/  LDCU UR13, c[0x0][0x39c] ;  /* 0x00007380ff0d77ac */ /* 0x000e220008000800 */
[----:B------:R-:W-:-:S04]  /*37530*/  IMAD.WIDE R8, R10, 0x2, R54 ;  /* 0x000000020a087825 */ /* 0x000fc800078e0236 */
[----:B----4-:R-:W-:Y:S01]  /*37540*/  IMAD.WIDE R4, R10, 0x2, R2 ;  /* 0x000000020a047825 */ /* 0x010fe200078e0202 */
[----:B------:R-:W-:-:S03]  /*37550*/  PRMT R11, R60, 0x7632, R11 ;  /* 0x000076323c0b7816 */ /* 0x000fc6000000000b */
[----:B------:R-:W-:Y:S01]  /*37560*/  IMAD.WIDE R6, R10, 0x2, R52 ;  /* 0x000000020a067825 */ /* 0x000fe200078e0234 */
[----:B------:R-:W-:Y:S04]  /*37570*/  @P6 STG.E.U16 desc[UR38][R4.64], R60 ;  /* 0x0000003c04006986 */ /* 0x000fe8000c101526 */
[----:B------:R4:W-:Y:S04]  /*37580*/  @P4 STG.E.U16 desc[UR38][R6.64], R11 ;  /* 0x0000000b06004986 */ /* 0x0009e8000c101526 */
[----:B--2---:R2:W-:Y:S01]  /*37590*/  @P5 STG.E.U16 desc[UR38][R8.64], R14 ;  /* 0x0000000e08005986 */ /* 0x0045e2000c101526 */
[----:B----4-:R-:W-:-:S03]  /*375a0*/  PRMT R6, R14, 0x7632, R6 ;  /* 0x000076320e067816 */ /* 0x010fc60000000006 */
[----:B--2---:R-:W2:Y:S04]  /*375b0*/  LDL.LU R14, [R1+0x19c] ;  /* 0x00019c00010e7983 */ /* 0x004ea80000300800 */
[----:B------:R-:W4:Y:S01]  /*375c0*/  LDL.LU R60, [R1+0x18c] ;  /* 0x00018c00013c7983 */ /* 0x000f220000300800 */
[----:B------:R-:W-:Y:S02]  /*375d0*/  ISETP.LT.AND P2, PT, R31, UR43, !P2 ;  /* 0x0000002b1f007c0c */ /* 0x000fe4000d741270 */
[----:B------:R-:W-:Y:S01]  /*375e0*/  ISETP.LT.AND P4, PT, R27, UR5, !P3 ;  /* 0x000000051b007c0c */ /* 0x000fe2000df81270 */
[----:B------:R-:W-:Y:S01]  /*375f0*/  IMAD.WIDE R4, R10, 0x2, R56 ;  /* 0x000000020a047825 */ /* 0x000fe200078e0238 */
[----:B------:R-:W-:Y:S01]  /*37600*/  ISETP.LT.AND P5, PT, R61, UR44, !P3 ;  /* 0x0000002c3d007c0c */ /* 0x000fe2000dfa1270 */
[----:B------:R-:W0:Y:S01]  /*37610*/  LDCU UR5, c[0x0][0x39c] ;  /* 0x00007380ff0577ac */ /* 0x000e220008000800 */
[----:B------:R-:W-:Y:S01]  /*37620*/  ISETP.LT.AND P6, PT, R23, UR15, !P3 ;  /* 0x0000000f17007c0c */ /* 0x000fe2000dfc1270 */
[----:B------:R-:W-:-:S02]  /*37630*/  VIADD R7, R22, 0x26 ;  /* 0x0000002616077836 */ /* 0x000fc40000000000 */
[----:B------:R-:W-:Y:S01]  /*37640*/  VIADD R8, R22, 0x27 ;  /* 0x0000002716087836 */ /* 0x000fe20000000000 */
[----:B------:R-:W0:Y:S01]  /*37650*/  LDCU UR15, c[0x0][0x398] ;  /* 0x00007300ff0f77ac */ /* 0x000e220008000800 */
[----:B------:R-:W-:Y:S01]  /*37660*/  VIADD R10, R10, UR4 ;  /* 0x000000040a0a7c36 */ /* 0x000fe20008000000 */
[----:B------:R-:W-:Y:S01]  /*37670*/  ISETP.GE.AND P1, PT, R7, UR11, PT ;  /* 0x0000000b07007c0c */ /* 0x000fe2000bf26270 */
[----:B------:R1:W-:Y:S01]  /*37680*/  @P2 STG.E.U16 desc[UR38][R4.64], R6 ;  /* 0x0000000604002986 */ /* 0x0003e2000c101526 */
[----:B------:R-:W-:Y:S01]  /*37690*/  ISETP.GE.AND P2, PT, R8, UR18, PT ;  /* 0x0000001208007c0c */ /* 0x000fe2000bf46270 */
[C---:B------:R-:W-:Y:S01]  /*376a0*/  IMAD.WIDE R8, R10.reuse, 0x2, R54 ;  /* 0x000000020a087825 */ /* 0x040fe200078e0236 */
[----:B------:R-:W-:Y:S01]  /*376b0*/  ISETP.LT.AND P3, PT, R31, UR14, !P3 ;  /* 0x0000000e1f007c0c */ /* 0x000fe2000df61270 */
[----:B------:R-:W0:Y:S01]  /*376c0*/  LDCU UR14, c[0x0][0x398] ;  /* 0x00007300ff0e77ac */ /* 0x000e220008000800 */
[----:B------:R-:W0:Y:S01]  /*376d0*/  LDCU UR18, c[0x0][0x398] ;  /* 0x00007300ff1277ac */ /* 0x000e220008000800 */
[C---:B-1----:R-:W-:Y:S01]  /*376e0*/  IMAD.WIDE R4, R10.reuse, 0x2, R2 ;  /* 0x000000020a047825 */ /* 0x042fe200078e0202 */
[----:B------:R-:W1:Y:S03]  /*376f0*/  LDCU UR11, c[0x0][0x39c] ;  /* 0x00007380ff0b77ac */ /* 0x000e660008000800 */
[C---:B------:R-:W-:Y:S01]  /*37700*/  IMAD.WIDE R6, R10.reuse, 0x2, R52 ;  /* 0x000000020a067825 */ /* 0x040fe200078e0234 */
[----:B---3--:R-:W-:Y:S01]  /*37710*/  PRMT R11, R59, 0x7632, R11 ;  /* 0x000076323b0b7816 */ /* 0x008fe2000000000b */
[----:B------:R3:W-:Y:S01]  /*37720*/  @P4 STG.E.U16 desc[UR38][R4.64], R59 ;  /* 0x0000003b04004986 */ /* 0x0007e2000c101526 */
[----:B------:R-:W-:Y:S01]  /*37730*/  ISETP.LT.AND P4, PT, R27, UR16, !P1 ;  /* 0x000000101b007c0c */ /* 0x000fe2000cf81270 */
[----:B------:R-:W0:Y:S02]  /*37740*/  LDCU UR16, c[0x0][0x398] ;  /* 0x00007300ff1077ac */ /* 0x000e240008000800 */
[----:B------:R0:W-:Y:S01]  /*37750*/  @P5 STG.E.U16 desc[UR38][R6.64], R11 ;  /* 0x0000000b06005986 */ /* 0x0001e2000c101526 */
[----:B------:R-:W-:Y:S01]  /*37760*/  ISETP.LT.AND P5, PT, R61, UR46, !P1 ;  /* 0x0000002e3d007c0c */ /* 0x000fe2000cfa1270 */
[----:B---3--:R-:W-:-:S02]  /*37770*/  IMAD.WIDE R4, R10, 0x2, R56 ;  /* 0x000000020a047825 */ /* 0x008fc400078e0238 */
[----:B------:R3:W-:Y:S01]  /*37780*/  @P6 STG.E.U16 desc[UR38][R8.64], R15 ;  /* 0x0000000f08006986 */ /* 0x0007e2000c101526 */
[----:B0-----:R-:W-:Y:S01]  /*37790*/  PRMT R6, R15, 0x7632, R6 ;  /* 0x000076320f067816 */ /* 0x001fe20000000006 */
[----:B------:R-:W-:Y:S01]  /*377a0*/  VIADD R7, R22, 0x28 ;  /* 0x0000002816077836 */ /* 0x000fe20000000000 */
[----:B------:R-:W-:Y:S01]  /*377b0*/  ISETP.LT.AND P6, PT, R23, UR10, !P1 ;  /* 0x0000000a17007c0c */ /* 0x000fe2000cfc1270 */
[----:B------:R-:W-:Y:S01]  /*377c0*/  VIADD R10, R10, UR4 ;  /* 0x000000040a0a7c36 */ /* 0x000fe20008000000 */
[----:B------:R-:W0:Y:S01]  /*377d0*/  LDCU UR10, c[0x0][0x39c] ;  /* 0x00007380ff0a77ac */ /* 0x000e220008000800 */
[----:B---3--:R-:W3:Y:S04]  /*377e0*/  LDL.LU R15, [R1+0x1ac] ;  /* 0x0001ac00010f7983 */ /* 0x008ee80000300800 */
[----:B------:R-:W3:Y:S01]  /*377f0*/  LDL.LU R59, [R1+0x17c] ;  /* 0x00017c00013b7983 */ /* 0x000ee20000300800 */
[----:B------:R-:W-:-:S03]  /*37800*/  IMAD.WIDE R8, R10, 0x2, R54 ;  /* 0x000000020a087825 */ /* 0x000fc600078e0236 */
[----:B------:R0:W-:Y:S01]  /*37810*/  @P3 STG.E.U16 desc[UR38][R4.64], R6 ;  /* 0x0000000604003986 */ /* 0x0001e2000c101526 */
[----:B------:R-:W-:Y:S01]  /*37820*/  ISETP.GE.AND P3, PT, R7, UR22, PT ;  /* 0x0000001607007c0c */ /* 0x000fe2000bf66270 */
[----:B------:R-:W1:Y:S01]  /*37830*/  LDCU UR22, c[0x0][0x398] ;  /* 0x00007300ff1677ac */ /* 0x000e620008000800 */
[----:B0-----:R-:W-:-:S04]  /*37840*/  IMAD.WIDE R4, R10, 0x2, R2 ;  /* 0x000000020a047825 */ /* 0x001fc800078e0202 */
[----:B------:R-:W-:Y:S01]  /*37850*/  IMAD.WIDE R6, R10, 0x2, R52 ;  /* 0x000000020a067825 */ /* 0x000fe200078e0234 */
[----:B--2---:R-:W-:Y:S01]  /*37860*/  PRMT R11, R14, 0x7632, R11 ;  /* 0x000076320e0b7816 */ /* 0x004fe2000000000b */
[----:B------:R0:W-:Y:S04]  /*37870*/  @P4 STG.E.U16 desc[UR38][R4.64], R14 ;  /* 0x0000000e04004986 */ /* 0x0001e8000c101526 */
[----:B------:R2:W-:Y:S04]  /*37880*/  @P5 STG.E.U16 desc[UR38][R6.64], R11 ;  /* 0x0000000b06005986 */ /* 0x0005e8000c101526 */
[----:B----4-:R4:W-:Y:S04]  /*37890*/  @P6 STG.E.U16 desc[UR38][R8.64], R60 ;  /* 0x0000003c08006986 */ /* 0x0109e8000c101526 */
[----:B0-----:R-:W3:Y:S01]  /*378a0*/  LDL.LU R14, [R1+0x137c] ;  /* 0x00137c00010e7983 */ /* 0x001ee20000300800 */
[----:B--2---:R-:W-:-:S03]  /*378b0*/  PRMT R6, R60, 0x7632, R6 ;  /* 0x000076323c067816 */ /* 0x004fc60000000006 */
[----:B----4-:R-:W2:Y:S01]  /*378c0*/  LDL.LU R60, [R1+0x1b0] ;  /* 0x0001b000013c7983 */ /* 0x010ea20000300800 */
        /* <DEDUP_REMOVED lines=8> */
[----:B------:R-:W4:Y:S01]  /*37950*/  LDCU UR9, c[0x0][0x39c] ;  /* 0x00007380ff0977ac */ /* 0x000f220008000800 */
[----:B------:R-:W-:Y:S01]  /*37960*/  ISETP.LT.AND P2, PT, R31, UR20, !P2 ;  /* 0x000000141f007c0c */ /* 0x000fe2000d741270 */
[----:B------:R0:W-:Y:S01]  /*37970*/  @P1 STG.E.U16 desc[UR38][R4.64], R6 ;  /* 0x0000000604001986 */ /* 0x0001e2000c101526 */
[----:B------:R-:W-:Y:S01]  /*37980*/  ISETP.GE.AND P1, PT, R7, UR28, PT ;  /* 0x0000001c07007c0c */ /* 0x000fe2000bf26270 */
[C---:B------:R-:W-:Y:S01]  /*37990*/  IMAD.WIDE R8, R10.reuse, 0x2, R54 ;  /* 0x000000020a087825 */ /* 0x040fe200078e0236 */
[----:B------:R-:W1:Y:S01]  /*379a0*/  LDCU UR12, c[0x0][0x398] ;  /* 0x00007300ff0c77ac */ /* 0x000e620008000800 */
[----:B------:R-:W1:Y:S01]  /*379b0*/  LDCU UR20, c[0x0][0x398] ;  /* 0x00007300ff1477ac */ /* 0x000e620008000800 */
[----:B------:R-:W1:Y:S01]  /*379c0*/  LDCU UR21, c[0x0][0x398] ;  /* 0x00007300ff1577ac */ /* 0x000e620008000800 */
[C---:B0-----:R-:W-:Y:S01]  /*379d0*/  IMAD.WIDE R4, R10.reuse, 0x2, R2 ;  /* 0x000000020a047825 */ /* 0x041fe200078e0202 */
[----:B------:R-:W0:Y:S03]  /*379e0*/  LDCU UR28, c[0x0][0x398] ;  /* 0x00007300ff1c77ac */ /* 0x000e260008000800 */
[C---:B------:R-:W-:Y:S01]  /*379f0*/  IMAD.WIDE R6, R10.reuse, 0x2, R52 ;  /* 0x000000020a067825 */ /* 0x040fe200078e0234 */
[----:B---3--:R-:W-:Y:S01]  /*37a00*/  PRMT R11, R15, 0x7632, R11 ;  /* 0x000076320f0b7816 */ /* 0x008fe2000000000b */
[----:B------:R3:W-:Y:S01]  /*37a10*/  @P4 STG.E.U16 desc[UR38][R4.64], R15 ;  /* 0x0000000f04004986 */ /* 0x0007e2000c101526 */
[----:B------:R-:W-:Y:S01]  /*37a20*/  ISETP.LT.AND P4, PT, R27, UR19, !P3 ;  /* 0x000000131b007c0c */ /* 0x000fe2000df81270 */
[----:B------:R-:W0:Y:S02]  /*37a30*/  LDCU UR19, c[0x0][0x398] ;  /* 0x00007300ff1377ac */ /* 0x000e240008000800 */
[----:B------:R1:W-:Y:S04]  /*37a40*/  @P5 STG.E.U16 desc[UR38][R6.64], R11 ;  /* 0x0000000b06005986 */ /* 0x0003e8000c101526 */
[----:B------:R-:W-:Y:S01]  /*37a50*/  @P6 STG.E.U16 desc[UR38][R8.64], R59 ;  /* 0x0000003b08006986 */ /* 0x000fe2000c101526 */
[----:B---3--:R-:W-:-:S03]  /*37a60*/  IMAD.WIDE R4, R10, 0x2, R56 ;  /* 0x000000020a047825 */ /* 0x008fc600078e0238 */
[----:B------:R-:W3:Y:S01]  /*37a70*/  LDL.LU R15, [R1+0x1378] ;  /* 0x00137800010f7983 */ /* 0x000ee20000300800 */
[----:B-1----:R-:W-:Y:S01]  /*37a80*/  PRMT R6, R59, 0x7632, R6 ;  /* 0x000076323b067816 */ /* 0x002fe20000000006 */
[----:B------:R-:W-:-:S04]  /*37a90*/  VIADD R10, R10, UR4 ;  /* 0x000000040a0a7c36 */ /* 0x000fc80008000000 */
[----:B------:R1:W-:Y:S02]  /*37aa0*/  @P2 STG.E.U16 desc[UR38][R4.64], R6 ;  /* 0x0000000604002986 */ /* 0x0003e4000c101526 */
[----:B-1----:R-:W-:Y:S01]  /*37ab0*/  IMAD.WIDE R4, R10, 0x2, R2 ;  /* 0x000000020a047825 */ /* 0x002fe200078e0202 */
[----:B--2---:R-:W-:-:S04]  /*37ac0*/  PRMT R58, R60, 0x7632, R58 ;  /* 0x000076323c3a7816 */ /* 0x004fc8000000003a */
[----:B------:R1:W-:Y:S04]  /*37ad0*/  @P4 STG.E.U16 desc[UR38][R4.64], R60 ;  /* 0x0000003c04004986 */ /* 0x0003e8000c101526 */
[----:B-1----:R-:W2:Y:S01]  /*37ae0*/  LDL.LU R60, [R1+0x1b4] ;  /* 0x0001b400013c7983 */ /* 0x002ea20000300800 */
[----:B------:R-:W-:Y:S02]  /*37af0*/  ISETP.LT.AND P5, PT, R61, UR23, !P3 ;  /* 0x000000173d007c0c */ /* 0x000fe4000dfa1270 */
[----:B------:R-:W-:Y:S01]  /*37b00*/  ISETP.LT.AND P6, PT, R23, UR30, !P3 ;  /* 0x0000001e17007c0c */ /* 0x000fe2000dfc1270 */
[C---:B------:R-:W-:Y:S01]  /*37b10*/  IMAD.WIDE R6, R10.reuse, 0x2, R52 ;  /* 0x000000020a067825 */ /* 0x040fe200078e0234 */
[----:B------:R-:W-:Y:S01]  /*37b20*/  ISETP.LT.AND P3, PT, R31, UR29, !P3 ;  /* 0x0000001d1f007c0c */ /* 0x000fe2000df61270 */
[----:B------:R-:W1:Y:S01]  /*37b30*/  LDCU UR23, c[0x0][0x398] ;  /* 0x00007300ff1777ac */ /* 0x000e620008000800 */
[----:B------:R-:W-:Y:S01]  /*37b40*/  ISETP.LT.AND P4, PT, R27, UR31, !P1 ;  /* 0x0000001f1b007c0c */ /* 0x000fe2000cf81270 */
[C---:B------:R-:W-:Y:S01]  /*37b50*/  IMAD.WIDE R8, R10.reuse, 0x2, R54 ;  /* 0x000000020a087825 */ /* 0x040fe200078e0236 */
[----:B------:R-:W0:Y:S03]  /*37b60*/  LDCU UR29, c[0x0][0x398] ;  /* 0x00007300ff1d77ac */ /* 0x000e260008000800 */
[----:B------:R-:W-:-:S02]  /*37b70*/  IMAD.WIDE R4, R10, 0x2, R56 ;  /* 0x000000020a047825 */ /* 0x000fc400078e0238 */
[----:B------:R1:W-:Y:S01]  /*37b80*/  @P5 STG.E.U16 desc[UR38][R6.64], R58 ;  /* 0x0000003a06005986 */ /* 0x0003e2000c101526 */
[----:B------:R-:W-:Y:S01]  /*37b90*/  ISETP.LT.AND P5, PT, R61, UR45, !P1 ;  /* 0x0000002d3d007c0c */ /* 0x000fe2000cfa1270 */
[----:B------:R-:W-:Y:S01]  /*37ba0*/  VIADD R10, R10, UR4 ;  /* 0x000000040a0a7c36 */ /* 0x000fe20008000000 */
[----:B------:R-:W0:Y:S01]  /*37bb0*/  LDCU UR30, c[0x0][0x398] ;  /* 0x00007300ff1e77ac */ /* 0x000e220008000800 */
[----:B------:R-:W-:Y:S01]  /*37bc0*/  VIADD R11, R22, 0x2a ;  /* 0x0000002a160b7836 */ /* 0x000fe20000000000 */
[----:B------:R4:W-:Y:S01]  /*37bd0*/  @P6 STG.E.U16 desc[UR38][R8.64], R12 ;  /* 0x0000000c08006986 */ /* 0x0009e2000c101526 */
[----:B------:R-:W-:Y:S02]  /*37be0*/  ISETP.LT.AND P6, PT, R23, UR48, !P1 ;  /* 0x0000003017007c0c */ /* 0x000fe4000cfc1270 */
[----:B-1----:R-:W-:Y:S02]  /*37bf0*/  PRMT R7, R12, 0x7632, R7 ;  /* 0x000076320c077816 */ /* 0x002fe40000000007 */
[----:B------:R-:W-:-:S03]  /*37c00*/  ISETP.LT.AND P1, PT, R31, UR50, !P1 ;  /* 0x000000321f007c0c */ /* 0x000fc6000cf21270 */
[----:B------:R1:W-:Y:S01]  /*37c10*/  @P3 STG.E.U16 desc[UR38][R4.64], R7 ;  /* 0x0000000704003986 */ /* 0x0003e2000c101526 */
[----:B------:R-:W-:Y:S02]  /*37c20*/  ISETP.GE.AND P2, PT, R11, UR56, PT ;  /* 0x000000380b007c0c */ /* 0x000fe4000bf46270 */
[----:B----4-:R-:W-:Y:S01]  /*37c30*/  PRMT R12, R16, 0x7632, R12 ;  /* 0x00007632100c7816 */ /* 0x010fe2000000000c */
[----:B------:R-:W-:-:S04]  /*37c40*/  IMAD.WIDE R8, R10, 0x2, R54 ;  /* 0x000000020a087825 */ /* 0x000fc800078e0236 */
[----:B-1----:R-:W-:-:S04]  /*37c50*/  IMAD.WIDE R4, R10, 0x2, R2 ;  /* 0x000000020a047825 */ /* 0x002fc800078e0202 */
[----:B------:R-:W-:Y:S01]  /*37c60*/  IMAD.WIDE R6, R10, 0x2, R52 ;  /* 0x000000020a067825 */ /* 0x000fe200078e0234 */
[----:B------:R1:W-:Y:S01]  /*37c70*/  @P4 STG.E.U16 desc[UR38][R4.64], R16 ;  /* 0x0000001004004986 */ /* 0x0003e2000c101526 */
[----:B------:R-:W-:-:S03]  /*37c80*/  ISETP.LT.AND P4, PT, R27, UR52, !P2 ;  /* 0x000000341b007c0c */ /* 0x000fc6000d781270 */
[----:B------:R4:W-:Y:S04]  /*37c90*/  @P5 STG.E.U16 desc[UR38][R6.64], R12 ;  /* 0x0000000c06005986 */ /* 0x0009e8000c101526 */
[----:B------:R-:W-:Y:S01]  /*37ca0*/  @P6 STG.E.U16 desc[UR38][R8.64], R48 ;  /* 0x0000003008006986 */ /* 0x000fe2000c101526 */
[----:B-1----:R-:W-:Y:S01]  /*37cb0*/  IMAD.WIDE R4, R10, 0x2, R56 ;  /* 0x000000020a047825 */ /* 0x002fe200078e0238 */
[----:B----4-:R-:W-:-:S03]  /*37cc0*/  PRMT R7, R48, 0x7632, R7 ;  /* 0x0000763230077816 */ /* 0x010fc60000000007 */
[----:B------:R-:W-:Y:S02]  /*37cd0*/  VIADD R10, R10, UR4 ;  /* 0x000000040a0a7c36 */ /* 0x000fe40008000000 */
[----:B------:R1:W-:Y:S02]  /*37ce0*/  @P1 STG.E.U16 desc[UR38][R4.64], R7 ;  /* 0x0000000704001986 */ /* 0x0003e4000c101526 */
[----:B-1----:R-:W-:Y:S01]  /*37cf0*/  IMAD.WIDE R4, R10, 0x2, R2 ;  /* 0x000000020a047825 */ /* 0x002fe200078e0202 */
[----:B--2---:R-:W-:-:S04]  /*37d00*/  PRMT R12, R60, 0x7632, R12 ;  /* 0x000076323c0c7816 */ /* 0x004fc8000000000c */
[----:B------:R1:W-:Y:S04]  /*37d10*/  @P4 STG.E.U16 desc[UR38][R4.64], R60 ;  /* 0x0000003c04004986 */ /* 0x0003e8000c101526 */
[----:B-1----:R-:W2:Y:S01]  /*37d20*/  LDL.LU R60, [R1+0x1b8] ;  /* 0x0001b800013c7983 */ /* 0x002ea20000300800 */
[----:B------:R-:W-:Y:S01]  /*37d30*/  ISETP.LT.AND P5, PT, R61, UR54, !P2 ;  /* 0x000000363d007c0c */ /* 0x000fe2000d7a1270 */
[----:B------:R-:W-:Y:S01]  /*37d40*/  VIADD R11, R22, 0x2b ;  /* 0x0000002b160b7836 */ /* 0x000fe20000000000 */
[----:B------:R-:W-:Y:S02]  /*37d50*/  ISETP.LT.AND P6, PT, R23, UR55, !P2 ;  /* 0x0000003717007c0c */ /* 0x000fe4000d7c1270 */
[----:B------:R-:W-:Y:S01]  /*37d60*/  ISETP.LT.AND P2, PT, R31, UR34, !P2 ;  /* 0x000000221f007c0c */ /* 0x000fe2000d741270 */
[----:B------:R-:W-:Y:S01]  /*37d70*/  IMAD.WIDE R6, R10, 0x2, R52 ;  /* 0x000000020a067825 */ /* 0x000fe200078e0234 */
[----:B------:R-:W-:Y:S01]  /*37d80*/  ISETP.GE.AND P3, PT, R11, UR26, PT ;  /* 0x0000001a0b007c0c */ /* 0x000fe2000bf66270 */
[----:B------:R-:W1:Y:S02]  /*37d90*/  LDCU UR26, c[0x0][0x398] ;  /* 0x00007300ff1a77ac */ /* 0x000e640008000800 */
[----:B------:R-:W-:Y:S01]  /*37da0*/  VIADD R11, R22, 0x2c ;  /* 0x0000002c160b7836 */ /* 0x000fe20000000000 */
[----:B------:R-:W-:Y:S01]  /*37db0*/  ISETP.LT.AND P4, PT, R27, UR24, !P3 ;  /* 0x000000181b007c0c */ /* 0x000fe2000df81270 */
[C---:B------:R-:W-:Y:S01]  /*37dc0*/  IMAD.WIDE R8, R10.reuse, 0x2, R54 ;  /* 0x000000020a087825 */ /* 0x040fe200078e0236 */
[----:B------:R-:W4:Y:S01]  /*37dd0*/  LDCU UR24, c[0x0][0x398] ;  /* 0x00007300ff1877ac */ /* 0x000f220008000800 */
[----:B------:R0:W-:Y:S01]  /*37de0*/  @P5 STG.E.U16 desc[UR38][R6.64], R12 ;  /* 0x0000000c06005986 */ /* 0x0001e2000c101526 */
[----:B------:R-:W-:Y:S01]  /*37df0*/  ISETP.LT.AND P5, PT, R61, UR32, !P3 ;  /* 0x000000203d007c0c */ /* 0x000fe2000dfa1270 */
[C---:B------:R-:W-:Y:S01]  /*37e00*/  IMAD.WIDE R4, R10.reuse, 0x2, R56 ;  /* 0x000000020a047825 */ /* 0x040fe200078e0238 */
[----:B------:R-:W-:Y:S01]  /*37e10*/  ISETP.GE.AND P1, PT, R11, UR13, PT ;  /* 0x0000000d0b007c0c */ /* 0x000fe2000bf26270 */
[----:B------:R1:W-:Y:S02]  /*37e20*/  @P6 STG.E.U16 desc[UR38][R8.64], R13 ;  /* 0x0000000d08006986 */ /* 0x0003e4000c101526 */
[----:B------:R-:W-:Y:S01]  /*37e30*/  VIADD R11, R10, UR4 ;  /* 0x000000040a0b7c36 */ /* 0x000fe20008000000 */
[----:B------:R-:W-:Y:S01]  /*37e40*/  ISETP.LT.AND P6, PT, R23, UR36, !P3 ;  /* 0x0000002417007c0c */ /* 0x000fe2000dfc1270 */
[----:B------:R-:W2:Y:S01]  /*37e50*/  LDCU UR13, c[0x0][0x398] ;  /* 0x00007300ff0d77ac */ /* 0x000ea20008000800 */
[----:B0-----:R-:W-:-:S02]  /*37e60*/  PRMT R7, R13, 0x7632, R7 ;  /* 0x000076320d077816 */ /* 0x001fc40000000007 */
[----:B------:R-:W-:-:S03]  /*37e70*/  ISETP.LT.AND P3, PT, R31, UR40, !P3 ;  /* 0x000000281f007c0c */ /* 0x000fc6000df61270 */
[----:B------:R0:W-:Y:S01]  /*37e80*/  @P2 STG.E.U16 desc[UR38][R4.64], R7 ;  /* 0x0000000704002986 */ /* 0x0001e2000c101526 */
[----:B-1----:R-:W-:Y:S01]  /*37e90*/  PRMT R13, R17, 0x7632, R13 ;  /* 0x00007632110d7816 */ /* 0x002fe2000000000d */
[----:B------:R-:W-:-:S04]  /*37ea0*/  IMAD.WIDE R8, R11, 0x2, R54 ;  /* 0x000000020b087825 */ /* 0x000fc800078e0236 */
[----:B0-----:R-:W-:-:S04]  /*37eb0*/  IMAD.WIDE R4, R11, 0x2, R2 ;  /* 0x000000020b047825 */ /* 0x001fc800078e0202 */
[----:B------:R-:W-:Y:S01]  /*37ec0*/  IMAD.WIDE R6, R11, 0x2, R52 ;  /* 0x000000020b067825 */ /* 0x000fe200078e0234 */
[----:B------:R0:W-:Y:S01]  /*37ed0*/  @P4 STG.E.U16 desc[UR38][R4.64], R17 ;  /* 0x0000001104004986 */ /* 0x0001e2000c101526 */
[----:B------:R-:W-:-:S03]  /*37ee0*/  ISETP.LT.AND P4, PT, R27, UR41, !P1 ;  /* 0x000000291b007c0c */ /* 0x000fc6000cf81270 */
[----:B------:R1:W-:Y:S01]  /*37ef0*/  @P5 STG.E.U16 desc[UR38][R6.64], R13 ;  /* 0x0000000d06005986 */ /* 0x0003e2000c101526 */
[----:B------:R-:W-:-:S03]  /*37f00*/  VIADD R59, R11, UR4 ;  /* 0x000000040b3b7c36 */ /* 0x000fc60008000000 */
[----:B------:R-:W-:Y:S01]  /*37f10*/  @P6 STG.E.U16 desc[UR38][R8.64], R49 ;  /* 0x0000003108006986 */ /* 0x000fe2000c101526 */
[----:B0-----:R-:W-:Y:S01]  /*37f20*/  PRMT R5, R49, 0x7632, R5 ;  /* 0x0000763231057816 */ /* 0x001fe20000000005 */
[----:B-1----:R-:W-:-:S05]  /*37f30*/  IMAD.WIDE R12, R11, 0x2, R56 ;  /* 0x000000020b0c7825 */ /* 0x002fca00078e0238 */
[----:B------:R0:W-:Y:S02]  /*37f40*/  @P3 STG.E.U16 desc[UR38][R12.64], R5 ;  /* 0x000000050c003986 */ /* 0x0001e4000c101526 */
[----:B0-----:R-:W-:Y:S01]  /*37f50*/  IMAD.WIDE R4, R59, 0x2, R2 ;  /* 0x000000023b047825 */ /* 0x001fe200078e0202 */
[----:B--2---:R-:W-:-:S04]  /*37f60*/  PRMT R11, R60, 0x7632, R11 ;  /* 0x000076323c0b7816 */ /* 0x004fc8000000000b */
[----:B------:R0:W-:Y:S04]  /*37f70*/  @P4 STG.E.U16 desc[UR38][R4.64], R60 ;  /* 0x0000003c04004986 */ /* 0x0001e8000c101526 */
[----:B0-----:R-:W2:Y:S01]  /*37f80*/  LDL.LU R60, [R1+0x1bc] ;  /* 0x0001bc00013c7983 */ /* 0x001ea20000300800 */
[----:B------:R-:W-:Y:S02]  /*37f90*/  ISETP.LT.AND P5, PT, R61, UR15, !P1 ;  /* 0x0000000f3d007c0c */ /* 0x000fe4000cfa1270 */
[----:B------:R-:W-:Y:S01]  /*37fa0*/  ISETP.LT.AND P6, PT, R23, UR14, !P1 ;  /* 0x0000000e17007c0c */ /* 0x000fe2000cfc1270 */
[----:B------:R-:W-:Y:S01]  /*37fb0*/  VIADD R10, R22, 0x2d ;  /* 0x0000002d160a7836 */ /* 0x000fe20000000000 */
[----:B------:R-:W-:Y:S01]  /*37fc0*/  ISETP.LT.AND P1, PT, R31, UR18, !P1 ;  /* 0x000000121f007c0c */ /* 0x000fe2000cf21270 */
[----:B------:R-:W-:-:S04]  /*37fd0*/  IMAD.WIDE R6, R59, 0x2, R52 ;  /* 0x000000023b067825 */ /* 0x000fc800078e0234 */
[----:B------:R-:W-:Y:S01]  /*37fe0*/  IMAD.WIDE R8, R59, 0x2, R54 ;  /* 0x000000023b087825 */ /* 0x000fe200078e0236 */
[----:B------:R-:W-:Y:S01]  /*37ff0*/  ISETP.GE.AND P2, PT, R10, UR5, PT ;  /* 0x000000050a007c0c */ /* 0x000fe2000bf46270 */
[----:B------:R-:W0:Y:S02]  /*38000*/  LDCU UR14, c[0x0][0x398] ;  /* 0x00007300ff0e77ac */ /* 0x000e240008000800 */
[C---:B------:R-:W-:Y:S01]  /*38010*/  VIADD R10, R22.reuse, 0x2e ;  /* 0x0000002e160a7836 */ /* 0x040fe20000000000 */
[----:B------:R1:W-:Y:S01]  /*38020*/  @P5 STG.E.U16 desc[UR38][R6.64], R11 ;  /* 0x0000000b06005986 */ /* 0x0003e2000c101526 */
[----:B------:R-:W-:Y:S01]  /*38030*/  ISETP.LT.AND P4, PT, R27, UR16, !P2 ;  /* 0x000000101b007c0c */ /* 0x000fe2000d781270 */
[----:B------:R-:W-:Y:S01]  /*38040*/  VIADD R12, R22, 0x2f ;  /* 0x0000002f160c7836 */ /* 0x000fe20000000000 */
[----:B------:R-:W-:Y:S01]  /*38050*/  ISETP.LT.AND P5, PT, R61, UR17, !P2 ;  /* 0x000000113d007c0c */ /* 0x000fe2000d7a1270 */
[----:B------:R0:W-:Y:S01]  /*38060*/  @P6 STG.E.U16 desc[UR38][R8.64], R14 ;  /* 0x0000000e08006986 */ /* 0x0001e2000c101526 */
[----:B------:R-:W-:Y:S01]  /*38070*/  ISETP.GE.AND P3, PT, R10, UR9, PT ;  /* 0x000000090a007c0c */ /* 0x000fe2000bf66270 */
[----:B------:R-:W0:Y:S01]  /*38080*/  LDCU UR15, c[0x0][0x398] ;  /* 0x00007300ff0f77ac */ /* 0x000e220008000800 */
[----:B------:R-:W-:-:S02]  /*38090*/  PRMT R5, R14, 0x7632, R5 ;  /* 0x000076320e057816 */ /* 0x000fc40000000005 */
[----:B------:R-:W-:Y:S01]  /*380a0*/  ISETP.LT.AND P6, PT, R23, UR12, !P2 ;  /* 0x0000000c17007c0c */ /* 0x000fe2000d7c1270 */
[----:B------:R-:W2:Y:S01]  /*380b0*/  LDCU UR5, c[0x0][0x39c] ;  /* 0x00007380ff0577ac */ /* 0x000ea20008000800 */
[C---:B-1----:R-:W-:Y:S01]  /*380c0*/  IMAD.WIDE R10, R59.reuse, 0x2, R56 ;  /* 0x000000023b0a7825 */ /* 0x042fe200078e0238 */
[----:B------:R-:W1:Y:S03]  /*380d0*/  LDCU UR12, c[0x0][0x398] ;  /* 0x00007300ff0c77ac */ /* 0x000e660008000800 */
[----:B------:R-:W-:Y:S01]  /*380e0*/  VIADD R59, R59, UR4 ;  /* 0x000000043b3b7c36 */ /* 0x000fe20008000000 */
[----:B------:R3:W-:Y:S01]  /*380f0*/  @P1 STG.E.U16 desc[UR38][R10.64], R5 ;  /* 0x000000050a001986 */ /* 0x0007e2000c101526 */
[----:B------:R-:W-:Y:S01]  /*38100*/  ISETP.LT.AND P2, PT, R31, UR20, !P2 ;  /* 0x000000141f007c0c */ /* 0x000fe2000d741270 */
[----:B------:R-:W1:Y:S01]  /*38110*/  LDCU UR16, c[0x0][0x398] ;  /* 0x00007300ff1077ac */ /* 0x000e620008000800 */
[C---:B------:R-:W-:Y:S01]  /*38120*/  IMAD.WIDE R6, R59.reuse, 0x2, R52 ;  /* 0x000000023b067825 */ /* 0x040fe200078e0234 */
[----:B------:R-:W1:Y:S03]  /*38130*/  LDCU UR9, c[0x0][0x39c] ;  /* 0x00007380ff0977ac */ /* 0x000e660008000800 */
[C---:B0-----:R-:W-:Y:S01]  /*38140*/  IMAD.WIDE R8, R59.reuse, 0x2, R54 ;  /* 0x000000023b087825 */ /* 0x041fe200078e0236 */
[----:B------:R-:W0:Y:S03]  /*38150*/  LDCU UR17, c[0x0][0x398] ;  /* 0x00007300ff1177ac */ /* 0x000e260008000800 */
[----:B---3--:R-:W-:Y:S01]  /*38160*/  IMAD.WIDE R4, R59, 0x2, R2 ;  /* 0x000000023b047825 */ /* 0x008fe200078e0202 */
[----:B------:R-:W-:Y:S01]  /*38170*/  PRMT R11, R18, 0x7632, R11 ;  /* 0x00007632120b7816 */ /* 0x000fe2000000000b */
[----:B------:R-:W3:Y:S03]  /*38180*/  LDCU UR18, c[0x0][0x398] ;  /* 0x00007300ff1277ac */ /* 0x000ee60008000800 */
[----:B------:R0:W-:Y:S01]  /*38190*/  @P4 STG.E.U16 desc[UR38][R4.64], R18 ;  /* 0x0000001204004986 */ /* 0x0001e2000c101526 */
[----:B------:R-:W-:Y:S01]  /*381a0*/  ISETP.LT.AND P4, PT, R27, UR19, !P3 ;  /* 0x000000131b007c0c */ /* 0x000fe2000df81270 */
[----:B------:R-:W1:Y:S02]  /*381b0*/  LDCU UR19, c[0x0][0x398] ;  /* 0x00007300ff1377ac */ /* 0x000e640008000800 */
[----:B------:R3:W-:Y:S01]  /*381c0*/  @P5 STG.E.U16 desc[UR38][R6.64], R11 ;  /* 0x0000000b06005986 */ /* 0x0007e2000c101526 */
[----:B------:R-:W-:Y:S01]  /*381d0*/  ISETP.LT.AND P5, PT, R61, UR21, !P3 ;  /* 0x000000153d007c0c */ /* 0x000fe2000dfa1270 */
[----:B------:R-:W1:Y:S02]  /*381e0*/  LDCU UR20, c[0x0][0x398] ;  /* 0x00007300ff1477ac */ /* 0x000e640008000800 */
[----:B------:R1:W-:Y:S01]  /*381f0*/  @P6 STG.E.U16 desc[UR38][R8.64], R50 ;  /* 0x0000003208006986 */ /* 0x0003e2000c101526 */
[----:B------:R-:W-:Y:S01]  /*38200*/  ISETP.LT.AND P6, PT, R23, UR22, !P3 ;  /* 0x0000001617007c0c */ /* 0x000fe2000dfc1270 */
[----:B------:R-:W1:Y:S01]  /*38210*/  LDCU UR21, c[0x0][0x398] ;  /* 0x00007300ff1577ac */ /* 0x000e620008000800 */
[----:B0-----:R-:W-:Y:S01]  /*38220*/  PRMT R5, R50, 0x7632, R5 ;  /* 0x0000763232057816 */ /* 0x001fe20000000005 */
[----:B---3--:R-:W-:-:S04]  /*38230*/  IMAD.WIDE R10, R59, 0x2, R56 ;  /* 0x000000023b0a7825 */ /* 0x008fc800078e0238 */
[----:B------:R-:W-:Y:S01]  /*38240*/  VIADD R59, R59, UR4 ;  /* 0x000000043b3b7c36 */ /* 0x000fe20008000000 */
[----:B------:R0:W-:Y:S01]  /*38250*/  @P2 STG.E.U16 desc[UR38][R10.64], R5 ;  /* 0x000000050a002986 */ /* 0x0001e2000c101526 */
[----:B------:R-:W-:Y:S02]  /*38260*/  ISETP.LT.AND P3, PT, R31, UR23, !P3 ;  /* 0x000000171f007c0c */ /* 0x000fe4000df61270 */
[C---:B------:R-:W-:Y:S01]  /*38270*/  IMAD.WIDE R6, R59.reuse, 0x2, R52 ;  /* 0x000000023b067825 */ /* 0x040fe200078e0234 */
[----:B------:R-:W-:Y:S01]  /*38280*/  ISETP.GE.AND P1, PT, R12, UR10, PT ;  /* 0x0000000a0c007c0c */ /* 0x000fe2000bf26270 */
[----:B------:R-:W3:Y:S02]  /*38290*/  LDCU UR10, c[0x0][0x398] ;  /* 0x00007300ff0a77ac */ /* 0x000ee40008000800 */
[----:B-1----:R-:W-:-:S04]  /*382a0*/  IMAD.WIDE R8, R59, 0x2, R54 ;  /* 0x000000023b087825 */ /* 0x002fc800078e0236 */
[----:B0-----:R-:W-:-:S04]  /*382b0*/  IMAD.WIDE R4, R59, 0x2, R2 ;  /* 0x000000023b047825 */ /* 0x001fc800078e0202 */
[----:B------:R-:W-:-:S05]  /*382c0*/  VIADD R12, R22, 0x30 ;  /* 0x00000030160c7836 */ /* 0x000fca0000000000 */
[----:B------:R-:W-:Y:S01]  /*382d0*/  ISETP.GE.AND P2, PT, R12, UR11, PT ;  /* 0x0000000b0c007c0c */ /* 0x000fe2000bf46270 */
[----:B------:R-:W0:Y:S01]  /*382e0*/  LDCU UR11, c[0x0][0x398] ;  /* 0x00007300ff0b77ac */ /* 0x000e220008000800 */
[C---:B------:R-:W-:Y:S02]  /*382f0*/  VIADD R12, R22.reuse, 0x31 ;  /* 0x00000031160c7836 */ /* 0x040fe40000000000 */
[----:B------:R-:W-:Y:S01]  /*38300*/  VIADD R16, R22, 0x3a ;  /* 0x0000003a16107836 */ /* 0x000fe20000000000 */
[----:B--2---:R-:W-:Y:S01]  /*38310*/  PRMT R11, R60, 0x7632, R11 ;  /* 0x000076323c0b7816 */ /* 0x004fe2000000000b */
[----:B------:R1:W-:Y:S01]  /*38320*/  @P4 STG.E.U16 desc[UR38][R4.64], R60 ;  /* 0x0000003c04004986 */ /* 0x0003e2000c101526 */
[----:B------:R-:W-:-:S03]  /*38330*/  ISETP.LT.AND P4, PT, R61, UR28, !P1 ;  /* 0x0000001c3d007c0c */ /* 0x000fc6000cf81270 */
[----:B------:R2:W-:Y:S01]  /*38340*/  @P5 STG.E.U16 desc[UR38][R6.64], R11 ;  /* 0x0000000b06005986 */ /* 0x0005e2000c101526 */
[----:B------:R-:W-:Y:S01]  /*38350*/  ISETP.LT.AND P5, PT, R23, UR13, !P1 ;  /* 0x0000000d17007c0c */ /* 0x000fe2000cfa1270 */
[----:B------:R-:W0:Y:S02]  /*38360*/  LDCU UR13, c[0x0][0x398] ;  /* 0x00007300ff0d77ac */ /* 0x000e240008000800 */
[----:B------:R0:W-:Y:S01]  /*38370*/  @P6 STG.E.U16 desc[UR38][R8.64], R15 ;  /* 0x0000000f08006986 */ /* 0x0001e2000c101526 */
[----:B------:R-:W-:Y:S02]  /*38380*/  ISETP.LT.AND P6, PT, R27, UR26, !P1 ;  /* 0x0000001a1b007c0c */ /* 0x000fe4000cfc1270 */
[----:B-1----:R-:W-:Y:S01]  /*38390*/  PRMT R5, R15, 0x7632, R5 ;  /* 0x000076320f057816 */ /* 0x002fe20000000005 */
[----:B--2---:R-:W-:-:S04]  /*383a0*/  IMAD.WIDE R10, R59, 0x2, R56 ;  /* 0x000000023b0a7825 */ /* 0x004fc800078e0238 */
[----:B------:R-:W-:Y:S01]  /*383b0*/  VIADD R59, R59, UR4 ;  /* 0x000000043b3b7c36 */ /* 0x000fe20008000000 */
[----:B------:R1:W-:Y:S01]  /*383c0*/  @P3 STG.E.U16 desc[UR38][R10.64], R5 ;  /* 0x000000050a003986 */ /* 0x0003e2000c101526 */
[----:B------:R-:W-:Y:S02]  /*383d0*/  ISETP.LT.AND P1, PT, R31, UR29, !P1 ;  /* 0x0000001d1f007c0c */ /* 0x000fe4000cf21270 */
[----:B------:R-:W-:-:S04]  /*383e0*/  IMAD.WIDE R6, R59, 0x2, R2 ;  /* 0x000000023b067825 */ /* 0x000fc800078e0202 */
[C---:B0-----:R-:W-:Y:S01]  /*383f0*/  IMAD.WIDE R8, R59.reuse, 0x2, R54 ;  /* 0x000000023b087825 */ /* 0x041fe200078e0236 */
[----:B------:R-:W-:Y:S03]  /*38400*/  @P6 STG.E.U16 desc[UR38][R6.64], R19 ;  /* 0x0000001306006986 */ /* 0x000fe6000c101526 */
[----:B-1----:R-:W-:Y:S01]  /*38410*/  IMAD.WIDE R4, R59, 0x2, R52 ;  /* 0x000000023b047825 */ /* 0x002fe200078e0234 */
[----:B------:R-:W-:Y:S02]  /*38420*/  PRMT R11, R19, 0x7632, R11 ;  /* 0x00007632130b7816 */ /* 0x000fe4000000000b */
[----:B----4-:R-:W-:-:S03]  /*38430*/  ISETP.LT.AND P6, PT, R27, UR24, !P2 ;  /* 0x000000181b007c0c */ /* 0x010fc6000d7c1270 */
[----:B------:R0:W-:Y:S01]  /*38440*/  @P4 STG.E.U16 desc[UR38][R4.64], R11 ;  /* 0x0000000b04004986 */ /* 0x0001e2000c101526 */
[----:B------:R-:W-:-:S03]  /*38450*/  ISETP.LT.AND P4, PT, R61, UR30, !P2 ;  /* 0x0000001e3d007c0c */ /* 0x000fc6000d781270 */
[----:B------:R1:W-:Y:S01]  /*38460*/  @P5 STG.E.U16 desc[UR38][R8.64], R51 ;  /* 0x0000003308005986 */ /* 0x0003e2000c101526 */
[----:B------:R-:W-:Y:S01]  /*38470*/  ISETP.LT.AND P5, PT, R23, UR14, !P2 ;  /* 0x0000000e17007c0c */ /* 0x000fe2000d7a1270 */
[----:B------:R-:W2:Y:S01]  /*38480*/  LDCU UR14, c[0x0][0x398] ;  /* 0x00007300ff0e77ac */ /* 0x000ea20008000800 */
[----:B0-----:R-:W-:Y:S01]  /*38490*/  PRMT R5, R51, 0x7632, R5 ;  /* 0x0000763233057816 */ /* 0x001fe20000000005 */
[----:B------:R-:W-:-:S04]  /*384a0*/  IMAD.WIDE R10, R59, 0x2, R56 ;  /* 0x000000023b0a7825 */ /* 0x000fc800078e0238 */
[----:B------:R-:W-:Y:S01]  /*384b0*/  VIADD R59, R59, UR4 ;  /* 0x000000043b3b7c36 */ /* 0x000fe20008000000 */
[----:B------:R0:W-:Y:S01]  /*384c0*/  @P1 STG.E.U16 desc[UR38][R10.64], R5 ;  /* 0x000000050a001986 */ /* 0x0001e2000c101526 */
[----:B------:R-:W-:Y:S01]  /*384d0*/  ISETP.LT.AND P2, PT, R31, UR15, !P2 ;  /* 0x0000000f1f007c0c */ /* 0x000fe2000d741270 */
[----:B------:R-:W4:Y:S01]  /*384e0*/  LDCU UR15, c[0x0][0x398] ;  /* 0x00007300ff0f77ac */ /* 0x000f220008000800 */
[C---:B------:R-:W-:Y:S01]  /*384f0*/  IMAD.WIDE R6, R59.reuse, 0x2, R52 ;  /* 0x000000023b067825 */ /* 0x040fe200078e0234 */
[----:B------:R-:W-:Y:S01]  /*38500*/  ISETP.GE.AND P3, PT, R12, UR5, PT ;  /* 0x000000050c007c0c */ /* 0x000fe2000bf66270 */
[----:B------:R-:W2:Y:S02]  /*38510*/  LDCU UR5, c[0x0][0x39c] ;  /* 0x00007380ff0577ac */ /* 0x000ea40008000800 */
[----:B-1----:R-:W-:-:S04]  /*38520*/  IMAD.WIDE R8, R59, 0x2, R54 ;  /* 0x000000023b087825 */ /* 0x002fc800078e0236 */
[----:B0-----:R-:W-:Y:S01]  /*38530*/  IMAD.WIDE R4, R59, 0x2, R2 ;  /* 0x000000023b047825 */ /* 0x001fe200078e0202 */
[----:B------:R-:W-:-:S04]  /*38540*/  PRMT R11, R44, 0x7632, R11 ;  /* 0x000076322c0b7816 */ /* 0x000fc8000000000b */
[----:B------:R0:W-:Y:S01]  /*38550*/  @P6 STG.E.U16 desc[UR38][R4.64], R44 ;  /* 0x0000002c04006986 */ /* 0x0001e2000c101526 */
[----:B------:R-:W-:Y:S01]  /*38560*/  ISETP.LT.AND P6, PT, R27, UR12, !P3 ;  /* 0x0000000c1b007c0c */ /* 0x000fe2000dfc1270 */
[----:B------:R-:W-:Y:S01]  /*38570*/  VIADD R12, R22, 0x32 ;  /* 0x00000032160c7836 */ /* 0x000fe20000000000 */
[----:B------:R-:W1:Y:S01]  /*38580*/  LDCU UR12, c[0x0][0x398] ;  /* 0x00007300ff0c77ac */ /* 0x000e620008000800 */
[----:B------:R2:W-:Y:S01]  /*38590*/  @P4 STG.E.U16 desc[UR38][R6.64], R11 ;  /* 0x0000000b06004986 */ /* 0x0005e2000c101526 */
[----:B---3--:R-:W-:Y:S02]  /*385a0*/  ISETP.LT.AND P4, PT, R61, UR10, !P3 ;  /* 0x0000000a3d007c0c */ /* 0x008fe4000df81270 */
[----:B0-----:R-:W-:Y:S01]  /*385b0*/  PRMT R5, R40, 0x7632, R5 ;  /* 0x0000763228057816 */ /* 0x001fe20000000005 */
[----:B------:R0:W-:Y:S01]  /*385c0*/  @P5 STG.E.U16 desc[UR38][R8.64], R40 ;  /* 0x0000002808005986 */ /* 0x0001e2000c101526 */
[----:B------:R-:W-:Y:S01]  /*385d0*/  ISETP.LT.AND P5, PT, R23, UR16, !P3 ;  /* 0x0000001017007c0c */ /* 0x000fe2000dfa1270 */
[----:B------:R-:W3:Y:S01]  /*385e0*/  LDCU UR10, c[0x0][0x398] ;  /* 0x00007300ff0a77ac */ /* 0x000ee20008000800 */
[----:B--2---:R-:W-:Y:S01]  /*385f0*/  IMAD.WIDE R10, R59, 0x2, R56 ;  /* 0x000000023b0a7825 */ /* 0x004fe200078e0238 */
[----:B------:R-:W-:-:S02]  /*38600*/  ISETP.GE.AND P1, PT, R12, UR9, PT ;  /* 0x000000090c007c0c */ /* 0x000fc4000bf26270 */
[----:B------:R-:W-:Y:S01]  /*38610*/  ISETP.LT.AND P3, PT, R31, UR11, !P3 ;  /* 0x0000000b1f007c0c */ /* 0x000fe2000df61270 */
[----:B------:R-:W-:Y:S01]  /*38620*/  VIADD R59, R59, UR4 ;  /* 0x000000043b3b7c36 */ /* 0x000fe20008000000 */
[----:B------:R2:W-:Y:S01]  /*38630*/  @P2 STG.E.U16 desc[UR38][R10.64], R5 ;  /* 0x000000050a002986 */ /* 0x0005e2000c101526 */
[----:B------:R-:W-:Y:S01]  /*38640*/  VIADD R12, R22, 0x33 ;  /* 0x00000033160c7836 */ /* 0x000fe20000000000 */
[----:B------:R-:W1:Y:S01]  /*38650*/  LDCU UR9, c[0x0][0x39c] ;  /* 0x00007380ff0977ac */ /* 0x000e620008000800 */
[C---:B------:R-:W-:Y:S01]  /*38660*/  IMAD.WIDE R6, R59.reuse, 0x2, R52 ;  /* 0x000000023b067825 */ /* 0x040fe200078e0234 */
[----:B------:R-:W1:Y:S03]  /*38670*/  LDCU UR11, c[0x0][0x398] ;  /* 0x00007300ff0b77ac */ /* 0x000e660008000800 */
[C---:B0-----:R-:W-:Y:S01]  /*38680*/  IMAD.WIDE R8, R59.reuse, 0x2, R54 ;  /* 0x000000023b087825 */ /* 0x041fe200078e0236 */
[----:B------:R-:W0:Y:S03]  /*38690*/  LDCU UR16, c[0x0][0x398] ;  /* 0x00007300ff1077ac */ /* 0x000e260008000800 */
[----:B--2---:R-:W-:Y:S01]  /*386a0*/  IMAD.WIDE R4, R59, 0x2, R2 ;  /* 0x000000023b047825 */ /* 0x004fe200078e0202 */
[----:B------:R-:W-:-:S04]  /*386b0*/  PRMT R11, R36, 0x7632, R11 ;  /* 0x00007632240b7816 */ /* 0x000fc8000000000b */
        /* <DEDUP_REMOVED lines=8> */
[----:B------:R-:W0:Y:S01]  /*38740*/  LDCU UR13, c[0x0][0x398] ;  /* 0x00007300ff0d77ac */ /* 0x000e220008000800 */
[----:B--2---:R-:W-:Y:S01]  /*38750*/  PRMT R5, R32, 0x7632, R5 ;  /* 0x0000763220057816 */ /* 0x004fe20000000005 */
[----:B-1----:R-:W-:-:S04]  /*38760*/  IMAD.WIDE R10, R59, 0x2, R56 ;  /* 0x000000023b0a7825 */ /* 0x002fc800078e0238 */
[----:B------:R-:W-:Y:S01]  /*38770*/  VIADD R59, R59, UR4 ;  /* 0x000000043b3b7c36 */ /* 0x000fe20008000000 */
[----:B------:R1:W-:Y:S01]  /*38780*/  @P3 STG.E.U16 desc[UR38][R10.64], R5 ;  /* 0x000000050a003986 */ /* 0x0003e2000c101526 */
[----:B------:R-:W-:Y:S01]  /*38790*/  ISETP.LT.AND P1, PT, R31, UR19, !P1 ;  /* 0x000000131f007c0c */ /* 0x000fe2000cf21270 */
[----:B------:R-:W2:Y:S01]  /*387a0*/  LDCU UR19, c[0x0][0x398] ;  /* 0x00007300ff1377ac */ /* 0x000ea20008000800 */
[C---:B------:R-:W-:Y:S01]  /*387b0*/  IMAD.WIDE R6, R59.reuse, 0x2, R52 ;  /* 0x000000023b067825 */ /* 0x040fe200078e0234 */
[----:B------:R-:W-:Y:S01]  /*387c0*/  ISETP.GE.AND P2, PT, R12, UR5, PT ;  /* 0x000000050c007c0c */ /* 0x000fe2000bf46270 */
[----:B------:R-:W2:Y:S02]  /*387d0*/  LDCU UR5, c[0x0][0x39c] ;  /* 0x00007380ff0577ac */ /* 0x000ea40008000800 */
[----:B0-----:R-:W-:-:S04]  /*387e0*/  IMAD.WIDE R8, R59, 0x2, R54 ;  /* 0x000000023b087825 */ /* 0x001fc800078e0236 */
[----:B-1----:R-:W-:Y:S01]  /*387f0*/  IMAD.WIDE R4, R59, 0x2, R2 ;  /* 0x000000023b047825 */ /* 0x002fe200078e0202 */
[----:B------:R-:W-:-:S04]  /*38800*/  PRMT R11, R45, 0x7632, R11 ;  /* 0x000076322d0b7816 */ /* 0x000fc8000000000b */
[----:B------:R0:W-:Y:S01]  /*38810*/  @P6 STG.E.U16 desc[UR38][R4.64], R45 ;  /* 0x0000002d04006986 */ /* 0x0001e2000c101526 */
[----:B------:R-:W-:Y:S01]  /*38820*/  ISETP.LT.AND P6, PT, R27, UR14, !P2 ;  /* 0x0000000e1b007c0c */ /* 0x000fe2000d7c1270 */
[----:B------:R-:W-:Y:S01]  /*38830*/  VIADD R12, R22, 0x34 ;  /* 0x00000034160c7836 */ /* 0x000fe20000000000 */
[----:B------:R-:W1:Y:S01]  /*38840*/  LDCU UR14, c[0x0][0x398] ;  /* 0x00007300ff0e77ac */ /* 0x000e620008000800 */
[----:B------:R2:W-:Y:S01]  /*38850*/  @P4 STG.E.U16 desc[UR38][R6.64], R11 ;  /* 0x0000000b06004986 */ /* 0x0005e2000c101526 */
[----:B------:R-:W-:-:S03]  /*38860*/  ISETP.LT.AND P4, PT, R61, UR20, !P2 ;  /* 0x000000143d007c0c */ /* 0x000fc6000d781270 */
[----:B------:R1:W-:Y:S01]  /*38870*/  @P5 STG.E.U16 desc[UR38][R8.64], R41 ;  /* 0x0000002908005986 */ /* 0x0003e2000c101526 */
[----:B----4-:R-:W-:Y:S01]  /*38880*/  ISETP.LT.AND P5, PT, R23, UR15, !P2 ;  /* 0x0000000f17007c0c */ /* 0x010fe2000d7a1270 */
[----:B------:R-:W4:Y:S01]  /*38890*/  LDCU UR15, c[0x0][0x398] ;  /* 0x00007300ff0f77ac */ /* 0x000f220008000800 */
[----:B0-----:R-:W-:Y:S01]  /*388a0*/  PRMT R5, R41, 0x7632, R5 ;  /* 0x0000763229057816 */ /* 0x001fe20000000005 */
[----:B--2---:R-:W-:-:S04]  /*388b0*/  IMAD.WIDE R10, R59, 0x2, R56 ;  /* 0x000000023b0a7825 */ /* 0x004fc800078e0238 */
[----:B------:R-:W-:Y:S01]  /*388c0*/  VIADD R59, R59, UR4 ;  /* 0x000000043b3b7c36 */ /* 0x000fe20008000000 */
[----:B------:R0:W-:Y:S01]  /*388d0*/  @P1 STG.E.U16 desc[UR38][R10.64], R5 ;  /* 0x000000050a001986 */ /* 0x0001e2000c101526 */
[----:B------:R-:W-:Y:S02]  /*388e0*/  ISETP.LT.AND P2, PT, R31, UR21, !P2 ;  /* 0x000000151f007c0c */ /* 0x000fe4000d741270 */
[C---:B------:R-:W-:Y:S01]  /*388f0*/  IMAD.WIDE R6, R59.reuse, 0x2, R52 ;  /* 0x000000023b067825 */ /* 0x040fe200078e0234 */
[----:B------:R-:W-:Y:S01]  /*38900*/  ISETP.GE.AND P3, PT, R12, UR9, PT ;  /* 0x000000090c007c0c */ /* 0x000fe2000bf66270 */
[----:B------:R-:W2:Y:S02]  /*38910*/  LDCU UR9, c[0x0][0x398] ;  /* 0x00007300ff0977ac */ /* 0x000ea40008000800 */
[----:B-1----:R-:W-:-:S04]  /*38920*/  IMAD.WIDE R8, R59, 0x2, R54 ;  /* 0x000000023b087825 */ /* 0x002fc800078e0236 */
[----:B0-----:R-:W-:Y:S01]  /*38930*/  IMAD.WIDE R4, R59, 0x2, R2 ;  /* 0x000000023b047825 */ /* 0x001fe200078e0202 */
[----:B------:R-:W-:-:S04]  /*38940*/  PRMT R11, R37, 0x7632, R11 ;  /* 0x00007632250b7816 */ /* 0x000fc8000000000b */
[----:B------:R0:W-:Y:S01]  /*38950*/  @P6 STG.E.U16 desc[UR38][R4.64], R37 ;  /* 0x0000002504006986 */ /* 0x0001e2000c101526 */
[----:B---3--:R-:W-:Y:S01]  /*38960*/  ISETP.LT.AND P6, PT, R27, UR10, !P3 ;  /* 0x0000000a1b007c0c */ /* 0x008fe2000dfc1270 */
[----:B------:R-:W-:Y:S01]  /*38970*/  VIADD R12, R22, 0x35 ;  /* 0x00000035160c7836 */ /* 0x000fe20000000000 */
[----:B------:R-:W1:Y:S01]  /*38980*/  LDCU UR10, c[0x0][0x398] ;  /* 0x00007300ff0a77ac */ /* 0x000e620008000800 */
[----:B------:R3:W-:Y:S04]  /*38990*/  @P4 STG.E.U16 desc[UR38][R6.64], R11 ;  /* 0x0000000b06004986 */ /* 0x0007e8000c101526 */
[----:B------:R1:W-:Y:S01]  /*389a0*/  @P5 STG.E.U16 desc[UR38][R8.64], R33 ;  /* 0x0000002108005986 */ /* 0x0003e2000c101526 */
[----:B------:R-:W-:Y:S01]  /*389b0*/  ISETP.LT.AND P5, PT, R61, UR11, !P3 ;  /* 0x0000000b3d007c0c */ /* 0x000fe2000dfa1270 */
[----:B------:R-:W2:Y:S01]  /*389c0*/  LDCU UR11, c[0x0][0x398] ;  /* 0x00007300ff0b77ac */ /* 0x000ea20008000800 */
[----:B0-----:R-:W-:Y:S01]  /*389d0*/  PRMT R5, R33, 0x7632, R5 ;  /* 0x0000763221057816 */ /* 0x001fe20000000005 */
[----:B---3--:R-:W-:-:S04]  /*389e0*/  IMAD.WIDE R10, R59, 0x2, R56 ;  /* 0x000000023b0a7825 */ /* 0x008fc800078e0238 */
[----:B------:R-:W-:Y:S01]  /*389f0*/  VIADD R59, R59, UR4 ;  /* 0x000000043b3b7c36 */ /* 0x000fe20008000000 */
[----:B------:R0:W-:Y:S01]  /*38a00*/  @P2 STG.E.U16 desc[UR38][R10.64], R5 ;  /* 0x000000050a002986 */ /* 0x0001e2000c101526 */
[----:B------:R-:W-:Y:S01]  /*38a10*/  ISETP.LT.AND P2, PT, R23, UR12, !P3 ;  /* 0x0000000c17007c0c */ /* 0x000fe2000df41270 */
[----:B-1----:R-:W-:Y:S01]  /*38a20*/  VIADD R8, R22, 0x37 ;  /* 0x0000003716087836 */ /* 0x002fe20000000000 */
[----:B------:R-:W-:Y:S01]  /*38a30*/  PRMT R9, R46, 0x7632, R9 ;  /* 0x000076322e097816 */ /* 0x000fe20000000009 */
[----:B------:R-:W-:Y:S01]  /*38a40*/  IMAD.WIDE R6, R59, 0x2, R52 ;  /* 0x000000023b067825 */ /* 0x000fe200078e0234 */
[----:B------:R-:W-:Y:S01]  /*38a50*/  ISETP.GE.AND P1, PT, R12, UR5, PT ;  /* 0x000000050c007c0c */ /* 0x000fe2000bf26270 */
[----:B------:R-:W1:Y:S01]  /*38a60*/  LDCU UR5, c[0x0][0x398] ;  /* 0x00007300ff0577ac */ /* 0x000e620008000800 */
[----:B------:R-:W-:Y:S01]  /*38a70*/  ISETP.LT.AND P3, PT, R31, UR13, !P3 ;  /* 0x0000000d1f007c0c */ /* 0x000fe2000df61270 */
[C---:B0-----:R-:W-:Y:S01]  /*38a80*/  IMAD.WIDE R4, R59.reuse, 0x2, R2 ;  /* 0x000000023b047825 */ /* 0x041fe200078e0202 */
[----:B------:R-:W0:Y:S04]  /*38a90*/  LDCU UR12, c[0x0][0x398] ;  /* 0x00007300ff0c77ac */ /* 0x000e280008000800 */
[----:B------:R-:W-:Y:S01]  /*38aa0*/  @P6 STG.E.U16 desc[UR38][R4.64], R46 ;  /* 0x0000002e04006986 */ /* 0x000fe2000c101526 */
[----:B------:R-:W-:Y:S01]  /*38ab0*/  ISETP.GE.AND P6, PT, R8, UR37, PT ;  /* 0x0000002508007c0c */ /* 0x000fe2000bfc6270 */
[----:B------:R-:W-:Y:S01]  /*38ac0*/  VIADD R15, R59, UR4 ;  /* 0x000000043b0f7c36 */ /* 0x000fe20008000000 */
[----:B------:R-:W3:Y:S01]  /*38ad0*/  LDCU UR13, c[0x0][0x398] ;  /* 0x00007300ff0d77ac */ /* 0x000ee20008000800 */
[----:B------:R0:W-:Y:S01]  /*38ae0*/  @P5 STG.E.U16 desc[UR38][R6.64], R9 ;  /* 0x0000000906005986 */ /* 0x0001e2000c101526 */
[----:B--2---:R-:W-:Y:S01]  /*38af0*/  ISETP.LT.AND P5, PT, R27, UR9, !P1 ;  /* 0x000000091b007c0c */ /* 0x004fe2000cfa1270 */
[C---:B------:R-:W-:Y:S01]  /*38b00*/  IMAD.WIDE R10, R59.reuse, 0x2, R56 ;  /* 0x000000023b0a7825 */ /* 0x040fe200078e0238 */
[----:B------:R-:W2:Y:S03]  /*38b10*/  LDCU UR9, c[0x0][0x398] ;  /* 0x00007300ff0977ac */ /* 0x000ea60008000800 */
[----:B0-----:R-:W-:Y:S01]  /*38b20*/  IMAD.WIDE R8, R59, 0x2, R54 ;  /* 0x000000023b087825 */ /* 0x001fe200078e0236 */
[----:B------:R-:W-:-:S04]  /*38b30*/  PRMT R7, R42, 0x7632, R7 ;  /* 0x000076322a077816 */ /* 0x000fc80000000007 */
[----:B------:R0:W-:Y:S01]  /*38b40*/  @P2 STG.E.U16 desc[UR38][R8.64], R42 ;  /* 0x0000002a08002986 */ /* 0x0001e2000c101526 */
[----:B------:R-:W-:Y:S01]  /*38b50*/  ISETP.LT.AND P2, PT, R61, UR16, !P1 ;  /* 0x000000103d007c0c */ /* 0x000fe2000cf41270 */
[----:B------:R-:W-:Y:S01]  /*38b60*/  IMAD.WIDE R4, R15, 0x2, R2 ;  /* 0x000000020f047825 */ /* 0x000fe200078e0202 */
[----:B------:R-:W2:Y:S01]  /*38b70*/  LDCU UR16, c[0x0][0x398] ;  /* 0x00007300ff1077ac */ /* 0x000ea20008000800 */
[----:B------:R3:W-:Y:S01]  /*38b80*/  @P3 STG.E.U16 desc[UR38][R10.64], R7 ;  /* 0x000000070a003986 */ /* 0x0007e2000c101526 */
[----:B------:R-:W-:Y:S01]  /*38b90*/  ISETP.LT.AND P3, PT, R23, UR14, !P1 ;  /* 0x0000000e17007c0c */ /* 0x000fe2000cf61270 */
[----:B------:R-:W-:Y:S02]  /*38ba0*/  VIADD R12, R22, 0x36 ;  /* 0x00000036160c7836 */ /* 0x000fe40000000000 */
[----:B------:R4:W-:Y:S01]  /*38bb0*/  @P5 STG.E.U16 desc[UR38][R4.64], R38 ;  /* 0x0000002604005986 */ /* 0x0009e2000c101526 */
[----:B-1----:R-:W-:Y:S01]  /*38bc0*/  ISETP.LT.AND P1, PT, R31, UR5, !P1 ;  /* 0x000000051f007c0c */ /* 0x002fe2000cf21270 */
[----:B------:R-:W1:Y:S01]  /*38bd0*/  LDCU UR5, c[0x0][0x398] ;  /* 0x00007300ff0577ac */ /* 0x000e620008000800 */
[----:B------:R-:W-:Y:S01]  /*38be0*/  ISETP.GE.AND P4, PT, R12, UR35, PT ;  /* 0x000000230c007c0c */ /* 0x000fe2000bf86270 */
[C---:B0-----:R-:W-:Y:S01]  /*38bf0*/  IMAD.WIDE R8, R15.reuse, 0x2, R54 ;  /* 0x000000020f087825 */ /* 0x041fe200078e0236 */
[----:B------:R-:W0:Y:S03]  /*38c00*/  LDCU UR14, c[0x0][0x398] ;  /* 0x00007300ff0e77ac */ /* 0x000e260008000800 */
[----:B---3--:R-:W-:Y:S01]  /*38c10*/  IMAD.WIDE R6, R15, 0x2, R52 ;  /* 0x000000020f067825 */ /* 0x008fe200078e0234 */
[----:B----4-:R-:W-:-:S03]  /*38c20*/  PRMT R5, R38, 0x7632, R5 ;  /* 0x0000763226057816 */ /* 0x010fc60000000005 */
[----:B------:R-:W-:Y:S02]  /*38c30*/  IMAD.WIDE R12, R15, 0x2, R56 ;  /* 0x000000020f0c7825 */ /* 0x000fe400078e0238 */
[----:B------:R3:W-:Y:S01]  /*38c40*/  @P2 STG.E.U16 desc[UR38][R6.64], R5 ;  /* 0x0000000506002986 */ /* 0x0007e2000c101526 */
[----:B------:R-:W-:Y:S01]  /*38c50*/  ISETP.LT.AND P2, PT, R27, UR15, !P4 ;  /* 0x0000000f1b007c0c */ /* 0x000fe2000e741270 */
[----:B------:R-:W-:Y:S01]  /*38c60*/  VIADD R15, R15, UR4 ;  /* 0x000000040f0f7c36 */ /* 0x000fe20008000000 */
[----:B------:R-:W-:Y:S01]  /*38c70*/  ISETP.LT.AND P5, PT, R61, UR17, !P4 ;  /* 0x000000113d007c0c */ /* 0x000fe2000e7a1270 */
[----:B------:R4:W-:Y:S01]  /*38c80*/  @P3 STG.E.U16 desc[UR38][R8.64], R34 ;  /* 0x0000002208003986 */ /* 0x0009e2000c101526 */
[----:B------:R-:W-:Y:S02]  /*38c90*/  ISETP.LT.AND P3, PT, R23, UR10, !P4 ;  /* 0x0000000a17007c0c */ /* 0x000fe4000e761270 */
[----:B------:R-:W-:Y:S01]  /*38ca0*/  PRMT R11, R34, 0x7632, R11 ;  /* 0x00007632220b7816 */ /* 0x000fe2000000000b */
[----:B------:R-:W-:Y:S01]  /*38cb0*/  VIADD R10, R22, 0x38 ;  /* 0x00000038160a7836 */ /* 0x000fe20000000000 */
[----:B------:R-:W-:Y:S01]  /*38cc0*/  ISETP.LT.AND P4, PT, R31, UR11, !P4 ;  /* 0x0000000b1f007c0c */ /* 0x000fe2000e781270 */
[----:B------:R-:W0:Y:S01]  /*38cd0*/  LDCU UR15, c[0x0][0x398] ;  /* 0x00007300ff0f77ac */ /* 0x000e220008000800 */
[C---:B---3--:R-:W-:Y:S01]  /*38ce0*/  IMAD.WIDE R4, R15.reuse, 0x2, R2 ;  /* 0x000000020f047825 */ /* 0x048fe200078e0202 */
[----:B------:R3:W-:Y:S01]  /*38cf0*/  @P1 STG.E.U16 desc[UR38][R12.64], R11 ;  /* 0x0000000b0c001986 */ /* 0x0007e2000c101526 */
[----:B------:R-:W-:Y:S01]  /*38d00*/  ISETP.GE.AND P1, PT, R10, UR33, PT ;  /* 0x000000210a007c0c */ /* 0x000fe2000bf26270 */
[----:B------:R-:W0:Y:S01]  /*38d10*/  LDCU UR10, c[0x0][0x398] ;  /* 0x00007300ff0a77ac */ /* 0x000e220008000800 */
[C---:B------:R-:W-:Y:S01]  /*38d20*/  IMAD.WIDE R6, R15.reuse, 0x2, R52 ;  /* 0x000000020f067825 */ /* 0x040fe200078e0234 */
[----:B------:R1:W-:Y:S01]  /*38d30*/  @P2 STG.E.U16 desc[UR38][R4.64], R47 ;  /* 0x0000002f04002986 */ /* 0x0003e2000c101526 */
[----:B------:R-:W0:Y:S02]  /*38d40*/  LDCU UR11, c[0x0][0x398] ;  /* 0x00007300ff0b77ac */ /* 0x000e240008000800 */
[----:B----4-:R-:W-:Y:S01]  /*38d50*/  IMAD.WIDE R8, R15, 0x2, R54 ;  /* 0x000000020f087825 */ /* 0x010fe200078e0236 */
[----:B------:R-:W4:Y:S01]  /*38d60*/  LDCU UR17, c[0x0][0x398] ;  /* 0x00007300ff1177ac */ /* 0x000f220008000800 */
[----:B---3--:R-:W-:-:S02]  /*38d70*/  PRMT R13, R47, 0x7632, R13 ;  /* 0x000076322f0d7816 */ /* 0x008fc4000000000d */
[----:B------:R-:W-:Y:S01]  /*38d80*/  IMAD.WIDE R10, R15, 0x2, R56 ;  /* 0x000000020f0a7825 */ /* 0x000fe200078e0238 */
[----:B-1----:R-:W-:Y:S02]  /*38d90*/  PRMT R5, R43, 0x7632, R5 ;  /* 0x000076322b057816 */ /* 0x002fe40000000005 */
[----:B------:R1:W-:Y:S01]  /*38da0*/  @P5 STG.E.U16 desc[UR38][R6.64], R13 ;  /* 0x0000000d06005986 */ /* 0x0003e2000c101526 */
[----:B------:R-:W-:Y:S01]  /*38db0*/  VIADD R4, R22, 0x39 ;  /* 0x0000003916047836 */ /* 0x000fe20000000000 */
[----:B--2---:R-:W-:Y:S01]  /*38dc0*/  ISETP.LT.AND P5, PT, R61, UR9, !P6 ;  /* 0x000000093d007c0c */ /* 0x004fe2000f7a1270 */
[----:B------:R-:W-:Y:S01]  /*38dd0*/  VIADD R17, R15, UR4 ;  /* 0x000000040f117c36 */ /* 0x000fe20008000000 */
[----:B------:R2:W-:Y:S01]  /*38de0*/  @P3 STG.E.U16 desc[UR38][R8.64], R43 ;  /* 0x0000002b08003986 */ /* 0x0005e2000c101526 */
[----:B------:R-:W-:Y:S01]  /*38df0*/  ISETP.LT.AND P3, PT, R27, UR12, !P6 ;  /* 0x0000000c1b007c0c */ /* 0x000fe2000f761270 */
[----:B------:R-:W3:Y:S02]  /*38e00*/  LDCU UR12, c[0x0][0x398] ;  /* 0x00007300ff0c77ac */ /* 0x000ee40008000800 */
[----:B------:R0:W-:Y:S01]  /*38e10*/  @P4 STG.E.U16 desc[UR38][R10.64], R5 ;  /* 0x000000050a004986 */ /* 0x0001e2000c101526 */
[----:B------:R-:W-:Y:S01]  /*38e20*/  ISETP.LT.AND P4, PT, R23, UR13, !P6 ;  /* 0x0000000d17007c0c */ /* 0x000fe2000f781270 */
[----:B------:R-:W3:Y:S01]  /*38e30*/  LDCU UR9, c[0x0][0x398] ;  /* 0x00007300ff0977ac */ /* 0x000ee20008000800 */
[----:B------:R-:W-:-:S02]  /*38e40*/  ISETP.GE.AND P2, PT, R4, UR47, PT ;  /* 0x0000002f04007c0c */ /* 0x000fc4000bf46270 */
[----:B------:R0:W3:Y:S01]  /*38e50*/  LDS.128 R4, [R0] ;  /* 0x0000000000047984 */ /* 0x0000e20000000c00 */
[----:B-1----:R-:W-:Y:S01]  /*38e60*/  IMAD.WIDE R12, R17, 0x2, R2 ;  /* 0x00000002110c7825 */ /* 0x002fe200078e0202 */
[----:B------:R-:W-:Y:S01]  /*38e70*/  ISETP.LT.AND P6, PT, R31, UR5, !P6 ;  /* 0x000000051f007c0c */ /* 0x000fe2000f7c1270 */
[----:B------:R-:W1:Y:S01]  /*38e80*/  LDCU UR13, c[0x0][0x398] ;  /* 0x00007300ff0d77ac */ /* 0x000e620008000800 */
[----:B------:R-:W-:Y:S01]  /*38e90*/  PRMT R15, R39, 0x7632, R15 ;  /* 0x00007632270f7816 */ /* 0x000fe2000000000f */
[C---:B--2---:R-:W-:Y:S01]  /*38ea0*/  IMAD.WIDE R8, R17.reuse, 0x2, R52 ;  /* 0x0000000211087825 */ /* 0x044fe200078e0234 */
[----:B------:R-:W-:Y:S01]  /*38eb0*/  @P3 STG.E.U16 desc[UR38][R12.64], R39 ;  /* 0x000000270c003986 */ /* 0x000fe2000c101526 */
[----:B------:R-:W2:Y:S02]  /*38ec0*/  LDCU UR5, c[0x0][0x398] ;  /* 0x00007300ff0577ac */ /* 0x000ea40008000800 */
[----:B0-----:R-:W-:Y:S01]  /*38ed0*/  IMAD.WIDE R10, R17, 0x2, R54 ;  /* 0x00000002110a7825 */ /* 0x001fe200078e0236 */
[----:B------:R0:W-:Y:S01]  /*38ee0*/  @P5 STG.E.U16 desc[UR38][R8.64], R15 ;  /* 0x0000000f08005986 */ /* 0x0001e2000c101526 */
[----:B------:R-:W-:Y:S01]  /*38ef0*/  ISETP.LT.AND P5, PT, R27, UR14, !P1 ;  /* 0x0000000e1b007c0c */ /* 0x000fe2000cfa1270 */
[----:B------:R-:W1:Y:S02]  /*38f00*/  LDCU UR14, c[0x0][0x398] ;  /* 0x00007300ff0e77ac */ /* 0x000e640008000800 */
[----:B------:R1:W-:Y:S01]  /*38f10*/  @P4 STG.E.U16 desc[UR38][R10.64], R35 ;  /* 0x000000230a004986 */ /* 0x0003e2000c101526 */
[----:B------:R-:W-:Y:S01]  /*38f20*/  ISETP.LT.AND P4, PT, R61, UR16, !P1 ;  /* 0x000000103d007c0c */ /* 0x000fe2000cf81270 */
[----:B------:R-:W2:Y:S01]  /*38f30*/  LDCU UR16, c[0x0][0x398] ;  /* 0x00007300ff1077ac */ /* 0x000ea20008000800 */
[----:B------:R-:W-:-:S02]  /*38f40*/  ISETP.LT.AND P3, PT, R23, UR15, !P1 ;  /* 0x0000000f17007c0c */ /* 0x000fc4000cf61270 */
[----:B------:R-:W-:Y:S01]  /*38f50*/  PRMT R0, R24, 0x7632, R0 ;  /* 0x0000763218007816 */ /* 0x000fe20000000000 */
[----:B------:R-:W2:Y:S01]  /*38f60*/  LDCU UR15, c[0x0][0x398] ;  /* 0x00007300ff0f77ac */ /* 0x000ea20008000800 */
[----:B0-----:R-:W-:Y:S01]  /*38f70*/  PRMT R9, R35, 0x7632, R9 ;  /* 0x0000763223097816 */ /* 0x001fe20000000009 */
[----:B------:R-:W-:-:S04]  /*38f80*/  IMAD.WIDE R14, R17, 0x2, R56 ;  /* 0x00000002110e7825 */ /* 0x000fc800078e0238 */
[----:B------:R-:W-:Y:S01]  /*38f90*/  VIADD R17, R17, UR4 ;  /* 0x0000000411117c36 */ /* 0x000fe20008000000 */
[----:B------:R0:W-:Y:S01]  /*38fa0*/  @P6 STG.E.U16 desc[UR38][R14.64], R9 ;  /* 0x000000090e006986 */ /* 0x0001e2000c101526 */
[----:B------:R-:W-:Y:S01]  /*38fb0*/  ISETP.LT.AND P6, PT, R31, UR10, !P1 ;  /* 0x0000000a1f007c0c */ /* 0x000fe2000cfc1270 */
[----:B------:R-:W2:Y:S01]  /*38fc0*/  LDCU UR10, c[0x0][0x398] ;  /* 0x00007300ff0a77ac */ /* 0x000ea20008000800 */
[----:B-1----:R-:W-:-:S04]  /*38fd0*/  IMAD.WIDE R10, R17, 0x2, R52 ;  /* 0x00000002110a7825 */ /* 0x002fc800078e0234 */
[----:B0-----:R-:W-:-:S04]  /*38fe0*/  IMAD.WIDE R8, R17, 0x2, R2 ;  /* 0x0000000211087825 */ /* 0x001fc800078e0202 */
[----:B------:R-:W-:Y:S01]  /*38ff0*/  IMAD.WIDE R12, R17, 0x2, R54 ;  /* 0x00000002110c7825 */ /* 0x000fe200078e0236 */
[----:B------:R0:W-:Y:S01]  /*39000*/  @P5 STG.E.U16 desc[UR38][R8.64], R24 ;  /* 0x0000001808005986 */ /* 0x0001e2000c101526 */
[----:B------:R-:W-:Y:S01]  /*39010*/  ISETP.LT.AND P5, PT, R27, UR11, !P2 ;  /* 0x0000000b1b007c0c */ /* 0x000fe2000d7a1270 */
[----:B------:R-:W1:Y:S01]  /*39020*/  LDCU UR11, c[0x0][0x398] ;  /* 0x00007300ff0b77ac */ /* 0x000e620008000800 */
[----:B------:R-:W-:Y:S01]  /*39030*/  IMAD.WIDE R14, R17, 0x2, R56 ;  /* 0x00000002110e7825 */ /* 0x000fe200078e0238 */
[----:B------:R2:W-:Y:S01]  /*39040*/  @P4 STG.E.U16 desc[UR38][R10.64], R0 ;  /* 0x000000000a004986 */ /* 0x0005e2000c101526 */
[----:B----4-:R-:W-:Y:S02]  /*39050*/  ISETP.LT.AND P4, PT, R61, UR17, !P2 ;  /* 0x000000113d007c0c */ /* 0x010fe4000d781270 */
[----:B------:R-:W-:Y:S01]  /*39060*/  VIADD R17, R17, UR4 ;  /* 0x0000000411117c36 */ /* 0x000fe20008000000 */
[----:B------:R4:W-:Y:S01]  /*39070*/  @P3 STG.E.U16 desc[UR38][R12.64], R20 ;  /* 0x000000140c003986 */ /* 0x0009e2000c101526 */
[----:B0-----:R-:W-:-:S02]  /*39080*/  PRMT R9, R20, 0x7632, R9 ;  /* 0x0000763214097816 */ /* 0x001fc40000000009 */
[----:B---3--:R-:W-:Y:S01]  /*39090*/  ISETP.LT.AND P3, PT, R23, UR12, !P2 ;  /* 0x0000000c17007c0c */ /* 0x008fe2000d761270 */
[----:B------:R-:W0:Y:S02]  /*390a0*/  LDCU UR12, c[0x0][0x398] ;  /* 0x00007300ff0c77ac */ /* 0x000e240008000800 */
[----:B------:R3:W-:Y:S01]  /*390b0*/  @P6 STG.E.U16 desc[UR38][R14.64], R9 ;  /* 0x000000090e006986 */ /* 0x0007e2000c101526 */
[----:B------:R-:W-:Y:S01]  /*390c0*/  ISETP.LT.AND P6, PT, R31, UR9, !P2 ;  /* 0x000000091f007c0c */ /* 0x000fe2000d7c1270 */
[C---:B--2---:R-:W-:Y:S01]  /*390d0*/  IMAD.WIDE R10, R17.reuse, 0x2, R52 ;  /* 0x00000002110a7825 */ /* 0x044fe200078e0234 */
[----:B------:R-:W-:Y:S01]  /*390e0*/  ISETP.GE.AND P1, PT, R16, UR27, PT ;  /* 0x0000001b10007c0c */ /* 0x000fe2000bf26270 */
[----:B------:R-:W2:Y:S02]  /*390f0*/  LDCU UR9, c[0x0][0x398] ;  /* 0x00007300ff0977ac */ /* 0x000ea40008000800 */
[----:B----4-:R-:W-:-:S04]  /*39100*/  IMAD.WIDE R12, R17, 0x2, R54 ;  /* 0x00000002110c7825 */ /* 0x010fc800078e0236 */
[----:B---3--:R-:W-:Y:S01]  /*39110*/  IMAD.WIDE R8, R17, 0x2, R2 ;  /* 0x0000000211087825 */ /* 0x008fe200078e0202 */
[----:B------:R-:W-:-:S04]  /*39120*/  PRMT R15, R28, 0x7632, R15 ;  /* 0x000076321c0f7816 */ /* 0x000fc8000000000f */
[----:B------:R3:W-:Y:S01]  /*39130*/  @P5 STG.E.U16 desc[UR38][R8.64], R28 ;  /* 0x0000001c08005986 */ /* 0x0007e2000c101526 */
[----:B------:R-:W-:Y:S01]  /*39140*/  ISETP.LT.AND P5, PT, R27, UR13, !P1 ;  /* 0x0000000d1b007c0c */ /* 0x000fe2000cfa1270 */
[----:B------:R-:W-:Y:S01]  /*39150*/  VIADD R0, R22, 0x3b ;  /* 0x0000003b16007836 */ /* 0x000fe20000000000 */
[----:B------:R-:W4:Y:S01]  /*39160*/  LDCU UR13, c[0x0][0x398] ;  /* 0x00007300ff0d77ac */ /* 0x000f220008000800 */
[----:B------:R0:W-:Y:S01]  /*39170*/  @P4 STG.E.U16 desc[UR38][R10.64], R15 ;  /* 0x0000000f0a004986 */ /* 0x0001e2000c101526 */
[----:B------:R-:W-:-:S03]  /*39180*/  ISETP.LT.AND P4, PT, R61, UR18, !P1 ;  /* 0x000000123d007c0c */ /* 0x000fc6000cf81270 */
[----:B------:R1:W-:Y:S01]  /*39190*/  @P3 STG.E.U16 desc[UR38][R12.64], R4 ;  /* 0x000000040c003986 */ /* 0x0003e2000c101526 */
[----:B---3--:R-:W-:Y:S01]  /*391a0*/  PRMT R9, R4, 0x7632, R9 ;  /* 0x0000763204097816 */ /* 0x008fe20000000009 */
[----:B0-----:R-:W-:Y:S01]  /*391b0*/  IMAD.WIDE R14, R17, 0x2, R56 ;  /* 0x00000002110e7825 */ /* 0x001fe200078e0238 */
[----:B------:R-:W-:Y:S01]  /*391c0*/  ISETP.LT.AND P3, PT, R23, UR5, !P1 ;  /* 0x0000000517007c0c */ /* 0x000fe2000cf61270 */
[----:B------:R-:W0:Y:S02]  /*391d0*/  LDCU UR5, c[0x0][0x398] ;  /* 0x00007300ff0577ac */ /* 0x000e240008000800 */
[----:B------:R-:W-:Y:S01]  /*391e0*/  VIADD R17, R17, UR4 ;  /* 0x0000000411117c36 */ /* 0x000fe20008000000 */
[----:B------:R3:W-:Y:S01]  /*391f0*/  @P6 STG.E.U16 desc[UR38][R14.64], R9 ;  /* 0x000000090e006986 */ /* 0x0007e2000c101526 */
[----:B------:R-:W-:Y:S02]  /*39200*/  ISETP.LT.AND P6, PT, R31, UR19, !P1 ;  /* 0x000000131f007c0c */ /* 0x000fe4000cfc1270 */
[----:B------:R-:W-:Y:S01]  /*39210*/  ISETP.GE.AND P2, PT, R0, UR49, PT ;  /* 0x0000003100007c0c */ /* 0x000fe2000bf46270 */
[----:B------:R-:W-:Y:S01]  /*39220*/  VIADD R0, R22, 0x3c ;  /* 0x0000003c16007836 */ /* 0x000fe20000000000 */
[----:B-1----:R-:W-:Y:S01]  /*39230*/  PRMT R4, R25, 0x7632, R4 ;  /* 0x0000763219047816 */ /* 0x002fe20000000004 */
[----:B------:R-:W-:-:S04]  /*39240*/  IMAD.WIDE R10, R17, 0x2, R52 ;  /* 0x00000002110a7825 */ /* 0x000fc800078e0234 */
[----:B---3--:R-:W-:Y:S01]  /*39250*/  IMAD.WIDE R8, R17, 0x2, R2 ;  /* 0x0000000211087825 */ /* 0x008fe200078e0202 */
[----:B------:R-:W-:-:S03]  /*39260*/  ISETP.GE.AND P1, PT, R0, UR25, PT ;  /* 0x0000001900007c0c */ /* 0x000fc6000bf26270 */
[C---:B------:R-:W-:Y:S01]  /*39270*/  IMAD.WIDE R12, R17.reuse, 0x2, R54 ;  /* 0x00000002110c7825 */ /* 0x040fe200078e0236 */
[----:B------:R1:W-:Y:S03]  /*39280*/  @P5 STG.E.U16 desc[UR38][R8.64], R25 ;  /* 0x0000001908005986 */ /* 0x0003e6000c101526 */
[----:B------:R-:W-:Y:S01]  /*39290*/  IMAD.WIDE R14, R17, 0x2, R56 ;  /* 0x00000002110e7825 */ /* 0x000fe200078e0238 */
[----:B------:R3:W-:Y:S03]  /*392a0*/  @P4 STG.E.U16 desc[UR38][R10.64], R4 ;  /* 0x000000040a004986 */ /* 0x0007e6000c101526 */
[----:B------:R-:W-:Y:S01]  /*392b0*/  VIADD R0, R22, 0x3d ;  /* 0x0000003d16007836 */ /* 0x000fe20000000000 */
[----:B------:R0:W-:Y:S01]  /*392c0*/  @P3 STG.E.U16 desc[UR38][R12.64], R21 ;  /* 0x000000150c003986 */ /* 0x0001e2000c101526 */
[----:B-1----:R-:W-:-:S02]  /*392d0*/  PRMT R9, R21, 0x7632, R9 ;  /* 0x0000763215097816 */ /* 0x002fc40000000009 */
[----:B------:R-:W-:Y:S01]  /*392e0*/  ISETP.LT.AND P5, PT, R27, UR14, !P2 ;  /* 0x0000000e1b007c0c */ /* 0x000fe2000d7a1270 */
[----:B------:R-:W-:Y:S01]  /*392f0*/  VIADD R17, R17, UR4 ;  /* 0x0000000411117c36 */ /* 0x000fe20008000000 */
[----:B------:R-:W-:Y:S01]  /*39300*/  ISETP.LT.AND P4, PT, R61, UR10, !P2 ;  /* 0x0000000a3d007c0c */ /* 0x000fe2000d781270 */
[----:B------:R1:W-:Y:S01]  /*39310*/  @P6 STG.E.U16 desc[UR38][R14.64], R9 ;  /* 0x000000090e006986 */ /* 0x0003e2000c101526 */
[----:B------:R-:W-:Y:S01]  /*39320*/  ISETP.LT.AND P3, PT, R23, UR15, !P2 ;  /* 0x0000000f17007c0c */ /* 0x000fe2000d761270 */
[----:B---3--:R-:W-:Y:S01]  /*39330*/  IMAD.WIDE R10, R17, 0x2, R52 ;  /* 0x00000002110a7825 */ /* 0x008fe200078e0234 */
[----:B------:R-:W-:Y:S01]  /*39340*/  ISETP.LT.AND P6, PT, R31, UR11, !P2 ;  /* 0x0000000b1f007c0c */ /* 0x000fe2000d7c1270 */
[----:B------:R-:W3:Y:S01]  /*39350*/  LDCU UR10, c[0x0][0x398] ;  /* 0x00007300ff0a77ac */ /* 0x000ee20008000800 */
[----:B------:R-:W-:Y:S01]  /*39360*/  ISETP.GE.AND P2, PT, R0, UR51, PT ;  /* 0x0000003300007c0c */ /* 0x000fe2000bf46270 */
[----:B------:R-:W-:Y:S02]  /*39370*/  VIADD R0, R22, 0x3e ;  /* 0x0000003e16007836 */ /* 0x000fe40000000000 */
[----:B------:R-:W3:Y:S01]  /*39380*/  LDL.LU R22, [R1+0x1374] ;  /* 0x0013740001167983 */ /* 0x000ee20000300800 */
[----:B------:R-:W-:Y:S01]  /*39390*/  PRMT R4, R29, 0x7632, R4 ;  /* 0x000076321d047816 */ /* 0x000fe20000000004 */
[C---:B0-----:R-:W-:Y:S01]  /*393a0*/  IMAD.WIDE R12, R17.reuse, 0x2, R54 ;  /* 0x00000002110c7825 */ /* 0x041fe200078e0236 */
[----:B------:R-:W0:Y:S03]  /*393b0*/  LDCU UR11, c[0x0][0x398] ;  /* 0x00007300ff0b77ac */ /* 0x000e260008000800 */
[----:B-1----:R-:W-:Y:S01]  /*393c0*/  IMAD.WIDE R8, R17, 0x2, R2 ;  /* 0x0000000211087825 */ /* 0x002fe200078e0202 */
[----:B------:R-:W1:Y:S04]  /*393d0*/  LDCU UR14, c[0x0][0x398] ;  /* 0x00007300ff0e77ac */ /* 0x000e680008000800 */
[----:B------:R0:W-:Y:S04]  /*393e0*/  @P5 STG.E.U16 desc[UR38][R8.64], R29 ;  /* 0x0000001d08005986 */ /* 0x0001e8000c101526 */
[----:B------:R1:W-:Y:S01]  /*393f0*/  @P4 STG.E.U16 desc[UR38][R10.64], R4 ;  /* 0x000000040a004986 */ /* 0x0003e2000c101526 */
[----:B--2---:R-:W-:Y:S01]  /*39400*/  ISETP.LT.AND P4, PT, R27, UR9, !P1 ;  /* 0x000000091b007c0c */ /* 0x004fe2000cf81270 */
[----:B------:R-:W-:Y:S01]  /*39410*/  IMAD.WIDE R14, R17, 0x2, R56 ;  /* 0x00000002110e7825 */ /* 0x000fe200078e0238 */
[----:B------:R-:W-:Y:S01]  /*39420*/  ISETP.LT.AND P5, PT, R61, UR12, !P1 ;  /* 0x0000000c3d007c0c */ /* 0x000fe2000cfa1270 */
[----:B------:R2:W-:Y:S01]  /*39430*/  @P3 STG.E.U16 desc[UR38][R12.64], R5 ;  /* 0x000000050c003986 */ /* 0x0005e2000c101526 */
[----:B------:R-:W3:Y:S01]  /*39440*/  LDCU UR9, c[0x0][0x398] ;  /* 0x00007300ff0977ac */ /* 0x000ee20008000800 */
[----:B------:R-:W-:Y:S01]  /*39450*/  VIADD R17, R17, UR4 ;  /* 0x0000000411117c36 */ /* 0x000fe20008000000 */
[----:B0-----:R-:W-:Y:S01]  /*39460*/  PRMT R9, R5, 0x7632, R9 ;  /* 0x0000763205097816 */ /* 0x001fe20000000009 */
[----:B------:R-:W0:Y:S01]  /*39470*/  LDCU UR12, c[0x0][0x398] ;  /* 0x00007300ff0c77ac */ /* 0x000e220008000800 */
[----:B-1----:R-:W-:-:S03]  /*39480*/  PRMT R11, R26, 0x7632, R11 ;  /* 0x000076321a0b7816 */ /* 0x002fc6000000000b */
[----:B------:R1:W-:Y:S01]  /*39490*/  @P6 STG.E.U16 desc[UR38][R14.64], R9 ;  /* 0x000000090e006986 */ /* 0x0003e2000c101526 */
[----:B--2---:R-:W-:Y:S01]  /*394a0*/  IMAD.WIDE R4, R17, 0x2, R2 ;  /* 0x0000000211047825 */ /* 0x004fe200078e0202 */
[----:B------:R-:W-:Y:S01]  /*394b0*/  ISETP.LT.AND P6, PT, R23, UR5, !P1 ;  /* 0x0000000517007c0c */ /* 0x000fe2000cfc1270 */
[----:B------:R-:W2:Y:S01]  /*394c0*/  LDCU UR5, c[0x0][0x398] ;  /* 0x00007300ff0577ac */ /* 0x000ea20008000800 */
[----:B----4-:R-:W-:Y:S02]  /*394d0*/  ISETP.LT.AND P1, PT, R31, UR13, !P1 ;  /* 0x0000000d1f007c0c */ /* 0x010fe4000cf21270 */
[----:B------:R-:W-:Y:S01]  /*394e0*/  @P4 STG.E.U16 desc[UR38][R4.64], R26 ;  /* 0x0000001a04004986 */ /* 0x000fe2000c101526 */
[----:B------:R-:W-:Y:S01]  /*394f0*/  ISETP.LT.AND P4, PT, R27, UR16, !P2 ;  /* 0x000000101b007c0c */ /* 0x000fe2000d781270 */
[C---:B------:R-:W-:Y:S01]  /*39500*/  IMAD.WIDE R12, R17.reuse, 0x2, R56 ;  /* 0x00000002110c7825 */ /* 0x040fe200078e0238 */
[----:B------:R-:W-:Y:S01]  /*39510*/  ISETP.GE.AND P3, PT, R0, UR53, PT ;  /* 0x0000003500007c0c */ /* 0x000fe2000bf66270 */
[----:B------:R-:W4:Y:S02]  /*39520*/  LDCU UR13, c[0x0][0x398] ;  /* 0x00007300ff0d77ac */ /* 0x000f240008000800 */
[----:B-1----:R-:W-:-:S05]  /*39530*/  IMAD.WIDE R8, R17, 0x2, R52 ;  /* 0x0000000211087825 */ /* 0x002fca00078e0234 */
[----:B------:R1:W-:Y:S02]  /*39540*/  @P5 STG.E.U16 desc[UR38][R8.64], R11 ;  /* 0x0000000b08005986 */ /* 0x0003e4000c101526 */
[----:B-1----:R-:W-:-:S04]  /*39550*/  IMAD.WIDE R10, R17, 0x2, R54 ;  /* 0x00000002110a7825 */ /* 0x002fc800078e0236 */
[----:B------:R-:W-:-:S04]  /*39560*/  VIADD R17, R17, UR4 ;  /* 0x0000000411117c36 */ /* 0x000fc80008000000 */
[----:B------:R-:W-:Y:S01]  /*39570*/  IMAD.WIDE R4, R17, 0x2, R2 ;  /* 0x0000000211047825 */ /* 0x000fe200078e0202 */
[----:B---3--:R-:W-:Y:S01]  /*39580*/  PRMT R0, R22, 0x7632, R0 ;  /* 0x0000763216007816 */ /* 0x008fe20000000000 */
[----:B------:R-:W-:Y:S01]  /*39590*/  @P6 STG.E.U16 desc[UR38][R10.64], R22 ;  /* 0x000000160a006986 */ /* 0x000fe2000c101526 */
[----:B------:R-:W-:-:S03]  /*395a0*/  ISETP.LT.AND P6, PT, R27, UR9, !P3 ;  /* 0x000000091b007c0c */ /* 0x000fc6000dfc1270 */
[----:B------:R1:W-:Y:S04]  /*395b0*/  @P1 STG.E.U16 desc[UR38][R12.64], R0 ;  /* 0x000000000c001986 */ /* 0x0003e8000c101526 */
[----:B------:R-:W-:Y:S01]  /*395c0*/  @P4 STG.E.U16 desc[UR38][R4.64], R30 ;  /* 0x0000001e04004986 */ /* 0x000fe2000c101526 */
[----:B------:R-:W-:-:S03]  /*395d0*/  ISETP.LT.AND P4, PT, R27, UR8, !P0 ;  /* 0x000000081b007c0c */ /* 0x000fc6000c781270 */
[----:B------:R-:W3:Y:S01]  /*395e0*/  LDL.LU R27, [R1+0x1370] ;  /* 0x00137000011b7983 */ /* 0x000ee20000300800 */
[----:B------:R-:W-:Y:S01]  /*395f0*/  ISETP.LT.AND P5, PT, R61, UR10, !P2 ;  /* 0x0000000a3d007c0c */ /* 0x000fe2000d7a1270 */
[----:B------:R-:W0:Y:S01]  /*39600*/  LDCU UR10, c[0x0][0x398] ;  /* 0x00007300ff0a77ac */ /* 0x000e220008000800 */
[----:B------:R-:W-:Y:S02]  /*39610*/  ISETP.LT.AND P1, PT, R23, UR11, !P2 ;  /* 0x0000000b17007c0c */ /* 0x000fe4000d721270 */
[----:B------:R-:W-:Y:S01]  /*39620*/  ISETP.LT.AND P2, PT, R31, UR14, !P2 ;  /* 0x0000000e1f007c0c */ /* 0x000fe2000d741270 */
[----:B------:R-:W-:Y:S01]  /*39630*/  IMAD.WIDE R8, R17, 0x2, R52 ;  /* 0x0000000211087825 */ /* 0x000fe200078e0234 */
[----:B-1----:R-:W-:-:S03]  /*39640*/  PRMT R13, R30, 0x7632, R13 ;  /* 0x000076321e0d7816 */ /* 0x002fc6000000000d */
[C---:B------:R-:W-:Y:S01]  /*39650*/  VIADD R19, R17.reuse, UR4 ;  /* 0x0000000411137c36 */ /* 0x040fe20008000000 */
[----:B------:R-:W-:Y:S01]  /*39660*/  PRMT R0, R6, 0x7632, R0 ;  /* 0x0000763206007816 */ /* 0x000fe20000000000 */
[----:B------:R-:W-:Y:S02]  /*39670*/  IMAD.WIDE R10, R17, 0x2, R54 ;  /* 0x00000002110a7825 */ /* 0x000fe400078e0236 */
[----:B------:R1:W-:Y:S02]  /*39680*/  @P5 STG.E.U16 desc[UR38][R8.64], R13 ;  /* 0x0000000d08005986 */ /* 0x0003e4000c101526 */
[----:B------:R-:W-:Y:S02]  /*39690*/  IMAD.WIDE R14, R19, 0x2, R2 ;  /* 0x00000002130e7825 */ /* 0x000fe400078e0202 */
[----:B------:R-:W-:Y:S02]  /*396a0*/  @P1 STG.E.U16 desc[UR38][R10.64], R6 ;  /* 0x000000060a001986 */ /* 0x000fe4000c101526 */
[----:B-1----:R-:W-:Y:S01]  /*396b0*/  IMAD.WIDE R12, R17, 0x2, R56 ;  /* 0x00000002110c7825 */ /* 0x002fe200078e0238 */
[----:B------:R-:W-:-:S04]  /*396c0*/  ISETP.LT.AND P1, PT, R61, UR7, !P0 ;  /* 0x000000073d007c0c */ /* 0x000fc8000c721270 */
[----:B------:R1:W-:Y:S01]  /*396d0*/  @P2 STG.E.U16 desc[UR38][R12.64], R0 ;  /* 0x000000000c002986 */ /* 0x0003e2000c101526 */
[----:B------:R-:W-:Y:S02]  /*396e0*/  ISETP.LT.AND P2, PT, R23, UR6, !P0 ;  /* 0x0000000617007c0c */ /* 0x000fe4000c741270 */
[----:B--2---:R-:W-:Y:S02]  /*396f0*/  ISETP.LT.AND P5, PT, R61, UR5, !P3 ;  /* 0x000000053d007c0c */ /* 0x004fe4000dfa1270 */
[----:B----4-:R-:W-:Y:S01]  /*39700*/  ISETP.LT.AND P0, PT, R31, UR13, !P0 ;  /* 0x0000000d1f007c0c */ /* 0x010fe2000c701270 */
[----:B---3--:R2:W-:Y:S01]  /*39710*/  @P6 STG.E.U16 desc[UR38][R14.64], R27 ;  /* 0x0000001b0e006986 */ /* 0x0085e2000c101526 */
[----:B0-----:R-:W-:Y:S02]  /*39720*/  ISETP.LT.AND P6, PT, R23, UR12, !P3 ;  /* 0x0000000c17007c0c */ /* 0x001fe4000dfc1270 */
[----:B------:R-:W-:Y:S01]  /*39730*/  ISETP.LT.AND P3, PT, R31, UR10, !P3 ;  /* 0x0000000a1f007c0c */ /* 0x000fe2000df61270 */
[----:B------:R-:W3:Y:S04]  /*39740*/  LDL.LU R23, [R1+0x136c] ;  /* 0x00136c0001177983 */ /* 0x000ee80000300800 */
[----:B------:R-:W4:Y:S01]  /*39750*/  LDL.LU R31, [R1+0x1368] ;  /* 0x00136800011f7983 */ /* 0x000f220000300800 */
[----:B------:R-:W-:Y:S01]  /*39760*/  VIADD R17, R19, UR4 ;  /* 0x0000000413117c36 */ /* 0x000fe20008000000 */
[----:B-1----:R-:W-:Y:S01]  /*39770*/  PRMT R13, R27, 0x7632, R13 ;  /* 0x000076321b0d7816 */ /* 0x002fe2000000000d */
[----:B------:R-:W-:-:S04]  /*39780*/  IMAD.WIDE R4, R19, 0x2, R52 ;  /* 0x0000000213047825 */ /* 0x000fc800078e0234 */
[C---:B------:R-:W-:Y:S01]  /*39790*/  IMAD.WIDE R8, R19.reuse, 0x2, R54 ;  /* 0x0000000213087825 */ /* 0x040fe200078e0236 */
[----:B------:R2:W-:Y:S03]  /*397a0*/  @P5 STG.E.U16 desc[UR38][R4.64], R13 ;  /* 0x0000000d04005986 */ /* 0x0005e6000c101526 */
[----:B------:R-:W-:-:S04]  /*397b0*/  IMAD.WIDE R10, R19, 0x2, R56 ;  /* 0x00000002130a7825 */ /* 0x000fc800078e0238 */
[----:B------:R-:W-:-:S04]  /*397c0*/  IMAD.WIDE R2, R17, 0x2, R2 ;  /* 0x0000000211027825 */ /* 0x000fc800078e0202 */
[----:B------:R-:W-:-:S04]  /*397d0*/  IMAD.WIDE R52, R17, 0x2, R52 ;  /* 0x0000000211347825 */ /* 0x000fc800078e0234 */
[----:B------:R-:W-:-:S04]  /*397e0*/  IMAD.WIDE R54, R17, 0x2, R54 ;  /* 0x0000000211367825 */ /* 0x000fc800078e0236 */
[----:B------:R-:W-:Y:S01]  /*397f0*/  IMAD.WIDE R56, R17, 0x2, R56 ;  /* 0x0000000211387825 */ /* 0x000fe200078e0238 */
[----:B---3--:R-:W-:Y:S01]  /*39800*/  PRMT R0, R23, 0x7632, R0 ;  /* 0x0000763217007816 */ /* 0x008fe20000000000 */
[----:B------:R2:W-:Y:S01]  /*39810*/  @P6 STG.E.U16 desc[UR38][R8.64], R23 ;  /* 0x0000001708006986 */ /* 0x0005e2000c101526 */
[----:B----4-:R-:W-:-:S03]  /*39820*/  PRMT R26, R31, 0x7632, R26 ;  /* 0x000076321f1a7816 */ /* 0x010fc6000000001a */
[----:B------:R2:W-:Y:S04]  /*39830*/  @P3 STG.E.U16 desc[UR38][R10.64], R0 ;  /* 0x000000000a003986 */ /* 0x0005e8000c101526 */
[----:B------:R2:W-:Y:S04]  /*39840*/  @P4 STG.E.U16 desc[UR38][R2.64], R31 ;  /* 0x0000001f02004986 */ /* 0x0005e8000c101526 */
[----:B------:R2:W-:Y:S04]  /*39850*/  @P1 STG.E.U16 desc[UR38][R52.64], R26 ;  /* 0x0000001a34001986 */ /* 0x0005e8000c101526 */
[----:B------:R2:W-:Y:S01]  /*39860*/  @P2 STG.E.U16 desc[UR38][R54.64], R7 ;  /* 0x0000000736002986 */ /* 0x0005e2000c101526 */
[----:B------:R-:W-:Y:S05]  /*39870*/  @!P0 EXIT ;  /* 0x000000000000894d */ /* 0x000fea0003800000 */
[----:B------:R-:W-:-:S05]  /*39880*/  PRMT R28, R7, 0x7632, R28 ;  /* 0x00007632071c7816 */ /* 0x000fca000000001c */
[----:B------:R-:W-:Y:S01]  /*39890*/  STG.E.U16 desc[UR38][R56.64], R28 ;  /* 0x0000001c38007986 */ /* 0x000fe2000c101526 */
[----:B------:R-:W-:Y:S05]  /*398a0*/  EXIT ;  /* 0x000000000000794d */ /* 0x000fea0003800000 */
.L_x_2:
[----:B------:R-:W-:-:S00]  /*398b0*/  BRA `(.L_x_2) ;  /* 0xfffffffc00fc7947 */ /* 0x000fc0000383ffff */
[----:B------:R-:W-:-:S00]  /*398c0*/  NOP ;  /* 0x0000000000007918 */ /* 0x000fc00000000000 */
        /* <DEDUP_REMOVED lines=11> */
.L_x_3:


//--------------------- .nv.shared.matmul_kernel  --------------------------
	.section	.nv.shared.matmul_kernel,"aw",@nobits
	.sectionflags	@""
	.align	16
	.zero		1024


//--------------------- .nv.shared.reserved.0     --------------------------
	.section	.nv.shared.reserved.0,"aw",@nobits
	.weak		__nv_reservedSMEM_offset_0_alias
	.size		__nv_reservedSMEM_offset_0_alias, 0, 64
	.other		__nv_reservedSMEM_offset_0_alias,@"STO_CUDA_RESERVED_SHARED STV_DEFAULT"
__nv_reservedSMEM_offset_0_alias:
	.zero		0
	.zero		64


//--------------------- .nv.constant0.matmul_kernel --------------------------
	.section	.nv.constant0.matmul_kernel,"a",@progbits
	.sectionflags	@""
	.align	4
.nv.constant0.matmul_kernel:
	.zero		976


//--------------------- SYMBOLS --------------------------

	.type		.nv.reservedSmem.offset0,@object
	.size		.nv.reservedSmem.offset0,0x4
	.type		.nv.reservedSmem.cap,@object
	.size		.nv.reservedSmem.cap,0x4
